	.target	sm_90a

	.elftype	@"ET_EXEC"


//--------------------- .note.nv.tkinfo           --------------------------
	.section	.note.nv.tkinfo,"",@"SHT_NOTE"
	.sectionflags	@"SHF_NOTE_NV_TKINFO"
	.tkinfo
        /*0018*/ 	.word	0x00000002
        /*0030*/ 	.string	""
        /*0030*/ 	.string	"ptxas"
        /*0030*/ 	.string	"Cuda compilation tools, release 13.0, V13.0.88"
        /*0030*/ 	.string	"Build cuda_13.0.r13.0/compiler.36424714_0"
        /*0030*/ 	.string	"-arch sm_90a -m 64 "



//--------------------- .note.nv.cuinfo           --------------------------
	.section	.note.nv.cuinfo,"",@"SHT_NOTE"
	.sectionflags	@"SHF_NOTE_NV_CUINFO"
        /*0018*/ 	.short	0x0002
        /*001a*/ 	.short	0x005a
        /*001c*/ 	.short	0x0082
	.zero		2


//--------------------- .nv.info                  --------------------------
	.section	.nv.info,"",@"SHT_CUDA_INFO"
	.align	4


	//----- nvinfo : EIATTR_REGCOUNT
	.align		4
        /*0000*/ 	.byte	0x04, 0x2f
        /*0002*/ 	.short	(.L_16 - .L_15)
	.align		4
.L_15:
        /*0004*/ 	.word	index@(_ZN7cutlass13device_kernelINS_4fmha6kernel13FmhaKernelTmaINS1_10collective15FmhaMainloopTmaINS_6half_tEfN4cute5tupleIJNS7_1CILi64EEENS9_ILi256EEENS9_ILi192EEEEEENS4_12CausalFusionEJEEENS4_15FmhaFwdEpilogueIS6_fNS8_IJSA_SC_SB_EEEEEJEEEEEvNT_6ParamsE)
        /*0008*/ 	.word	0x000000ff


	//----- nvinfo : EIATTR_FRAME_SIZE
	.align		4
.L_16:
        /*000c*/ 	.byte	0x04, 0x11
        /*000e*/ 	.short	(.L_18 - .L_17)
	.align		4
.L_17:
        /*0010*/ 	.word	index@($__internal_0_$__cuda_sm20_rcp_rn_f32_slowpath)
        /*0014*/ 	.word	0x000000b0


	//----- nvinfo : EIATTR_FRAME_SIZE
	.align		4
.L_18:
        /*0018*/ 	.byte	0x04, 0x11
        /*001a*/ 	.short	(.L_20 - .L_19)
	.align		4
.L_19:
        /*001c*/ 	.word	index@(_ZN7cutlass13device_kernelINS_4fmha6kernel13FmhaKernelTmaINS1_10collective15FmhaMainloopTmaINS_6half_tEfN4cute5tupleIJNS7_1CILi64EEENS9_ILi256EEENS9_ILi192EEEEEENS4_12CausalFusionEJEEENS4_15FmhaFwdEpilogueIS6_fNS8_IJSA_SC_SB_EEEEEJEEEEEvNT_6ParamsE)
        /*0020*/ 	.word	0x000000b0


	//----- nvinfo : EIATTR_MIN_STACK_SIZE
	.align		4
.L_20:
        /*0024*/ 	.byte	0x04, 0x12
        /*0026*/ 	.short	(.L_22 - .L_21)
	.align		4
.L_21:
        /*0028*/ 	.word	index@(_ZN7cutlass13device_kernelINS_4fmha6kernel13FmhaKernelTmaINS1_10collective15FmhaMainloopTmaINS_6half_tEfN4cute5tupleIJNS7_1CILi64EEENS9_ILi256EEENS9_ILi192EEEEEENS4_12CausalFusionEJEEENS4_15FmhaFwdEpilogueIS6_fNS8_IJSA_SC_SB_EEEEEJEEEEEvNT_6ParamsE)
        /*002c*/ 	.word	0x000000b0
.L_22:


//--------------------- .nv.compat                --------------------------
	.section	.nv.compat,"",@"SHT_CUDA_COMPAT_INFO"
	.align	4
        /*0000*/ 	.byte	0x02, 0x09, 0x01, 0x00, 0x02, 0x02, 0x04, 0x00, 0x02, 0x05, 0x05, 0x00, 0x03, 0x07, 0x01, 0x01
        /*0010*/ 	.byte	0x02, 0x03, 0x01, 0x00, 0x02, 0x06, 0x01, 0x00, 0x04, 0x0b, 0x08, 0x00, 0x00, 0x00, 0x00, 0x00
        /*0020*/ 	.byte	0x00, 0x00, 0x00, 0x00


//--------------------- .nv.info._ZN7cutlass13device_kernelINS_4fmha6kernel13FmhaKernelTmaINS1_10collective15FmhaMainloopTmaINS_6half_tEfN4cute5tupleIJNS7_1CILi64EEENS9_ILi256EEENS9_ILi192EEEEEENS4_12CausalFusionEJEEENS4_15FmhaFwdEpilogueIS6_fNS8_IJSA_SC_SB_EEEEEJEEEEEvNT_6ParamsE --------------------------
	.section	.nv.info._ZN7cutlass13device_kernelINS_4fmha6kernel13FmhaKernelTmaINS1_10collective15FmhaMainloopTmaINS_6half_tEfN4cute5tupleIJNS7_1CILi64EEENS9_ILi256EEENS9_ILi192EEEEEENS4_12CausalFusionEJEEENS4_15FmhaFwdEpilogueIS6_fNS8_IJSA_SC_SB_EEEEEJEEEEEvNT_6ParamsE,"",@"SHT_CUDA_INFO"
	.sectionflags	@""
	.align	4


	//----- nvinfo : EIATTR_CUDA_API_VERSION
	.align		4
        /*0000*/ 	.byte	0x04, 0x37
        /*0002*/ 	.short	(.L_24 - .L_23)
.L_23:
        /*0004*/ 	.word	0x00000082


	//----- nvinfo : EIATTR_KPARAM_INFO
	.align		4
.L_24:
        /*0008*/ 	.byte	0x04, 0x17
        /*000a*/ 	.short	(.L_26 - .L_25)
.L_25:
        /*000c*/ 	.word	0x00000000
        /*0010*/ 	.short	0x0000
        /*0012*/ 	.short	0x0070
        /*0014*/ 	.byte	0x00, 0xf0, 0x01, 0x20


	//----- nvinfo : EIATTR_SPARSE_MMA_MASK
	.align		4
.L_26:
        /*0018*/ 	.byte	0x03, 0x50
        /*001a*/ 	.short	0x0000


	//----- nvinfo : EIATTR_MAXREG_COUNT
	.align		4
        /*001c*/ 	.byte	0x03, 0x1b
        /*001e*/ 	.short	0x00ff


	//----- nvinfo : EIATTR_NUM_BARRIERS
	.align		4
        /*0020*/ 	.byte	0x02, 0x4c
        /*0022*/ 	.byte	0x02
	.zero		1


	//----- nvinfo : EIATTR_EXTERNS
	.align		4
        /*0024*/ 	.byte	0x04, 0x0f
        /*0026*/ 	.short	(.L_28 - .L_27)


	//   ....[0]....
	.align		4
.L_27:
        /*0028*/ 	.word	index@(__assertfail)


	//----- nvinfo : EIATTR_ANNOTATIONS
	.align		4
.L_28:
        /*002c*/ 	.byte	0x04, 0x55
        /*002e*/ 	.short	(.L_30 - .L_29)


	//   ....[0]....
.L_29:
        /*0030*/ 	.word	0x00000001
        /*0034*/ 	.byte	0xd0, 0x06, 0x00, 0x00, 0x01, 0x00, 0x00, 0x00, 0x20, 0x07, 0x00, 0x00, 0x01, 0x00, 0x00, 0x00
        /* <DEDUP_REMOVED lines=49> */
        /*0354*/ 	.byte	0x30, 0x58, 0x01, 0x00, 0x01, 0x00, 0x00, 0x00, 0x10, 0x59, 0x01, 0x00


	//----- nvinfo : EIATTR_MERCURY_ISA_VERSION
	.align		4
.L_30:
        /*0360*/ 	.byte	0x03, 0x5f
        /*0362*/ 	.short	0x0101


	//----- nvinfo : EIATTR_COOP_GROUP_MASK_REGIDS
	.align		4
        /*0364*/ 	.byte	0x04, 0x29
        /*0366*/ 	.short	(.L_32 - .L_31)


	//   ....[0]....
.L_31:
        /*0368*/ 	.word	0xffffffff


	//   ....[1]....
        /*036c*/ 	.word	0xffffffff


	//   ....[2]....
        /*0370*/ 	.word	0xffffffff


	//   ....[3]....
        /*0374*/ 	.word	0xffffffff


	//   ....[4]....
        /*0378*/ 	.word	0xffffffff


	//   ....[5]....
        /*037c*/ 	.word	0xffffffff


	//   ....[6]....
        /*0380*/ 	.word	0xffffffff


	//   ....[7]....
        /*0384*/ 	.word	0xffffffff


	//   ....[8]....
        /*0388*/ 	.word	0xffffffff


	//   ....[9]....
        /*038c*/ 	.word	0xffffffff


	//   ....[10]....
        /*0390*/ 	.word	0xffffffff


	//   ....[11]....
        /*0394*/ 	.word	0xffffffff


	//   ....[12]....
        /*0398*/ 	.word	0xffffffff


	//   ....[13]....
        /*039c*/ 	.word	0xffffffff


	//   ....[14]....
        /*03a0*/ 	.word	0xffffffff


	//   ....[15]....
        /*03a4*/ 	.word	0xffffffff


	//   ....[16]....
        /*03a8*/ 	.word	0xffffffff


	//   ....[17]....
        /*03ac*/ 	.word	0xffffffff


	//   ....[18]....
        /*03b0*/ 	.word	0xffffffff


	//   ....[19]....
        /*03b4*/ 	.word	0xffffffff


	//   ....[20]....
        /*03b8*/ 	.word	0xffffffff


	//----- nvinfo : EIATTR_COOP_GROUP_INSTR_OFFSETS
	.align		4
.L_32:
        /*03bc*/ 	.byte	0x04, 0x28
        /*03be*/ 	.short	(.L_34 - .L_33)


	//   ....[0]....
.L_33:
        /*03c0*/ 	.word	0x00000060


	//   ....[1]....
        /*03c4*/ 	.word	0x00000150


	//   ....[2]....
        /*03c8*/ 	.word	0x00000280


	//   ....[3]....
        /*03cc*/ 	.word	0x00000420


	//   ....[4]....
        /*03d0*/ 	.word	0x000005d0


	//   ....[5]....
        /*03d4*/ 	.word	0x00003b80


	//   ....[6]....
        /*03d8*/ 	.word	0x00003c90


	//   ....[7]....
        /*03dc*/ 	.word	0x00003d10


	//   ....[8]....
        /*03e0*/ 	.word	0x00003de0


	//   ....[9]....
        /*03e4*/ 	.word	0x00009410


	//   ....[10]....
        /*03e8*/ 	.word	0x00009470


	//   ....[11]....
        /*03ec*/ 	.word	0x00009490


	//   ....[12]....
        /*03f0*/ 	.word	0x000094b0


	//   ....[13]....
        /*03f4*/ 	.word	0x00010d40


	//   ....[14]....
        /*03f8*/ 	.word	0x00010d60


	//   ....[15]....
        /*03fc*/ 	.word	0x00010db0


	//   ....[16]....
        /*0400*/ 	.word	0x00010dd0


	//   ....[17]....
        /*0404*/ 	.word	0x00015940


	//   ....[18]....
        /*0408*/ 	.word	0x00015980


	//   ....[19]....
        /*040c*/ 	.word	0x000159b0


	//   ....[20]....
        /*0410*/ 	.word	0x000159d0


	//----- nvinfo : EIATTR_SYSCALL_OFFSETS
	.align		4
.L_34:
        /*0414*/ 	.byte	0x04, 0x46
        /*0416*/ 	.short	(.L_36 - .L_35)


	//   ....[0]....
.L_35:
        /*0418*/ 	.word	0x00016710


	//   ....[1]....
        /*041c*/ 	.word	0x00016860


	//----- nvinfo : EIATTR_MBARRIER_INSTR_OFFSETS
	.align		4
.L_36:
        /*0420*/ 	.byte	0x04, 0x39
        /*0422*/ 	.short	(.L_38 - .L_37)


	//   ....[0]....
.L_37:
        /*0424*/ 	.word	0x00000250
        /*0428*/ 	.word	0x000000ff
        /*042c*/ 	.word	0x00066040
        /*0430*/ 	.short	0x0100
        /*0432*/ 	.byte	0x08
	.zero		1


	//   ....[1]....
        /*0434*/ 	.word	0x00000260
        /*0438*/ 	.word	0x000000ff
        /*043c*/ 	.word	0x00066048
        /*0440*/ 	.short	0x0100
        /*0442*/ 	.byte	0x08
	.zero		1


	//   ....[2]....
        /*0444*/ 	.word	0x00000390
        /*0448*/ 	.word	0x000000ff
        /*044c*/ 	.word	0x00066000
        /*0450*/ 	.short	0x0100
        /*0452*/ 	.byte	0x08
	.zero		1


	//   ....[3]....
        /*0454*/ 	.word	0x000003a0
        /*0458*/ 	.word	0x000000ff
        /*045c*/ 	.word	0x00066020
        /*0460*/ 	.short	0x0100
        /*0462*/ 	.byte	0x08
	.zero		1


	//   ....[4]....
        /*0464*/ 	.word	0x000003b0
        /*0468*/ 	.word	0x000000ff
        /*046c*/ 	.word	0x00066008
        /*0470*/ 	.short	0x0100
        /*0472*/ 	.byte	0x08
	.zero		1


	//   ....[5]....
        /*0474*/ 	.word	0x000003c0
        /*0478*/ 	.word	0x000000ff
        /*047c*/ 	.word	0x00066028
        /*0480*/ 	.short	0x0100
        /*0482*/ 	.byte	0x08
	.zero		1


	//   ....[6]....
        /*0484*/ 	.word	0x000003d0
        /*0488*/ 	.word	0x000000ff
        /*048c*/ 	.word	0x00066010
        /*0490*/ 	.short	0x0100
        /*0492*/ 	.byte	0x08
	.zero		1


	//   ....[7]....
        /*0494*/ 	.word	0x000003e0
        /*0498*/ 	.word	0x000000ff
        /*049c*/ 	.word	0x00066030
        /*04a0*/ 	.short	0x0100
        /*04a2*/ 	.byte	0x08
	.zero		1


	//   ....[8]....
        /*04a4*/ 	.word	0x000003f0
        /*04a8*/ 	.word	0x000000ff
        /*04ac*/ 	.word	0x00066018
        /*04b0*/ 	.short	0x0100
        /*04b2*/ 	.byte	0x08
	.zero		1


	//   ....[9]....
        /*04b4*/ 	.word	0x00000400
        /*04b8*/ 	.word	0x000000ff
        /*04bc*/ 	.word	0x00066038
        /*04c0*/ 	.short	0x0100
        /*04c2*/ 	.byte	0x08
	.zero		1


	//   ....[10]....
        /*04c4*/ 	.word	0x00000530
        /*04c8*/ 	.word	0x000000ff
        /*04cc*/ 	.word	0x00066050
        /*04d0*/ 	.short	0x0100
        /*04d2*/ 	.byte	0x08
	.zero		1


	//   ....[11]....
        /*04d4*/ 	.word	0x00000540
        /*04d8*/ 	.word	0x000000ff
        /*04dc*/ 	.word	0x00066070
        /*04e0*/ 	.short	0x0100
        /*04e2*/ 	.byte	0x08
	.zero		1


	//   ....[12]....
        /*04e4*/ 	.word	0x00000550
        /*04e8*/ 	.word	0x000000ff
        /*04ec*/ 	.word	0x00066058
        /*04f0*/ 	.short	0x0100
        /*04f2*/ 	.byte	0x08
	.zero		1


	//   ....[13]....
        /*04f4*/ 	.word	0x00000560
        /*04f8*/ 	.word	0x000000ff
        /*04fc*/ 	.word	0x00066078
        /*0500*/ 	.short	0x0100
        /*0502*/ 	.byte	0x08
	.zero		1


	//   ....[14]....
        /*0504*/ 	.word	0x00000570
        /*0508*/ 	.word	0x000000ff
        /*050c*/ 	.word	0x00066060
        /*0510*/ 	.short	0x0100
        /*0512*/ 	.byte	0x08
	.zero		1


	//   ....[15]....
        /*0514*/ 	.word	0x00000580
        /*0518*/ 	.word	0x000000ff
        /*051c*/ 	.word	0x00066080
        /*0520*/ 	.short	0x0100
        /*0522*/ 	.byte	0x08
	.zero		1


	//   ....[16]....
        /*0524*/ 	.word	0x00000590
        /*0528*/ 	.word	0x000000ff
        /*052c*/ 	.word	0x00066068
        /*0530*/ 	.short	0x0100
        /*0532*/ 	.byte	0x08
	.zero		1


	//   ....[17]....
        /*0534*/ 	.word	0x000005a0
        /*0538*/ 	.word	0x000000ff
        /*053c*/ 	.word	0x00066088
        /*0540*/ 	.short	0x0100
        /*0542*/ 	.byte	0x08
	.zero		1


	//   ....[18]....
        /*0544*/ 	.word	0x000007c0
        /*0548*/ 	.word	0x00000004
        /*054c*/ 	.word	0x00066048
        /*0550*/ 	.short	0x010a
        /*0552*/ 	.byte	0x3f
	.zero		1


	//   ....[19]....
        /*0554*/ 	.word	0x00000b70
        /*0558*/ 	.word	0x00000006
        /*055c*/ 	.word	0x00066020
        /*0560*/ 	.short	0x010a
        /*0562*/ 	.byte	0x3f
	.zero		1


	//   ....[20]....
        /*0564*/ 	.word	0x00000e80
        /*0568*/ 	.word	0x00000003
        /*056c*/ 	.word	0x00066020
        /*0570*/ 	.short	0x010a
        /*0572*/ 	.byte	0x3f
	.zero		1


	//   ....[21]....
        /*0574*/ 	.word	0x000011e0
        /*0578*/ 	.word	0x00000005
        /*057c*/ 	.word	0x00066020
        /*0580*/ 	.short	0x010a
        /*0582*/ 	.byte	0x3f
	.zero		1


	//   ....[22]....
        /*0584*/ 	.word	0x00001550
        /*0588*/ 	.word	0x00000006
        /*058c*/ 	.word	0x00066020
        /*0590*/ 	.short	0x010a
        /*0592*/ 	.byte	0x3f
	.zero		1


	//   ....[23]....
        /*0594*/ 	.word	0x00001900
        /*0598*/ 	.word	0x00000003
        /*059c*/ 	.word	0x00066040
        /*05a0*/ 	.short	0x010a
        /*05a2*/ 	.byte	0x3f
	.zero		1


	//   ....[24]....
        /*05a4*/ 	.word	0x00001a60
        /*05a8*/ 	.word	0x00000008
        /*05ac*/ 	.word	0x00066000
        /*05b0*/ 	.short	0x010a
        /*05b2*/ 	.byte	0x3f
	.zero		1


	//   ....[25]....
        /*05b4*/ 	.word	0x00007980
        /*05b8*/ 	.word	0x0000000e
        /*05bc*/ 	.word	0x00066008
        /*05c0*/ 	.short	0x010a
        /*05c2*/ 	.byte	0x3f
	.zero		1


	//   ....[26]....
        /*05c4*/ 	.word	0x00007f30
        /*05c8*/ 	.word	0x0000000d
        /*05cc*/ 	.word	0x00000000
        /*05d0*/ 	.short	0x0101
        /*05d2*/ 	.byte	0x3f
	.zero		1


	//   ....[27]....
        /*05d4*/ 	.word	0x00008080
        /*05d8*/ 	.word	0x00000008
        /*05dc*/ 	.word	0x00066000
        /*05e0*/ 	.short	0x010a
        /*05e2*/ 	.byte	0x3f
	.zero		1


	//   ....[28]....
        /*05e4*/ 	.word	0x00008850
        /*05e8*/ 	.word	0x00000005
        /*05ec*/ 	.word	0x00066020
        /*05f0*/ 	.short	0x010a
        /*05f2*/ 	.byte	0x3f
	.zero		1


	//   ....[29]....
        /*05f4*/ 	.word	0x00009500
        /*05f8*/ 	.word	0x0000000b
        /*05fc*/ 	.word	0x00000000
        /*0600*/ 	.short	0x0101
        /*0602*/ 	.byte	0x3f
	.zero		1


	//   ....[30]....
        /*0604*/ 	.word	0x00009c60
        /*0608*/ 	.word	0x00000007
        /*060c*/ 	.word	0x00066000
        /*0610*/ 	.short	0x010a
        /*0612*/ 	.byte	0x3f
	.zero		1


	//   ....[31]....
        /*0614*/ 	.word	0x0000de00
        /*0618*/ 	.word	0x0000000e
        /*061c*/ 	.word	0x00000000
        /*0620*/ 	.short	0x0101
        /*0622*/ 	.byte	0x3f
	.zero		1


	//   ....[32]....
        /*0624*/ 	.word	0x0000df50
        /*0628*/ 	.word	0x0000000c
        /*062c*/ 	.word	0x00066020
        /*0630*/ 	.short	0x010a
        /*0632*/ 	.byte	0x3f
	.zero		1


	//   ....[33]....
        /*0634*/ 	.word	0x0000e3b0
        /*0638*/ 	.word	0x00000008
        /*063c*/ 	.word	0x00066000
        /*0640*/ 	.short	0x010a
        /*0642*/ 	.byte	0x3f
	.zero		1


	//   ....[34]....
        /*0644*/ 	.word	0x0000ec10
        /*0648*/ 	.word	0x00000005
        /*064c*/ 	.word	0x00066020
        /*0650*/ 	.short	0x010a
        /*0652*/ 	.byte	0x3f
	.zero		1


	//   ....[35]....
        /*0654*/ 	.word	0x00010fa0
        /*0658*/ 	.word	0x0000000d
        /*065c*/ 	.word	0x00000000
        /*0660*/ 	.short	0x0101
        /*0662*/ 	.byte	0x3f
	.zero		1


	//   ....[36]....
        /*0664*/ 	.word	0x000115c0
        /*0668*/ 	.word	0x00000007
        /*066c*/ 	.word	0x00066000
        /*0670*/ 	.short	0x010a
        /*0672*/ 	.byte	0x3f
	.zero		1


	//   ....[37]....
        /*0674*/ 	.word	0x000153b0
        /*0678*/ 	.word	0x00000006
        /*067c*/ 	.word	0x00000000
        /*0680*/ 	.short	0x0101
        /*0682*/ 	.byte	0x3f
	.zero		1


	//   ....[38]....
        /*0684*/ 	.word	0x000154b0
        /*0688*/ 	.word	0x00000006
        /*068c*/ 	.word	0x00066020
        /*0690*/ 	.short	0x010a
        /*0692*/ 	.byte	0x3f
	.zero		1


	//----- nvinfo : EIATTR_NUM_MBARRIERS
	.align		4
.L_38:
        /*0694*/ 	.byte	0x03, 0x38
        /*0696*/ 	.short	0x0012


	//----- nvinfo : EIATTR_EXIT_INSTR_OFFSETS
	.align		4
        /*0698*/ 	.byte	0x04, 0x1c
        /*069a*/ 	.short	(.L_40 - .L_39)


	//   ....[0]....
.L_39:
        /*069c*/ 	.word	0x00017c40


	//----- nvinfo : EIATTR_MAX_THREADS
	.align		4
.L_40:
        /*06a0*/ 	.byte	0x04, 0x05
        /*06a2*/ 	.short	(.L_42 - .L_41)
.L_41:
        /*06a4*/ 	.word	0x00000080
        /*06a8*/ 	.word	0x00000001
        /*06ac*/ 	.word	0x00000001


	//----- nvinfo : EIATTR_CRS_STACK_SIZE
	.align		4
.L_42:
        /*06b0*/ 	.byte	0x04, 0x1e
        /*06b2*/ 	.short	(.L_44 - .L_43)
.L_43:
        /*06b4*/ 	.word	0x00000000


	//----- nvinfo : EIATTR_CBANK_PARAM_SIZE
	.align		4
.L_44:
        /*06b8*/ 	.byte	0x03, 0x19
        /*06ba*/ 	.short	0x0870


	//----- nvinfo : EIATTR_PARAM_CBANK
	.align		4
        /*06bc*/ 	.byte	0x04, 0x0a
        /*06be*/ 	.short	(.L_46 - .L_45)
	.align		4
.L_45:
        /*06c0*/ 	.word	index@(.nv.constant0._ZN7cutlass13device_kernelINS_4fmha6kernel13FmhaKernelTmaINS1_10collective15FmhaMainloopTmaINS_6half_tEfN4cute5tupleIJNS7_1CILi64EEENS9_ILi256EEENS9_ILi192EEEEEENS4_12CausalFusionEJEEENS4_15FmhaFwdEpilogueIS6_fNS8_IJSA_SC_SB_EEEEEJEEEEEvNT_6ParamsE)
        /*06c4*/ 	.short	0x0210
        /*06c6*/ 	.short	0x0870


	//----- nvinfo : EIATTR_SW_WAR
	.align		4
.L_46:
        /*06c8*/ 	.byte	0x04, 0x36
        /*06ca*/ 	.short	(.L_48 - .L_47)
.L_47:
        /*06cc*/ 	.word	0x00000008
.L_48:


//--------------------- .nv.callgraph             --------------------------
	.section	.nv.callgraph,"",@"SHT_CUDA_CALLGRAPH"
	.align	4
	.sectionentsize	8
	.align		4
        /*0000*/ 	.word	0x00000000
	.align		4
        /*0004*/ 	.word	0xffffffff
	.align		4
        /*0008*/ 	.word	index@(_ZN7cutlass13device_kernelINS_4fmha6kernel13FmhaKernelTmaINS1_10collective15FmhaMainloopTmaINS_6half_tEfN4cute5tupleIJNS7_1CILi64EEENS9_ILi256EEENS9_ILi192EEEEEENS4_12CausalFusionEJEEENS4_15FmhaFwdEpilogueIS6_fNS8_IJSA_SC_SB_EEEEEJEEEEEvNT_6ParamsE)
	.align		4
        /*000c*/ 	.word	index@(__assertfail)
	.align		4
        /*0010*/ 	.word	0x00000000
	.align		4
        /*0014*/ 	.word	0xfffffffe
	.align		4
        /*0018*/ 	.word	0x00000000
	.align		4
        /*001c*/ 	.word	0xfffffffd
	.align		4
        /*0020*/ 	.word	0x00000000
	.align		4
        /*0024*/ 	.word	0xfffffffc


//--------------------- .nv.constant4             --------------------------
	.section	.nv.constant4,"a",@progbits
	.align	8
	.align		8
.nv.constant4:
        /*0000*/ 	.dword	__assertfail
	.align		8
        /*0008*/ 	.dword	__unnamed_1
	.align		8
        /*0010*/ 	.dword	__unnamed_2
	.align		8
        /*0018*/ 	.dword	_ZN39_INTERNAL_1369bb9c_4_k_cu_9043b675_29664cuda3std3__45__cpo5beginE
	.align		8
        /*0020*/ 	.dword	_ZN39_INTERNAL_1369bb9c_4_k_cu_9043b675_29664cuda3std3__45__cpo3endE
	.align		8
        /*0028*/ 	.dword	_ZN39_INTERNAL_1369bb9c_4_k_cu_9043b675_29664cuda3std3__45__cpo6cbeginE
	.align		8
        /*0030*/ 	.dword	_ZN39_INTERNAL_1369bb9c_4_k_cu_9043b675_29664cuda3std3__45__cpo4cendE
	.align		8
        /*0038*/ 	.dword	_ZN39_INTERNAL_1369bb9c_4_k_cu_9043b675_29664cuda3std3__441_GLOBAL__N__1369bb9c_4_k_cu_9043b675_29666ignoreE
	.align		8
        /*0040*/ 	.dword	_ZN39_INTERNAL_1369bb9c_4_k_cu_9043b675_29664cuda3std3__419piecewise_constructE
	.align		8
        /*0048*/ 	.dword	_ZN39_INTERNAL_1369bb9c_4_k_cu_9043b675_29664cuda3std3__48in_placeE
	.align		8
        /*0050*/ 	.dword	_ZN39_INTERNAL_1369bb9c_4_k_cu_9043b675_29664cuda3std6ranges3__45__cpo4swapE
	.align		8
        /*0058*/ 	.dword	_ZN39_INTERNAL_1369bb9c_4_k_cu_9043b675_29664cuda3std6ranges3__45__cpo9iter_moveE
	.align		8
        /*0060*/ 	.dword	_ZN39_INTERNAL_1369bb9c_4_k_cu_9043b675_29664cute7productE
	.align		8
        /*0068*/ 	.dword	_ZN39_INTERNAL_1369bb9c_4_k_cu_9043b675_29664cute1_E
	.align		8
        /*0070*/ 	.dword	$str$23
	.align		8
        /*0078*/ 	.dword	$str$24


//--------------------- .text._ZN7cutlass13device_kernelINS_4fmha6kernel13FmhaKernelTmaINS1_10collective15FmhaMainloopTmaINS_6half_tEfN4cute5tupleIJNS7_1CILi64EEENS9_ILi256EEENS9_ILi192EEEEEENS4_12CausalFusionEJEEENS4_15FmhaFwdEpilogueIS6_fNS8_IJSA_SC_SB_EEEEEJEEEEEvNT_6ParamsE --------------------------
	.section	.text._ZN7cutlass13device_kernelINS_4fmha6kernel13FmhaKernelTmaINS1_10collective15FmhaMainloopTmaINS_6half_tEfN4cute5tupleIJNS7_1CILi64EEENS9_ILi256EEENS9_ILi192EEEEEENS4_12CausalFusionEJEEENS4_15FmhaFwdEpilogueIS6_fNS8_IJSA_SC_SB_EEEEEJEEEEEvNT_6ParamsE,"ax",@progbits
	.align	128
.text._ZN7cutlass13device_kernelINS_4fmha6kernel13FmhaKernelTmaINS1_10collective15FmhaMainloopTmaINS_6half_tEfN4cute5tupleIJNS7_1CILi64EEENS9_ILi256EEENS9_ILi192EEEEEENS4_12CausalFusionEJEEENS4_15FmhaFwdEpilogueIS6_fNS8_IJSA_SC_SB_EEEEEJEEEEEvNT_6ParamsE:
        .type           _ZN7cutlass13device_kernelINS_4fmha6kernel13FmhaKernelTmaINS1_10collective15FmhaMainloopTmaINS_6half_tEfN4cute5tupleIJNS7_1CILi64EEENS9_ILi256EEENS9_ILi192EEEEEENS4_12CausalFusionEJEEENS4_15FmhaFwdEpilogueIS6_fNS8_IJSA_SC_SB_EEEEEJEEEEEvNT_6ParamsE,@function
        .size           _ZN7cutlass13device_kernelINS_4fmha6kernel13FmhaKernelTmaINS1_10collective15FmhaMainloopTmaINS_6half_tEfN4cute5tupleIJNS7_1CILi64EEENS9_ILi256EEENS9_ILi192EEEEEENS4_12CausalFusionEJEEENS4_15FmhaFwdEpilogueIS6_fNS8_IJSA_SC_SB_EEEEEJEEEEEvNT_6ParamsE,(.L_x_86 - _ZN7cutlass13device_kernelINS_4fmha6kernel13FmhaKernelTmaINS1_10collective15FmhaMainloopTmaINS_6half_tEfN4cute5tupleIJNS7_1CILi64EEENS9_ILi256EEENS9_ILi192EEEEEENS4_12CausalFusionEJEEENS4_15FmhaFwdEpilogueIS6_fNS8_IJSA_SC_SB_EEEEEJEEEEEvNT_6ParamsE)
        .other          _ZN7cutlass13device_kernelINS_4fmha6kernel13FmhaKernelTmaINS1_10collective15FmhaMainloopTmaINS_6half_tEfN4cute5tupleIJNS7_1CILi64EEENS9_ILi256EEENS9_ILi192EEEEEENS4_12CausalFusionEJEEENS4_15FmhaFwdEpilogueIS6_fNS8_IJSA_SC_SB_EEEEEJEEEEEvNT_6ParamsE,@"STO_CUDA_ENTRY STV_DEFAULT"
_ZN7cutlass13device_kernelINS_4fmha6kernel13FmhaKernelTmaINS1_10collective15FmhaMainloopTmaINS_6half_tEfN4cute5tupleIJNS7_1CILi64EEENS9_ILi256EEENS9_ILi192EEEEEENS4_12CausalFusionEJEEENS4_15FmhaFwdEpilogueIS6_fNS8_IJSA_SC_SB_EEEEEJEEEEEvNT_6ParamsE:
[----:B------:R-:W1:Y:S01]  /*0000*/  LDC R1, c[0x0][0x28] ;  /* 0x00000a00ff017b82 */ /* 0x000e620000000800 */
[----:B------:R-:W2:Y:S01]  /*0010*/  S2R R3, SR_TID.X ;  /* 0x0000000000037919 */ /* 0x000ea20000002100 */
[----:B------:R-:W-:Y:S01]  /*0020*/  ELECT P0, URZ, PT ;  /* 0x00000000003f782f */ /* 0x000fe20003800000 */
[----:B------:R-:W-:Y:S01]  /*0030*/  BSSY B0, `(.L_x_0) ;  /* 0x0000011000007945 */ /* 0x000fe20003800000 */
[----:B-1----:R-:W-:Y:S02]  /*0040*/  IADD3 R1, R1, -0xb0, RZ ;  /* 0xffffff5001017810 */ /* 0x002fe40007ffe0ff */
[----:B--2---:R-:W-:-:S05]  /*0050*/  SHF.R.U32.HI R0, RZ, 0x5, R3 ;  /* 0x00000005ff007819 */ /* 0x004fca0000011603 */
[----:B------:R-:W1:Y:S02]  /*0060*/  SHFL.IDX PT, R2, R0, RZ, 0x1f ;  /* 0x00001fff00027589 */ /* 0x000e6400000e0000 */
[----:B-1----:R-:W-:-:S13]  /*0070*/  ISETP.NE.OR P0, PT, R2, RZ, !P0 ;  /* 0x000000ff0200720c */ /* 0x002fda0004705670 */
[----:B------:R-:W-:Y:S05]  /*0080*/  @P0 BRA `(.L_x_1) ;  /* 0x00000000002c0947 */ /* 0x000fea0003800000 */
[----:B------:R-:W-:Y:S02]  /*0090*/  ULDC.64 UR4, c[0x0][0x198] ;  /* 0x0000660000047ab9 */ /* 0x000fe40000000a00 */
[----:B------:R-:W-:Y:S02]  /*00a0*/  UIADD3 UR6, UP0, UR4, 0xf0, URZ ;  /* 0x000000f004067890 */ /* 0x000fe4000ff1e03f */
[----:B------:R-:W-:Y:S02]  /*00b0*/  UIADD3 UR8, UP1, UR4, 0x1f0, URZ ;  /* 0x000001f004087890 */ /* 0x000fe4000ff3e03f */
[----:B------:R-:W-:Y:S02]  /*00c0*/  UIADD3 UR4, UP2, UR4, 0x2f0, URZ ;  /* 0x000002f004047890 */ /* 0x000fe4000ff5e03f */
[----:B------:R-:W-:Y:S02]  /*00d0*/  UIADD3.X UR7, URZ, UR5, URZ, UP0, !UPT ;  /* 0x000000053f077290 */ /* 0x000fe400087fe43f */
[----:B------:R-:W-:-:S02]  /*00e0*/  UIADD3.X UR9, URZ, UR5, URZ, UP1, !UPT ;  /* 0x000000053f097290 */ /* 0x000fc40008ffe43f */
[----:B------:R-:W-:-:S05]  /*00f0*/  UIADD3.X UR5, URZ, UR5, URZ, UP2, !UPT ;  /* 0x000000053f057290 */ /* 0x000fca00097fe43f */
[----:B------:R1:W-:Y:S02]  /*0100*/  UTMACCTL.PF [UR6] ;  /* 0x00000000060079b9 */ /* 0x0003e40008040000 */
[----:B------:R1:W-:Y:S02]  /*0110*/  UTMACCTL.PF [UR8] ;  /* 0x00000000080079b9 */ /* 0x0003e40008040000 */
[----:B------:R1:W-:Y:S02]  /*0120*/  UTMACCTL.PF [UR4] ;  /* 0x00000000040079b9 */ /* 0x0003e40008040000 */
[----:B-1----:R-:W-:Y:S01]  /*0130*/  NOP ;  /* 0x0000000000007918 */ /* 0x002fe20000000000 */
.L_x_1:
[----:B------:R-:W-:Y:S05]  /*0140*/  BSYNC B0 ;  /* 0x0000000000007941 */ /* 0x000fea0003800000 */
.L_x_0:
[----:B------:R-:W1:Y:S02]  /*0150*/  SHFL.IDX PT, R2, R0, RZ, 0x1f ;  /* 0x00001fff00027589 */ /* 0x000e6400000e0000 */
[----:B-1----:R-:W-:-:S13]  /*0160*/  ISETP.NE.AND P0, PT, R2, RZ, PT ;  /* 0x000000ff0200720c */ /* 0x002fda0003f05270 */
[----:B------:R-:W-:Y:S05]  /*0170*/  @P0 BRA `(.L_x_2) ;  /* 0x0000000000400947 */ /* 0x000fea0003800000 */
[----:B------:R-:W1:Y:S01]  /*0180*/  S2UR UR8, SR_CgaCtaId ;  /* 0x00000000000879c3 */ /* 0x000e620000008800 */
[----:B------:R-:W-:Y:S01]  /*0190*/  UMOV UR4, 0x400 ;  /* 0x0000040000047882 */ /* 0x000fe20000000000 */
[----:B------:R-:W-:Y:S01]  /*01a0*/  UMOV UR5, 0x1 ;  /* 0x0000000100057882 */ /* 0x000fe20000000000 */
[----:B------:R-:W-:Y:S01]  /*01b0*/  UMOV UR6, 0x80 ;  /* 0x0000008000067882 */ /* 0x000fe20000000000 */
[----:B------:R-:W-:Y:S01]  /*01c0*/  ELECT P0, URZ, PT ;  /* 0x00000000003f782f */ /* 0x000fe20003800000 */
[----:B------:R-:W-:-:S04]  /*01d0*/  UIADD3 UR6, -UR6, 0x100000, URZ ;  /* 0x0010000006067890 */ /* 0x000fc8000fffe13f */
[----:B------:R-:W-:Y:S02]  /*01e0*/  USHF.L.U32 UR7, UR6, 0xb, URZ ;  /* 0x0000000b06077899 */ /* 0x000fe4000800063f */
[----:B------:R-:W-:Y:S02]  /*01f0*/  USHF.L.U32 UR6, UR6, 0x1, URZ ;  /* 0x0000000106067899 */ /* 0x000fe4000800063f */
[----:B-1----:R-:W-:Y:S02]  /*0200*/  ULEA UR8, UR8, UR4, 0x18 ;  /* 0x0000000408087291 */ /* 0x002fe4000f8ec03f */
[----:B------:R-:W-:-:S04]  /*0210*/  UIADD3 UR4, -UR5, 0x100000, URZ ;  /* 0x0010000005047890 */ /* 0x000fc8000fffe13f */
[----:B------:R-:W-:Y:S02]  /*0220*/  USHF.L.U32 UR5, UR4, 0xb, URZ ;  /* 0x0000000b04057899 */ /* 0x000fe4000800063f */
[----:B------:R-:W-:Y:S01]  /*0230*/  USHF.L.U32 UR4, UR4, 0x1, URZ ;  /* 0x0000000104047899 */ /* 0x000fe2000800063f */
[----:B------:R-:W1:Y:S11]  /*0240*/  FENCE.VIEW.ASYNC.S ;  /* 0x00000000000073c6 */ /* 0x000e760000000000 */
[----:B-1----:R1:W2:Y:S01]  /*0250*/  SYNCS.EXCH.64 URZ, [UR8+0x66040], UR4 ;  /* 0x06604004083f75b2 */ /* 0x0022a20008000100 */
[----:B------:R1:W3:Y:S01]  /*0260*/  SYNCS.EXCH.64 URZ, [UR8+0x66048], UR6 ;  /* 0x06604806083f75b2 */ /* 0x0002e20008000100 */
[----:B------:R-:W-:Y:S01]  /*0270*/  NOP ;  /* 0x0000000000007918 */ /* 0x000fe20000000000 */
.L_x_2:
[----:B------:R-:W4:Y:S01]  /*0280*/  SHFL.IDX PT, R2, R0, RZ, 0x1f ;  /* 0x00001fff00027589 */ /* 0x000f2200000e0000 */
[----:B------:R-:W-:Y:S01]  /*0290*/  NOP ;  /* 0x0000000000007918 */ /* 0x000fe20000000000 */
[----:B----4-:R-:W-:-:S13]  /*02a0*/  ISETP.NE.AND P0, PT, R2, RZ, PT ;  /* 0x000000ff0200720c */ /* 0x010fda0003f05270 */
[----:B------:R-:W-:Y:S05]  /*02b0*/  @P0 BRA `(.L_x_3) ;  /* 0x0000000000580947 */ /* 0x000fea0003800000 */
[----:B-1----:R-:W1:Y:S01]  /*02c0*/  S2UR UR5, SR_CgaCtaId ;  /* 0x00000000000579c3 */ /* 0x002e620000008800 */
[----:B------:R-:W-:Y:S01]  /*02d0*/  UMOV UR4, 0x400 ;  /* 0x0000040000047882 */ /* 0x000fe20000000000 */
[----:B------:R-:W-:Y:S01]  /*02e0*/  UMOV UR6, 0x1 ;  /* 0x0000000100067882 */ /* 0x000fe20000000000 */
[----:B------:R-:W-:Y:S01]  /*02f0*/  UMOV UR7, 0x80 ;  /* 0x0000008000077882 */ /* 0x000fe20000000000 */
[----:B------:R-:W-:Y:S01]  /*0300*/  ELECT P0, URZ, PT ;  /* 0x00000000003f782f */ /* 0x000fe20003800000 */
[----:B-1----:R-:W-:Y:S02]  /*0310*/  ULEA UR8, UR5, UR4, 0x18 ;  /* 0x0000000405087291 */ /* 0x002fe4000f8ec03f */
[----:B------:R-:W-:-:S04]  /*0320*/  UIADD3 UR4, -UR6, 0x100000, URZ ;  /* 0x0010000006047890 */ /* 0x000fc8000fffe13f */
[----:B------:R-:W-:Y:S02]  /*0330*/  USHF.L.U32 UR5, UR4, 0xb, URZ ;  /* 0x0000000b04057899 */ /* 0x000fe4000800063f */
[----:B------:R-:W-:Y:S02]  /*0340*/  USHF.L.U32 UR4, UR4, 0x1, URZ ;  /* 0x0000000104047899 */ /* 0x000fe4000800063f */
[----:B------:R-:W-:-:S04]  /*0350*/  UIADD3 UR6, -UR7, 0x100000, URZ ;  /* 0x0010000007067890 */ /* 0x000fc8000fffe13f */
[----:B------:R-:W-:Y:S02]  /*0360*/  USHF.L.U32 UR7, UR6, 0xb, URZ ;  /* 0x0000000b06077899 */ /* 0x000fe4000800063f */
[----:B------:R-:W-:Y:S01]  /*0370*/  USHF.L.U32 UR6, UR6, 0x1, URZ ;  /* 0x0000000106067899 */ /* 0x000fe2000800063f */
[----:B------:R-:W1:Y:S03]  /*0380*/  FENCE.VIEW.ASYNC.S ;  /* 0x00000000000073c6 */ /* 0x000e660000000000 */
[----:B-1----:R4:W1:Y:S08]  /*0390*/  SYNCS.EXCH.64 URZ, [UR8+0x66000], UR4 ;  /* 0x06600004083f75b2 */ /* 0x0028700008000100 */
[----:B------:R4:W1:Y:S01]  /*03a0*/  SYNCS.EXCH.64 URZ, [UR8+0x66020], UR6 ;  /* 0x06602006083f75b2 */ /* 0x0008620008000100 */
[----:B------:R4:W1:Y:S01]  /*03b0*/  SYNCS.EXCH.64 URZ, [UR8+0x66008], UR4 ;  /* 0x06600804083f75b2 */ /* 0x0008620008000100 */
[----:B------:R4:W1:Y:S01]  /*03c0*/  SYNCS.EXCH.64 URZ, [UR8+0x66028], UR6 ;  /* 0x06602806083f75b2 */ /* 0x0008620008000100 */
[----:B------:R4:W1:Y:S01]  /*03d0*/  SYNCS.EXCH.64 URZ, [UR8+0x66010], UR4 ;  /* 0x06601004083f75b2 */ /* 0x0008620008000100 */
[----:B------:R4:W1:Y:S01]  /*03e0*/  SYNCS.EXCH.64 URZ, [UR8+0x66030], UR6 ;  /* 0x06603006083f75b2 */ /* 0x0008620008000100 */
[----:B------:R4:W1:Y:S01]  /*03f0*/  SYNCS.EXCH.64 URZ, [UR8+0x66018], UR4 ;  /* 0x06601804083f75b2 */ /* 0x0008620008000100 */
[----:B------:R4:W1:Y:S02]  /*0400*/  SYNCS.EXCH.64 URZ, [UR8+0x66038], UR6 ;  /* 0x06603806083f75b2 */ /* 0x0008640008000100 */
[----:B----4-:R-:W-:Y:S01]  /*0410*/  NOP ;  /* 0x0000000000007918 */ /* 0x010fe20000000000 */
.L_x_3:
        /* <DEDUP_REMOVED lines=26> */
.L_x_4:
[----:B------:R-:W4:Y:S01]  /*05c0*/  S2UR UR43, SR_CTAID.X ;  /* 0x00000000002b79c3 */ /* 0x000f220000002500 */
[----:B------:R-:W5:Y:S01]  /*05d0*/  SHFL.IDX PT, R4, R0, RZ, 0x1f ;  /* 0x00001fff00047589 */ /* 0x000f6200000e0000 */
[----:B-1----:R-:W-:Y:S01]  /*05e0*/  ULDC UR4, c[0x0][0x28c] ;  /* 0x0000a30000047ab9 */ /* 0x002fe20000000800 */
[----:B------:R-:W-:Y:S02]  /*05f0*/  ELECT P0, URZ, PT ;  /* 0x00000000003f782f */ /* 0x000fe40003800000 */
[----:B------:R-:W-:Y:S01]  /*0600*/  SHF.R.S32.HI R2, RZ, 0x1f, R3 ;  /* 0x0000001fff027819 */ /* 0x000fe20000011403 */
[----:B------:R-:W-:Y:S01]  /*0610*/  UIADD3 UR4, UR4, 0xff, URZ ;  /* 0x000000ff04047890 */ /* 0x000fe2000fffe03f */
[----:B------:R-:W-:Y:S01]  /*0620*/  NOP ;  /* 0x0000000000007918 */ /* 0x000fe20000000000 */
[----:B------:R-:W-:Y:S01]  /*0630*/  BSSY B0, `(.L_x_5) ;  /* 0x000003c000007945 */ /* 0x000fe20003800000 */
[----:B------:R-:W-:Y:S01]  /*0640*/  LEA.HI R2, R2, R3, RZ, 0x7 ;  /* 0x0000000302027211 */ /* 0x000fe200078f38ff */
[----:B------:R-:W-:Y:S01]  /*0650*/  USHF.R.S32.HI UR5, URZ, 0x1f, UR4 ;  /* 0x0000001f3f057899 */ /* 0x000fe20008011404 */
[----:B------:R-:W1:Y:S02]  /*0660*/  S2UR UR36, SR_CTAID.Y ;  /* 0x00000000002479c3 */ /* 0x000e640000002600 */
[----:B------:R-:W-:Y:S01]  /*0670*/  LOP3.LUT R2, R2, 0xffffff80, RZ, 0xc0, !PT ;  /* 0xffffff8002027812 */ /* 0x000fe200078ec0ff */
[----:B------:R-:W-:-:S04]  /*0680*/  ULEA.HI UR5, UR5, UR4, URZ, 0x8 ;  /* 0x0000000405057291 */ /* 0x000fc8000f8f403f */
[----:B------:R-:W-:Y:S01]  /*0690*/  USHF.R.S32.HI UR5, URZ, 0x8, UR5 ;  /* 0x000000083f057899 */ /* 0x000fe20008011405 */
[----:B------:R-:W-:Y:S01]  /*06a0*/  IMAD.IADD R3, R3, 0x1, -R2 ;  /* 0x0000000103037824 */ /* 0x000fe200078e0a02 */
[----:B------:R-:W1:Y:S01]  /*06b0*/  S2UR UR37, SR_CTAID.Z ;  /* 0x00000000002579c3 */ /* 0x000e620000002700 */
[----:B----4-:R-:W-:Y:S01]  /*06c0*/  USHF.L.U32 UR43, UR43, 0x6, URZ ;  /* 0x000000062b2b7899 */ /* 0x010fe2000800063f */
[----:B-----5:R4:W-:Y:S06]  /*06d0*/  STL [R1+0xa8], R4 ;  /* 0x0000a80401007387 */ /* 0x0209ec0000100800 */
[----:B--23--:R-:W-:Y:S01]  /*06e0*/  BAR.SYNC.DEFER_BLOCKING 0x0 ;  /* 0x0000000000007b1d */ /* 0x00cfe20000010000 */
[----:B------:R-:W-:Y:S01]  /*06f0*/  IMAD.U32 R0, RZ, RZ, UR43 ;  /* 0x0000002bff007e24 */ /* 0x000fe2000f8e00ff */
[----:B------:R-:W-:-:S04]  /*0700*/  ISETP.EQ.AND P1, PT, R4, RZ, P0 ;  /* 0x000000ff0400720c */ /* 0x000fc80000722270 */
[----:B------:R-:W-:Y:S01]  /*0710*/  IADD3 R0, R0, 0x13f, RZ ;  /* 0x0000013f00007810 */ /* 0x000fe20007ffe0ff */
[----:B------:R4:W-:Y:S03]  /*0720*/  STL [R1+0x30], RZ ;  /* 0x000030ff01007387 */ /* 0x0009e60000100800 */
[----:B------:R-:W-:-:S04]  /*0730*/  SHF.R.U32.HI R0, RZ, 0x8, R0 ;  /* 0x00000008ff007819 */ /* 0x000fc80000011600 */
[----:B------:R-:W-:Y:S01]  /*0740*/  VIMNMX R2, R0, UR5, PT ;  /* 0x0000000500027c48 */ /* 0x000fe2000bfe0100 */
[----:B-1--4-:R-:W-:Y:S06]  /*0750*/  @!P1 BRA `(.L_x_6) ;  /* 0x0000000000a49947 */ /* 0x012fec0003800000 */
[----:B------:R-:W1:Y:S01]  /*0760*/  S2R R4, SR_CgaCtaId ;  /* 0x0000000000047919 */ /* 0x000e620000008800 */
[----:B------:R-:W-:Y:S02]  /*0770*/  ISETP.NE.AND P3, PT, R3, RZ, PT ;  /* 0x000000ff0300720c */ /* 0x000fe40003f65270 */
[----:B------:R-:W-:Y:S02]  /*0780*/  MOV R3, 0x400 ;  /* 0x0000040000037802 */ /* 0x000fe40000000f00 */
[----:B------:R-:W-:Y:S02]  /*0790*/  MOV R5, 0x1 ;  /* 0x0000000100057802 */ /* 0x000fe40000000f00 */
[----:B-1----:R-:W-:Y:S02]  /*07a0*/  LEA R4, R4, R3, 0x18 ;  /* 0x0000000304047211 */ /* 0x002fe400078ec0ff */
[----:B------:R-:W-:-:S07]  /*07b0*/  SHF.L.U32 R3, R5, 0x1f, RZ ;  /* 0x0000001f05037819 */ /* 0x000fce00000006ff */
.L_x_7:
[----:B-1----:R1:W2:Y:S02]  /*07c0*/  SYNCS.PHASECHK.TRANS64.TRYWAIT P2, [R4+URZ+0x66048], R3 ;  /* 0x06604803040075a7 */ /* 0x0022a4000804017f */
[----:B--2---:R-:W-:Y:S05]  /*07d0*/  @!P2 NANOSLEEP.SYNCS 0x989680 ;  /* 0x009896800000a95d */ /* 0x004fea0003900000 */
[----:B------:R-:W2:Y:S02]  /*07e0*/  @!P2 SYNCS.PHASECHK.TRANS64 P2, [R4+URZ+0x66048], R3 ;  /* 0x066048030400a5a7 */ /* 0x000ea4000804007f */
[----:B--2---:R-:W-:Y:S05]  /*07f0*/  @!P2 BRA `(.L_x_7) ;  /* 0xfffffffc00f0a947 */ /* 0x004fea000383ffff */
[----:B------:R-:W-:Y:S05]  /*0800*/  @P3 BRA `(.L_x_8) ;  /* 0x0000000000183947 */ /* 0x000fea0003800000 */
[----:B------:R-:W2:Y:S01]  /*0810*/  S2R R5, SR_TID.X ;  /* 0x0000000000057919 */ /* 0x000ea20000002100 */
[----:B-1----:R-:W-:-:S04]  /*0820*/  IMAD.MOV.U32 R3, RZ, RZ, 0x6000 ;  /* 0x00006000ff037424 */ /* 0x002fc800078e00ff */
[----:B------:R3:W-:Y:S01]  /*0830*/  SYNCS.ARRIVE.TRANS64 RZ, [R4+URZ+0x66040], R3 ;  /* 0x0660400304ff79a7 */ /* 0x0007e2000800003f */
[----:B--2---:R-:W-:-:S13]  /*0840*/  LOP3.LUT P2, RZ, R5, 0x1f, RZ, 0xc0, !PT ;  /* 0x0000001f05ff7812 */ /* 0x004fda000784c0ff */
[----:B---3--:R-:W-:Y:S05]  /*0850*/  @!P2 BRA `(.L_x_8) ;  /* 0x000000000004a947 */ /* 0x008fea0003800000 */
[----:B------:R-:W-:Y:S01]  /*0860*/  BPT.TRAP 0x1 ;  /* 0x000000040000795c */ /* 0x000fe20000300000 */
.L_x_8:
[----:B------:R-:W-:Y:S01]  /*0870*/  R2UR UR40, R4 ;  /* 0x00000000042872ca */ /* 0x000fe200000e0000 */
[----:B------:R-:W-:Y:S01]  /*0880*/  ULDC.64 UR4, c[0x0][0x198] ;  /* 0x0000660000047ab9 */ /* 0x000fe20000000a00 */
[----:B------:R-:W-:Y:S01]  /*0890*/  UMOV UR6, 0x0 ;  /* 0x0000000000067882 */ /* 0x000fe20000000000 */
[----:B------:R-:W-:Y:S01]  /*08a0*/  UIADD3 UR4, UP0, UR4, 0xf0, URZ ;  /* 0x000000f004047890 */ /* 0x000fe2000ff1e03f */
[----:B------:R-:W-:Y:S01]  /*08b0*/  UMOV UR7, 0x10000000 ;  /* 0x1000000000077882 */ /* 0x000fe20000000000 */
[----:B------:R-:W-:Y:S02]  /*08c0*/  UMOV UR42, URZ ;  /* 0x0000003f002a7c82 */ /* 0x000fe40008000000 */
[----:B------:R-:W-:Y:S01]  /*08d0*/  UIADD3.X UR5, URZ, UR5, URZ, UP0, !UPT ;  /* 0x000000053f057290 */ /* 0x000fe200087fe43f */
[----:B------:R-:W-:Y:S01]  /*08e0*/  UMOV UR44, UR36 ;  /* 0x00000024002c7c82 */ /* 0x000fe20008000000 */
[----:B------:R-:W-:Y:S01]  /*08f0*/  UMOV UR45, UR37 ;  /* 0x00000025002d7c82 */ /* 0x000fe20008000000 */
[----:B------:R-:W-:Y:S01]  /*0900*/  UMOV UR10, 0x40 ;  /* 0x00000040000a7882 */ /* 0x000fe20000000000 */
[----:B------:R-:W-:-:S02]  /*0910*/  UMOV UR11, UR43 ;  /* 0x0000002b000b7c82 */ /* 0x000fc40008000000 */
[----:B------:R-:W-:Y:S02]  /*0920*/  UIADD3 UR41, UR40, 0x66040, URZ ;  /* 0x0006604028297890 */ /* 0x000fe4000fffe03f */
[----:B------:R-:W-:Y:S02]  /*0930*/  UIADD3 UR8, UR40, 0x2000, URZ ;  /* 0x0000200028087890 */ /* 0x000fe4000fffe03f */
[----:B------:R-:W-:Y:S01]  /*0940*/  UIADD3 UR32, UR40, 0x4000, URZ ;  /* 0x0000400028207890 */ /* 0x000fe2000fffe03f */
[----:B------:R-:W-:Y:S01]  /*0950*/  UMOV UR12, UR36 ;  /* 0x00000024000c7c82 */ /* 0x000fe20008000000 */
[----:B------:R-:W-:Y:S01]  /*0960*/  UMOV UR13, UR37 ;  /* 0x00000025000d7c82 */ /* 0x000fe20008000000 */
[----:B------:R-:W-:Y:S01]  /*0970*/  UMOV UR9, UR41 ;  /* 0x0000002900097c82 */ /* 0x000fe20008000000 */
[----:B------:R-:W-:Y:S01]  /*0980*/  UMOV UR34, 0x80 ;  /* 0x0000008000227882 */ /* 0x000fe20000000000 */
[----:B------:R-:W-:Y:S01]  /*0990*/  UMOV UR35, UR43 ;  /* 0x0000002b00237c82 */ /* 0x000fe20008000000 */
[----:B------:R-:W-:Y:S01]  /*09a0*/  UMOV UR33, UR41 ;  /* 0x0000002900217c82 */ /* 0x000fe20008000000 */
[----:B------:R2:W-:Y:S01]  /*09b0*/  UTMALDG.4D [UR40], [UR4], desc[UR6] ;  /* 0x00000628040075b4 */ /* 0x0005e20008019000 */
[----:B------:R2:W-:Y:S01]  /*09c0*/  UTMALDG.4D [UR8], [UR4], desc[UR6] ;  /* 0x00000608040075b4 */ /* 0x0005e20008019000 */
[----:B------:R2:W-:Y:S02]  /*09d0*/  UTMALDG.4D [UR32], [UR4], desc[UR6] ;  /* 0x00000620040075b4 */ /* 0x0005e40008019000 */
[----:B--2---:R-:W-:Y:S01]  /*09e0*/  NOP ;  /* 0x0000000000007918 */ /* 0x004fe20000000000 */
.L_x_6:
[----:B------:R-:W-:Y:S05]  /*09f0*/  BSYNC B0 ;  /* 0x0000000000007941 */ /* 0x000fea0003800000 */
.L_x_5:
[----:B------:R-:W-:Y:S01]  /*0a00*/  BSSY B0, `(.L_x_9) ;  /* 0x00000e7000007945 */ /* 0x000fe20003800000 */
[----:B------:R-:W-:Y:S01]  /*0a10*/  SHF.L.U32 R9, R2, 0x1, RZ ;  /* 0x0000000102097819 */ /* 0x000fe200000006ff */
[----:B------:R-:W-:Y:S01]  /*0a20*/  IMAD.MOV.U32 R7, RZ, RZ, 0x1 ;  /* 0x00000001ff077424 */ /* 0x000fe200078e00ff */
[----:B------:R-:W-:Y:S01]  /*0a30*/  MOV R10, 0x1 ;  /* 0x00000001000a7802 */ /* 0x000fe20000000f00 */
[----:B-1----:R-:W-:Y:S01]  /*0a40*/  IMAD.MOV.U32 R4, RZ, RZ, RZ ;  /* 0x000000ffff047224 */ /* 0x002fe200078e00ff */
[----:B------:R-:W-:Y:S06]  /*0a50*/  @!P1 BRA `(.L_x_10) ;  /* 0x0000000c00849947 */ /* 0x000fec0003800000 */
[----:B------:R-:W1:Y:S01]  /*0a60*/  S2R R5, SR_TID.X ;  /* 0x0000000000057919 */ /* 0x000e620000002100 */
[----:B------:R-:W-:Y:S02]  /*0a70*/  ISETP.GE.AND P1, PT, R2, 0x1, PT ;  /* 0x000000010200780c */ /* 0x000fe40003f26270 */
[----:B------:R-:W-:Y:S01]  /*0a80*/  MOV R4, RZ ;  /* 0x000000ff00047202 */ /* 0x000fe20000000f00 */
[----:B------:R2:W-:Y:S01]  /*0a90*/  STL [R1+0x30], RZ ;  /* 0x000030ff01007387 */ /* 0x0005e20000100800 */
[----:B-1----:R-:W-:-:S09]  /*0aa0*/  LOP3.LUT R9, R5, 0x1f, RZ, 0xc0, !PT ;  /* 0x0000001f05097812 */ /* 0x002fd200078ec0ff */
[----:B--2---:R-:W-:Y:S05]  /*0ab0*/  @!P1 BRA `(.L_x_11) ;  /* 0x00000004008c9947 */ /* 0x004fea0003800000 */
[----:B------:R-:W1:Y:S01]  /*0ac0*/  S2R R4, SR_CgaCtaId ;  /* 0x0000000000047919 */ /* 0x000e620000008800 */
[----:B------:R-:W-:-:S04]  /*0ad0*/  SHF.R.S32.HI R3, RZ, 0x1f, R5 ;  /* 0x0000001fff037819 */ /* 0x000fc80000011405 */
[----:B------:R-:W-:-:S04]  /*0ae0*/  LEA.HI R3, R3, R5, RZ, 0x7 ;  /* 0x0000000503037211 */ /* 0x000fc800078f38ff */
[----:B------:R-:W-:-:S05]  /*0af0*/  LOP3.LUT R3, R3, 0xffffff80, RZ, 0xc0, !PT ;  /* 0xffffff8003037812 */ /* 0x000fca00078ec0ff */
[----:B------:R-:W-:Y:S01]  /*0b00*/  IMAD.IADD R3, R5, 0x1, -R3 ;  /* 0x0000000105037824 */ /* 0x000fe200078e0a03 */
[----:B------:R-:W-:-:S04]  /*0b10*/  MOV R5, 0x1 ;  /* 0x0000000100057802 */ /* 0x000fc80000000f00 */
[----:B------:R-:W-:Y:S02]  /*0b20*/  ISETP.NE.AND P2, PT, R3, RZ, PT ;  /* 0x000000ff0300720c */ /* 0x000fe40003f45270 */
[----:B------:R-:W-:-:S04]  /*0b30*/  MOV R3, 0x400 ;  /* 0x0000040000037802 */ /* 0x000fc80000000f00 */
[----:B-1----:R-:W-:Y:S01]  /*0b40*/  LEA R6, R4, R3, 0x18 ;  /* 0x0000000304067211 */ /* 0x002fe200078ec0ff */
[----:B------:R-:W-:Y:S01]  /*0b50*/  IMAD.MOV.U32 R4, RZ, RZ, 0x1 ;  /* 0x00000001ff047424 */ /* 0x000fe200078e00ff */
[----:B------:R-:W-:-:S07]  /*0b60*/  SHF.L.U32 R3, R5, 0x1f, RZ ;  /* 0x0000001f05037819 */ /* 0x000fce00000006ff */
.L_x_12:
[----:B-1----:R1:W2:Y:S02]  /*0b70*/  SYNCS.PHASECHK.TRANS64.TRYWAIT P1, [R6+URZ+0x66020], R3 ;  /* 0x06602003060075a7 */ /* 0x0022a4000802017f */
[----:B--2---:R-:W-:Y:S05]  /*0b80*/  @!P1 NANOSLEEP.SYNCS 0x989680 ;  /* 0x009896800000995d */ /* 0x004fea0003900000 */
[----:B------:R-:W2:Y:S02]  /*0b90*/  @!P1 SYNCS.PHASECHK.TRANS64 P1, [R6+URZ+0x66020], R3 ;  /* 0x06602003060095a7 */ /* 0x000ea4000802007f */
[----:B--2---:R-:W-:Y:S05]  /*0ba0*/  @!P1 BRA `(.L_x_12) ;  /* 0xfffffffc00f09947 */ /* 0x004fea000383ffff */
[----:B------:R-:W-:Y:S05]  /*0bb0*/  @P2 BRA `(.L_x_13) ;  /* 0x0000000000142947 */ /* 0x000fea0003800000 */
[----:B------:R-:W-:Y:S02]  /*0bc0*/  ISETP.NE.AND P1, PT, R9, RZ, PT ;  /* 0x000000ff0900720c */ /* 0x000fe40003f25270 */
[----:B-1----:R-:W-:-:S04]  /*0bd0*/  MOV R3, 0x18000 ;  /* 0x0001800000037802 */ /* 0x002fc80000000f00 */
[----:B------:R2:W-:Y:S07]  /*0be0*/  SYNCS.ARRIVE.TRANS64 RZ, [R6+URZ+0x66000], R3 ;  /* 0x0660000306ff79a7 */ /* 0x0005ee000800003f */
[----:B------:R-:W-:Y:S05]  /*0bf0*/  @!P1 BRA `(.L_x_13) ;  /* 0x0000000000049947 */ /* 0x000fea0003800000 */
[----:B------:R-:W-:Y:S01]  /*0c00*/  BPT.TRAP 0x1 ;  /* 0x000000040000795c */ /* 0x000fe20000300000 */
.L_x_13:
[----:B-12---:R-:W1:Y:S01]  /*0c10*/  S2R R3, SR_TID.X ;  /* 0x0000000000037919 */ /* 0x006e620000002100 */
[----:B------:R-:W-:Y:S01]  /*0c20*/  R2UR UR32, R6 ;  /* 0x00000000062072ca */ /* 0x000fe200000e0000 */
[----:B------:R-:W-:Y:S01]  /*0c30*/  ULDC.64 UR4, c[0x0][0x198] ;  /* 0x0000660000047ab9 */ /* 0x000fe20000000a00 */
[----:B------:R-:W-:Y:S01]  /*0c40*/  UMOV UR19, URZ ;  /* 0x0000003f00137c82 */ /* 0x000fe20008000000 */
[----:B------:R-:W2:Y:S01]  /*0c50*/  S2R R6, SR_CgaCtaId ;  /* 0x0000000000067919 */ /* 0x000ea20000008800 */
[----:B------:R-:W-:Y:S01]  /*0c60*/  UIADD3 UR4, UP0, UR4, 0x1f0, URZ ;  /* 0x000001f004047890 */ /* 0x000fe2000ff1e03f */
[----:B------:R-:W-:Y:S01]  /*0c70*/  IMAD.MOV.U32 R10, RZ, RZ, 0x1 ;  /* 0x00000001ff0a7424 */ /* 0x000fe200078e00ff */
[----:B------:R-:W-:Y:S01]  /*0c80*/  UMOV UR6, 0x0 ;  /* 0x0000000000067882 */ /* 0x000fe20000000000 */
[----:B------:R-:W-:Y:S01]  /*0c90*/  UMOV UR7, 0x10000000 ;  /* 0x1000000000077882 */ /* 0x000fe20000000000 */
[----:B------:R-:W-:Y:S01]  /*0ca0*/  UIADD3.X UR5, URZ, UR5, URZ, UP0, !UPT ;  /* 0x000000053f057290 */ /* 0x000fe200087fe43f */
[----:B------:R-:W-:Y:S01]  /*0cb0*/  MOV R8, 0x1 ;  /* 0x0000000100087802 */ /* 0x000fe20000000f00 */
[----:B------:R-:W-:Y:S01]  /*0cc0*/  UMOV UR18, URZ ;  /* 0x0000003f00127c82 */ /* 0x000fe20008000000 */
[----:B------:R-:W-:Y:S01]  /*0cd0*/  UMOV UR20, UR36 ;  /* 0x0000002400147c82 */ /* 0x000fe20008000000 */
[----:B------:R-:W-:Y:S01]  /*0ce0*/  UMOV UR21, UR37 ;  /* 0x0000002500157c82 */ /* 0x000fe20008000000 */
[----:B------:R-:W-:Y:S01]  /*0cf0*/  UIADD3 UR16, UR32, 0x6000, URZ ;  /* 0x0000600020107890 */ /* 0x000fe2000fffe03f */
[----:B------:R3:W-:Y:S01]  /*0d00*/  STL [R1+0x30], R10 ;  /* 0x0000300a01007387 */ /* 0x0007e20000100800 */
[----:B------:R-:W-:-:S02]  /*0d10*/  UIADD3 UR17, UR32, 0x66000, URZ ;  /* 0x0006600020117890 */ /* 0x000fc4000fffe03f */
[----:B------:R-:W-:Y:S02]  /*0d20*/  UIADD3 UR8, UR32, 0xe000, URZ ;  /* 0x0000e00020087890 */ /* 0x000fe4000fffe03f */
[----:B------:R-:W-:Y:S01]  /*0d30*/  UIADD3 UR32, UR32, 0x16000, URZ ;  /* 0x0001600020207890 */ /* 0x000fe2000fffe03f */
[----:B------:R-:W-:Y:S01]  /*0d40*/  UMOV UR10, 0x40 ;  /* 0x00000040000a7882 */ /* 0x000fe20000000000 */
[----:B------:R-:W-:Y:S01]  /*0d50*/  UMOV UR12, UR36 ;  /* 0x00000024000c7c82 */ /* 0x000fe20008000000 */
[----:B------:R-:W-:Y:S01]  /*0d60*/  UMOV UR13, UR37 ;  /* 0x00000025000d7c82 */ /* 0x000fe20008000000 */
[----:B------:R-:W-:Y:S01]  /*0d70*/  UMOV UR11, UR19 ;  /* 0x00000013000b7c82 */ /* 0x000fe20008000000 */
[----:B------:R-:W-:Y:S01]  /*0d80*/  UMOV UR9, UR17 ;  /* 0x0000001100097c82 */ /* 0x000fe20008000000 */
[----:B------:R-:W-:Y:S01]  /*0d90*/  UMOV UR34, 0x80 ;  /* 0x0000008000227882 */ /* 0x000fe20000000000 */
[----:B------:R-:W-:Y:S01]  /*0da0*/  UMOV UR35, UR19 ;  /* 0x0000001300237c82 */ /* 0x000fe20008000000 */
[----:B------:R3:W-:Y:S01]  /*0db0*/  UTMALDG.4D [UR16], [UR4], desc[UR6] ;  /* 0x00000610040075b4 */ /* 0x0007e20008019000 */
[----:B------:R-:W-:Y:S01]  /*0dc0*/  UMOV UR33, UR17 ;  /* 0x0000001100217c82 */ /* 0x000fe20008000000 */
[----:B-1----:R-:W-:-:S04]  /*0dd0*/  SHF.R.S32.HI R5, RZ, 0x1f, R3 ;  /* 0x0000001fff057819 */ /* 0x002fc80000011403 */
[----:B------:R-:W-:Y:S01]  /*0de0*/  LEA.HI R5, R5, R3, RZ, 0x7 ;  /* 0x0000000305057211 */ /* 0x000fe200078f38ff */
[----:B------:R3:W-:Y:S03]  /*0df0*/  UTMALDG.4D [UR8], [UR4], desc[UR6] ;  /* 0x00000608040075b4 */ /* 0x0007e60008019000 */
[----:B------:R-:W-:Y:S01]  /*0e00*/  LOP3.LUT R5, R5, 0xffffff80, RZ, 0xc0, !PT ;  /* 0xffffff8005057812 */ /* 0x000fe200078ec0ff */
[----:B------:R3:W-:Y:S04]  /*0e10*/  UTMALDG.4D [UR32], [UR4], desc[UR6] ;  /* 0x00000620040075b4 */ /* 0x0007e80008019000 */
[----:B------:R-:W-:Y:S01]  /*0e20*/  IMAD.IADD R5, R3, 0x1, -R5 ;  /* 0x0000000103057824 */ /* 0x000fe200078e0a05 */
[----:B------:R-:W-:-:S04]  /*0e30*/  MOV R3, 0x400 ;  /* 0x0000040000037802 */ /* 0x000fc80000000f00 */
[----:B------:R-:W-:Y:S02]  /*0e40*/  ISETP.NE.AND P2, PT, R5, RZ, PT ;  /* 0x000000ff0500720c */ /* 0x000fe40003f45270 */
[----:B--2---:R-:W-:Y:S02]  /*0e50*/  LEA R5, R6, R3, 0x18 ;  /* 0x0000000306057211 */ /* 0x004fe400078ec0ff */
[----:B------:R-:W-:Y:S02]  /*0e60*/  SHF.L.U32 R6, R8, 0x1f, RZ ;  /* 0x0000001f08067819 */ /* 0x000fe400000006ff */
[----:B---3--:R-:W-:-:S07]  /*0e70*/  LEA R3, R4, R5, 0x3 ;  /* 0x0000000504037211 */ /* 0x008fce00078e18ff */
.L_x_14:
[----:B-1----:R1:W2:Y:S02]  /*0e80*/  SYNCS.PHASECHK.TRANS64.TRYWAIT P1, [R3+URZ+0x66020], R6 ;  /* 0x06602006030075a7 */ /* 0x0022a4000802017f */
[----:B--2---:R-:W-:Y:S05]  /*0e90*/  @!P1 NANOSLEEP.SYNCS 0x989680 ;  /* 0x009896800000995d */ /* 0x004fea0003900000 */
[----:B------:R-:W2:Y:S02]  /*0ea0*/  @!P1 SYNCS.PHASECHK.TRANS64 P1, [R3+URZ+0x66020], R6 ;  /* 0x06602006030095a7 */ /* 0x000ea4000802007f */
[----:B--2---:R-:W-:Y:S05]  /*0eb0*/  @!P1 BRA `(.L_x_14) ;  /* 0xfffffffc00f09947 */ /* 0x004fea000383ffff */
[----:B------:R-:W-:Y:S05]  /*0ec0*/  @P2 BRA `(.L_x_15) ;  /* 0x0000000000142947 */ /* 0x000fea0003800000 */
[----:B------:R-:W-:Y:S01]  /*0ed0*/  ISETP.NE.AND P1, PT, R9, RZ, PT ;  /* 0x000000ff0900720c */ /* 0x000fe20003f25270 */
[----:B-1----:R-:W-:-:S04]  /*0ee0*/  IMAD.MOV.U32 R6, RZ, RZ, 0x18000 ;  /* 0x00018000ff067424 */ /* 0x002fc800078e00ff */
[----:B------:R2:W-:Y:S08]  /*0ef0*/  SYNCS.ARRIVE.TRANS64 RZ, [R3+URZ+0x66000], R6 ;  /* 0x0660000603ff79a7 */ /* 0x0005f0000800003f */
[----:B------:R-:W-:Y:S05]  /*0f00*/  @!P1 BRA `(.L_x_15) ;  /* 0x0000000000049947 */ /* 0x000fea0003800000 */
[----:B------:R-:W-:Y:S01]  /*0f10*/  BPT.TRAP 0x1 ;  /* 0x000000040000795c */ /* 0x000fe20000300000 */
.L_x_15:
[C---:B------:R-:W-:Y:S01]  /*0f20*/  IMAD R5, R4.reuse, 0x18000, R5 ;  /* 0x0001800004057824 */ /* 0x040fe200078e0205 */
[----:B------:R-:W-:Y:S01]  /*0f30*/  R2UR UR17, R3 ;  /* 0x00000000031172ca */ /* 0x000fe200000e0000 */
[----:B------:R-:W-:Y:S01]  /*0f40*/  ULDC.64 UR4, c[0x0][0x198] ;  /* 0x0000660000047ab9 */ /* 0x000fe20000000a00 */
[----:B------:R-:W-:Y:S01]  /*0f50*/  UMOV UR19, URZ ;  /* 0x0000003f00137c82 */ /* 0x000fe20008000000 */
[----:B------:R-:W-:Y:S01]  /*0f60*/  UIADD3 UR4, UP0, UR4, 0x2f0, URZ ;  /* 0x000002f004047890 */ /* 0x000fe2000ff1e03f */
[----:B------:R-:W-:Y:S01]  /*0f70*/  R2UR UR32, R5 ;  /* 0x00000000052072ca */ /* 0x000fe200000e0000 */
[----:B------:R-:W-:Y:S01]  /*0f80*/  UMOV UR6, 0x0 ;  /* 0x0000000000067882 */ /* 0x000fe20000000000 */
[----:B------:R-:W-:Y:S01]  /*0f90*/  UMOV UR7, 0x10000000 ;  /* 0x1000000000077882 */ /* 0x000fe20000000000 */
[----:B------:R-:W-:Y:S01]  /*0fa0*/  UIADD3.X UR5, URZ, UR5, URZ, UP0, !UPT ;  /* 0x000000053f057290 */ /* 0x000fe200087fe43f */
[----:B------:R-:W-:Y:S01]  /*0fb0*/  IADD3 R4, R4, 0x1, RZ ;  /* 0x0000000104047810 */ /* 0x000fe20007ffe0ff */
[----:B------:R-:W-:Y:S01]  /*0fc0*/  UMOV UR18, URZ ;  /* 0x0000003f00127c82 */ /* 0x000fe20008000000 */
[----:B------:R-:W-:Y:S01]  /*0fd0*/  UMOV UR20, UR36 ;  /* 0x0000002400147c82 */ /* 0x000fe20008000000 */
[----:B------:R-:W-:Y:S01]  /*0fe0*/  UMOV UR21, UR37 ;  /* 0x0000002500157c82 */ /* 0x000fe20008000000 */
[----:B------:R-:W-:Y:S01]  /*0ff0*/  UMOV UR10, 0x40 ;  /* 0x00000040000a7882 */ /* 0x000fe20000000000 */
[----:B------:R-:W-:Y:S01]  /*1000*/  UIADD3 UR17, UR17, 0x66000, URZ ;  /* 0x0006600011117890 */ /* 0x000fe2000fffe03f */
[----:B------:R-:W-:Y:S01]  /*1010*/  UMOV UR12, UR36 ;  /* 0x00000024000c7c82 */ /* 0x000fe20008000000 */
[----:B------:R-:W-:-:S02]  /*1020*/  UMOV UR13, UR37 ;  /* 0x00000025000d7c82 */ /* 0x000fc40008000000 */
[----:B------:R-:W-:Y:S02]  /*1030*/  UIADD3 UR16, UR32, 0x6000, URZ ;  /* 0x0000600020107890 */ /* 0x000fe4000fffe03f */
[----:B------:R-:W-:Y:S02]  /*1040*/  UIADD3 UR8, UR32, 0xe000, URZ ;  /* 0x0000e00020087890 */ /* 0x000fe4000fffe03f */
[----:B------:R-:W-:Y:S01]  /*1050*/  UIADD3 UR32, UR32, 0x16000, URZ ;  /* 0x0001600020207890 */ /* 0x000fe2000fffe03f */
[----:B------:R-:W-:Y:S01]  /*1060*/  UMOV UR11, UR19 ;  /* 0x00000013000b7c82 */ /* 0x000fe20008000000 */
[----:B------:R-:W-:Y:S01]  /*1070*/  UMOV UR9, UR17 ;  /* 0x0000001100097c82 */ /* 0x000fe20008000000 */
[----:B------:R-:W-:Y:S01]  /*1080*/  UMOV UR34, 0x80 ;  /* 0x0000008000227882 */ /* 0x000fe20000000000 */
[----:B------:R-:W-:Y:S01]  /*1090*/  UMOV UR35, UR19 ;  /* 0x0000001300237c82 */ /* 0x000fe20008000000 */
[----:B------:R3:W-:Y:S01]  /*10a0*/  UTMALDG.4D [UR16], [UR4], desc[UR6] ;  /* 0x00000610040075b4 */ /* 0x0007e20008019000 */
[----:B------:R-:W-:Y:S01]  /*10b0*/  UMOV UR33, UR17 ;  /* 0x0000001100217c82 */ /* 0x000fe20008000000 */
[----:B------:R3:W-:Y:S02]  /*10c0*/  UTMALDG.4D [UR8], [UR4], desc[UR6] ;  /* 0x00000608040075b4 */ /* 0x0007e40008019000 */
[----:B------:R3:W-:Y:S02]  /*10d0*/  UTMALDG.4D [UR32], [UR4], desc[UR6] ;  /* 0x00000620040075b4 */ /* 0x0007e40008019000 */
[----:B---3--:R-:W-:Y:S01]  /*10e0*/  NOP ;  /* 0x0000000000007918 */ /* 0x008fe20000000000 */
.L_x_11:
[----:B------:R-:W-:Y:S01]  /*10f0*/  ISETP.GE.AND P1, PT, R2, 0x2, PT ;  /* 0x000000020200780c */ /* 0x000fe20003f26270 */
[----:B------:R-:W-:-:S12]  /*1100*/  IMAD.MOV.U32 R10, RZ, RZ, 0x1 ;  /* 0x00000001ff0a7424 */ /* 0x000fd800078e00ff */
[----:B------:R-:W-:Y:S05]  /*1110*/  @!P1 BRA `(.L_x_16) ;  /* 0x0000000400c89947 */ /* 0x000fea0003800000 */
[----:B-12---:R-:W1:Y:S01]  /*1120*/  S2R R3, SR_TID.X ;  /* 0x0000000000037919 */ /* 0x006e620000002100 */
[----:B------:R-:W2:Y:S01]  /*1130*/  S2R R6, SR_CgaCtaId ;  /* 0x0000000000067919 */ /* 0x000ea20000008800 */
[----:B-1----:R-:W-:-:S04]  /*1140*/  SHF.R.S32.HI R5, RZ, 0x1f, R3 ;  /* 0x0000001fff057819 */ /* 0x002fc80000011403 */
[----:B------:R-:W-:-:S04]  /*1150*/  LEA.HI R5, R5, R3, RZ, 0x7 ;  /* 0x0000000305057211 */ /* 0x000fc800078f38ff */
[----:B------:R-:W-:-:S04]  /*1160*/  LOP3.LUT R5, R5, 0xffffff80, RZ, 0xc0, !PT ;  /* 0xffffff8005057812 */ /* 0x000fc800078ec0ff */
[----:B------:R-:W-:Y:S02]  /*1170*/  IADD3 R5, R3, -R5, RZ ;  /* 0x8000000503057210 */ /* 0x000fe40007ffe0ff */
[----:B------:R-:W-:Y:S02]  /*1180*/  MOV R3, 0x400 ;  /* 0x0000040000037802 */ /* 0x000fe40000000f00 */
[----:B------:R-:W-:Y:S01]  /*1190*/  ISETP.NE.AND P2, PT, R5, RZ, PT ;  /* 0x000000ff0500720c */ /* 0x000fe20003f45270 */
[----:B------:R-:W-:Y:S01]  /*11a0*/  IMAD.MOV.U32 R5, RZ, RZ, 0x1 ;  /* 0x00000001ff057424 */ /* 0x000fe200078e00ff */
[----:B--2---:R-:W-:-:S04]  /*11b0*/  LEA R3, R6, R3, 0x18 ;  /* 0x0000000306037211 */ /* 0x004fc800078ec0ff */
[----:B------:R-:W-:Y:S02]  /*11c0*/  SHF.L.U32 R6, R5, 0x1f, RZ ;  /* 0x0000001f05067819 */ /* 0x000fe400000006ff */
[----:B------:R-:W-:-:S07]  /*11d0*/  LEA R5, R4, R3, 0x3 ;  /* 0x0000000304057211 */ /* 0x000fce00078e18ff */
.L_x_17:
        /* <DEDUP_REMOVED lines=10> */
.L_x_18:
[----:B-12---:R-:W2:Y:S01]  /*1280*/  LDL R6, [R1+0x30] ;  /* 0x0000300001067983 */ /* 0x006ea20000100800 */
[C---:B------:R-:W-:Y:S01]  /*1290*/  IMAD R3, R4.reuse, 0x18000, R3 ;  /* 0x0001800004037824 */ /* 0x040fe200078e0203 */
[----:B------:R-:W-:Y:S01]  /*12a0*/  R2UR UR17, R5 ;  /* 0x00000000051172ca */ /* 0x000fe200000e0000 */
[----:B------:R-:W-:Y:S01]  /*12b0*/  ULDC.64 UR4, c[0x0][0x198] ;  /* 0x0000660000047ab9 */ /* 0x000fe20000000a00 */
[----:B------:R-:W1:Y:S01]  /*12c0*/  S2R R10, SR_TID.X ;  /* 0x00000000000a7919 */ /* 0x000e620000002100 */
        /* <DEDUP_REMOVED lines=11> */
[----:B------:R-:W-:Y:S01]  /*1380*/  MOV R3, 0x400 ;  /* 0x0000040000037802 */ /* 0x000fe20000000f00 */
[----:B------:R-:W-:Y:S01]  /*1390*/  UMOV UR12, UR36 ;  /* 0x00000024000c7c82 */ /* 0x000fe20008000000 */
[----:B------:R-:W-:Y:S01]  /*13a0*/  UMOV UR13, UR37 ;  /* 0x00000025000d7c82 */ /* 0x000fe20008000000 */
[----:B------:R-:W-:Y:S01]  /*13b0*/  UIADD3 UR16, UR32, 0x6000, URZ ;  /* 0x0000600020107890 */ /* 0x000fe2000fffe03f */
[C---:B------:R-:W-:Y:S01]  /*13c0*/  ISETP.NE.AND P2, PT, R4.reuse, 0x4, PT ;  /* 0x000000040400780c */ /* 0x040fe20003f45270 */
[----:B------:R-:W-:Y:S01]  /*13d0*/  UIADD3 UR8, UR32, 0xe000, URZ ;  /* 0x0000e00020087890 */ /* 0x000fe2000fffe03f */
[C---:B------:R-:W-:Y:S01]  /*13e0*/  ISETP.NE.AND P1, PT, R4.reuse, 0x4, PT ;  /* 0x000000040400780c */ /* 0x040fe20003f25270 */
[----:B------:R-:W-:Y:S01]  /*13f0*/  UIADD3 UR32, UR32, 0x16000, URZ ;  /* 0x0001600020207890 */ /* 0x000fe2000fffe03f */
[----:B------:R-:W-:Y:S01]  /*1400*/  SEL R4, R4, RZ, P2 ;  /* 0x000000ff04047207 */ /* 0x000fe20001000000 */
[----:B------:R-:W-:Y:S01]  /*1410*/  UMOV UR9, UR17 ;  /* 0x0000001100097c82 */ /* 0x000fe20008000000 */
[----:B------:R-:W-:Y:S01]  /*1420*/  UMOV UR34, 0x80 ;  /* 0x0000008000227882 */ /* 0x000fe20000000000 */
[----:B------:R-:W-:Y:S01]  /*1430*/  UMOV UR33, UR17 ;  /* 0x0000001100217c82 */ /* 0x000fe20008000000 */
[----:B-1----:R-:W-:-:S04]  /*1440*/  SHF.R.S32.HI R8, RZ, 0x1f, R10 ;  /* 0x0000001fff087819 */ /* 0x002fc8000001140a */
[----:B------:R-:W-:-:S04]  /*1450*/  LEA.HI R8, R8, R10, RZ, 0x7 ;  /* 0x0000000a08087211 */ /* 0x000fc800078f38ff */
[----:B------:R-:W-:-:S05]  /*1460*/  LOP3.LUT R8, R8, 0xffffff80, RZ, 0xc0, !PT ;  /* 0xffffff8008087812 */ /* 0x000fca00078ec0ff */
[----:B------:R-:W-:Y:S01]  /*1470*/  IMAD.IADD R8, R10, 0x1, -R8 ;  /* 0x000000010a087824 */ /* 0x000fe200078e0a08 */
[----:B------:R-:W-:-:S04]  /*1480*/  SEL R10, RZ, 0x1, !P1 ;  /* 0x00000001ff0a7807 */ /* 0x000fc80004800000 */
[----:B------:R-:W-:Y:S02]  /*1490*/  ISETP.NE.AND P3, PT, R8, RZ, PT ;  /* 0x000000ff0800720c */ /* 0x000fe40003f65270 */
[----:B--2---:R-:W-:Y:S02]  /*14a0*/  R2UR UR19, R6 ;  /* 0x00000000061372ca */ /* 0x004fe400000e0000 */
[----:B------:R-:W1:Y:S11]  /*14b0*/  S2R R6, SR_CgaCtaId ;  /* 0x0000000000067919 */ /* 0x000e760000008800 */
[----:B------:R-:W-:-:S07]  /*14c0*/  USHF.L.U32 UR19, UR19, 0x8, URZ ;  /* 0x0000000813137899 */ /* 0x000fce000800063f */
[----:B------:R-:W-:Y:S01]  /*14d0*/  UMOV UR11, UR19 ;  /* 0x00000013000b7c82 */ /* 0x000fe20008000000 */
[----:B------:R-:W-:Y:S01]  /*14e0*/  UMOV UR35, UR19 ;  /* 0x0000001300237c82 */ /* 0x000fe20008000000 */
[----:B------:R2:W-:Y:S01]  /*14f0*/  UTMALDG.4D [UR16], [UR4], desc[UR6] ;  /* 0x00000610040075b4 */ /* 0x0005e20008019000 */
[----:B------:R2:W-:Y:S01]  /*1500*/  UTMALDG.4D [UR8], [UR4], desc[UR6] ;  /* 0x00000608040075b4 */ /* 0x0005e20008019000 */
[----:B-1----:R-:W-:Y:S02]  /*1510*/  LEA R5, R6, R3, 0x18 ;  /* 0x0000000306057211 */ /* 0x002fe400078ec0ff */
[----:B------:R-:W-:Y:S01]  /*1520*/  SHF.L.U32 R3, R10, 0x1f, RZ ;  /* 0x0000001f0a037819 */ /* 0x000fe200000006ff */
[----:B------:R2:W-:Y:S02]  /*1530*/  UTMALDG.4D [UR32], [UR4], desc[UR6] ;  /* 0x00000620040075b4 */ /* 0x0005e40008019000 */
[----:B--2---:R-:W-:-:S07]  /*1540*/  LEA R6, R4, R5, 0x3 ;  /* 0x0000000504067211 */ /* 0x004fce00078e18ff */
.L_x_19:
        /* <DEDUP_REMOVED lines=10> */
.L_x_20:
[----:B------:R-:W3:Y:S01]  /*15f0*/  LDL.LU R8, [R1+0x30] ;  /* 0x0000300001087983 */ /* 0x000ee20000300800 */
[----:B------:R-:W-:Y:S01]  /*1600*/  IMAD R5, R4, 0x18000, R5 ;  /* 0x0001800004057824 */ /* 0x000fe200078e0205 */
[----:B------:R-:W-:Y:S01]  /*1610*/  R2UR UR17, R6 ;  /* 0x00000000061172ca */ /* 0x000fe200000e0000 */
[----:B------:R-:W-:Y:S01]  /*1620*/  ULDC.64 UR4, c[0x0][0x198] ;  /* 0x0000660000047ab9 */ /* 0x000fe20000000a00 */
[----:B------:R-:W-:Y:S01]  /*1630*/  UMOV UR6, 0x0 ;  /* 0x0000000000067882 */ /* 0x000fe20000000000 */
[----:B------:R-:W-:Y:S01]  /*1640*/  UIADD3 UR4, UP0, UR4, 0x2f0, URZ ;  /* 0x000002f004047890 */ /* 0x000fe2000ff1e03f */
[----:B------:R-:W-:Y:S01]  /*1650*/  R2UR UR32, R5 ;  /* 0x00000000052072ca */ /* 0x000fe200000e0000 */
[----:B------:R-:W-:Y:S01]  /*1660*/  UMOV UR7, 0x10000000 ;  /* 0x1000000000077882 */ /* 0x000fe20000000000 */
[----:B------:R-:W-:Y:S01]  /*1670*/  UMOV UR18, URZ ;  /* 0x0000003f00127c82 */ /* 0x000fe20008000000 */
[----:B------:R-:W-:Y:S01]  /*1680*/  UIADD3.X UR5, URZ, UR5, URZ, UP0, !UPT ;  /* 0x000000053f057290 */ /* 0x000fe200087fe43f */
[----:B------:R-:W-:Y:S01]  /*1690*/  IADD3 R4, R4, 0x1, RZ ;  /* 0x0000000104047810 */ /* 0x000fe20007ffe0ff */
[----:B------:R-:W-:Y:S01]  /*16a0*/  UMOV UR20, UR36 ;  /* 0x0000002400147c82 */ /* 0x000fe20008000000 */
[----:B------:R-:W-:Y:S01]  /*16b0*/  UMOV UR21, UR37 ;  /* 0x0000002500157c82 */ /* 0x000fe20008000000 */
[----:B------:R-:W-:Y:S01]  /*16c0*/  UMOV UR10, 0x40 ;  /* 0x00000040000a7882 */ /* 0x000fe20000000000 */
[----:B------:R-:W-:Y:S01]  /*16d0*/  UMOV UR12, UR36 ;  /* 0x00000024000c7c82 */ /* 0x000fe20008000000 */
[----:B------:R-:W-:Y:S01]  /*16e0*/  UIADD3 UR17, UR17, 0x66000, URZ ;  /* 0x0006600011117890 */ /* 0x000fe2000fffe03f */
[C---:B------:R-:W-:Y:S01]  /*16f0*/  ISETP.NE.AND P1, PT, R4.reuse, 0x4, PT ;  /* 0x000000040400780c */ /* 0x040fe20003f25270 */
[----:B------:R-:W-:Y:S01]  /*1700*/  UMOV UR13, UR37 ;  /* 0x00000025000d7c82 */ /* 0x000fe20008000000 */
[----:B------:R-:W-:Y:S01]  /*1710*/  UMOV UR34, 0x80 ;  /* 0x0000008000227882 */ /* 0x000fe20000000000 */
[----:B------:R-:W-:Y:S01]  /*1720*/  UIADD3 UR16, UR32, 0x6000, URZ ;  /* 0x0000600020107890 */ /* 0x000fe2000fffe03f */
[----:B-12---:R-:W-:Y:S01]  /*1730*/  SEL R3, RZ, 0x1, P1 ;  /* 0x00000001ff037807 */ /* 0x006fe20000800000 */
[----:B------:R-:W-:Y:S01]  /*1740*/  UIADD3 UR8, UR32, 0xe000, URZ ;  /* 0x0000e00020087890 */ /* 0x000fe2000fffe03f */
[----:B------:R-:W-:Y:S01]  /*1750*/  SEL R4, R4, RZ, P1 ;  /* 0x000000ff04047207 */ /* 0x000fe20000800000 */
[----:B------:R-:W-:Y:S01]  /*1760*/  UIADD3 UR32, UR32, 0x16000, URZ ;  /* 0x0001600020207890 */ /* 0x000fe2000fffe03f */
[----:B------:R-:W-:Y:S01]  /*1770*/  LOP3.LUT R10, R10, R3, RZ, 0x3c, !PT ;  /* 0x000000030a0a7212 */ /* 0x000fe200078e3cff */
[----:B------:R-:W-:Y:S01]  /*1780*/  UMOV UR9, UR17 ;  /* 0x0000001100097c82 */ /* 0x000fe20008000000 */
[----:B------:R-:W-:Y:S01]  /*1790*/  UMOV UR33, UR17 ;  /* 0x0000001100217c82 */ /* 0x000fe20008000000 */
[C---:B---3--:R-:W-:Y:S01]  /*17a0*/  R2UR UR19, R8.reuse ;  /* 0x00000000081372ca */ /* 0x048fe200000e0000 */
[----:B------:R-:W-:-:S05]  /*17b0*/  VIADD R8, R8, 0x1 ;  /* 0x0000000108087836 */ /* 0x000fca0000000000 */
[----:B------:R3:W-:Y:S07]  /*17c0*/  STL [R1+0x30], R8 ;  /* 0x0000300801007387 */ /* 0x0007ee0000100800 */
[----:B------:R-:W-:-:S07]  /*17d0*/  USHF.L.U32 UR19, UR19, 0x8, URZ ;  /* 0x0000000813137899 */ /* 0x000fce000800063f */
[----:B------:R-:W-:Y:S01]  /*17e0*/  UMOV UR11, UR19 ;  /* 0x00000013000b7c82 */ /* 0x000fe20008000000 */
[----:B------:R-:W-:Y:S01]  /*17f0*/  UMOV UR35, UR19 ;  /* 0x0000001300237c82 */ /* 0x000fe20008000000 */
[----:B------:R3:W-:Y:S01]  /*1800*/  UTMALDG.4D [UR16], [UR4], desc[UR6] ;  /* 0x00000610040075b4 */ /* 0x0007e20008019000 */
[----:B------:R3:W-:Y:S01]  /*1810*/  UTMALDG.4D [UR8], [UR4], desc[UR6] ;  /* 0x00000608040075b4 */ /* 0x0007e20008019000 */
[----:B------:R3:W-:Y:S02]  /*1820*/  UTMALDG.4D [UR32], [UR4], desc[UR6] ;  /* 0x00000620040075b4 */ /* 0x0007e40008019000 */
[----:B---3--:R-:W-:Y:S01]  /*1830*/  NOP ;  /* 0x0000000000007918 */ /* 0x008fe20000000000 */
.L_x_16:
[----:B------:R-:W-:-:S04]  /*1840*/  SHF.L.U32 R9, R2, 0x1, RZ ;  /* 0x0000000102097819 */ /* 0x000fc800000006ff */
[----:B------:R-:W-:-:S04]  /*1850*/  LOP3.LUT R9, R9, 0xfffffffe, RZ, 0x3c, !PT ;  /* 0xfffffffe09097812 */ /* 0x000fc800078e3cff */
[----:B------:R-:W-:-:S07]  /*1860*/  IADD3 R9, -R9, -0x6, RZ ;  /* 0xfffffffa09097810 */ /* 0x000fce0007ffe1ff */
.L_x_10:
[----:B------:R-:W-:Y:S05]  /*1870*/  BSYNC B0 ;  /* 0x0000000000007941 */ /* 0x000fea0003800000 */
.L_x_9:
[----:B-12---:R-:W1:Y:S01]  /*1880*/  S2R R6, SR_CgaCtaId ;  /* 0x0000000000067919 */ /* 0x006e620000008800 */
[----:B------:R-:W-:Y:S01]  /*1890*/  MOV R3, 0x400 ;  /* 0x0000040000037802 */ /* 0x000fe20000000f00 */
[----:B------:R-:W-:Y:S01]  /*18a0*/  IMAD.MOV.U32 R11, RZ, RZ, RZ ;  /* 0x000000ffff0b7224 */ /* 0x000fe200078e00ff */
[----:B------:R-:W-:Y:S02]  /*18b0*/  SHF.L.U32 R2, RZ, 0x1f, RZ ;  /* 0x0000001fff027819 */ /* 0x000fe400000006ff */
[----:B-1----:R-:W-:-:S07]  /*18c0*/  LEA R3, R6, R3, 0x18 ;  /* 0x0000000306037211 */ /* 0x002fce00078ec0ff */
.L_x_21:
[----:B-1----:R-:W1:Y:S01]  /*18d0*/  S2R R5, SR_CgaCtaId ;  /* 0x0000000000057919 */ /* 0x002e620000008800 */
[----:B------:R-:W-:-:S04]  /*18e0*/  MOV R3, 0x400 ;  /* 0x0000040000037802 */ /* 0x000fc80000000f00 */
[----:B-1----:R-:W-:-:S04]  /*18f0*/  LEA R3, R5, R3, 0x18 ;  /* 0x0000000305037211 */ /* 0x002fc800078ec0ff */
[----:B------:R1:W2:Y:S03]  /*1900*/  SYNCS.PHASECHK.TRANS64.TRYWAIT P1, [R3+URZ+0x66040], R2 ;  /* 0x06604002030075a7 */ /* 0x0002a6000802017f */
[----:B--2---:R-:W-:Y:S05]  /*1910*/  @!P1 NANOSLEEP.SYNCS 0x989680 ;  /* 0x009896800000995d */ /* 0x004fea0003900000 */
[----:B------:R-:W2:Y:S02]  /*1920*/  @!P1 SYNCS.PHASECHK.TRANS64 P1, [R3+URZ+0x66040], R2 ;  /* 0x06604002030095a7 */ /* 0x000ea4000802007f */
[----:B--2---:R-:W-:Y:S05]  /*1930*/  @!P1 BRA `(.L_x_21) ;  /* 0xfffffffc00e49947 */ /* 0x004fea000383ffff */
[----:B-1----:R-:W1:Y:S02]  /*1940*/  S2R R3, SR_TID.X ;  /* 0x0000000000037919 */ /* 0x002e640000002100 */
[----:B-1----:R-:W-:-:S04]  /*1950*/  SHF.R.S32.HI R6, RZ, 0x1f, R3 ;  /* 0x0000001fff067819 */ /* 0x002fc80000011403 */
[----:B------:R-:W-:-:S04]  /*1960*/  LEA.HI R6, R6, R3, RZ, 0x7 ;  /* 0x0000000306067211 */ /* 0x000fc800078f38ff */
[----:B------:R-:W-:-:S04]  /*1970*/  LOP3.LUT R6, R6, 0xffffff80, RZ, 0xc0, !PT ;  /* 0xffffff8006067812 */ /* 0x000fc800078ec0ff */
[----:B------:R-:W-:Y:S02]  /*1980*/  IADD3 R6, R3, -R6, RZ ;  /* 0x8000000603067210 */ /* 0x000fe40007ffe0ff */
[----:B------:R-:W1:Y:S02]  /*1990*/  LDC R3, c[0x0][0x28c] ;  /* 0x0000a300ff037b82 */ /* 0x000e640000000800 */
[----:B------:R-:W-:Y:S01]  /*19a0*/  SHF.R.S32.HI R2, RZ, 0x1f, R6 ;  /* 0x0000001fff027819 */ /* 0x000fe20000011406 */
[----:B-1----:R-:W-:-:S03]  /*19b0*/  VIADD R5, R3, 0xff ;  /* 0x000000ff03057836 */ /* 0x002fc60000000000 */
[----:B------:R-:W-:Y:S02]  /*19c0*/  LEA.HI R3, R2, R6, RZ, 0x5 ;  /* 0x0000000602037211 */ /* 0x000fe400078f28ff */
[----:B------:R-:W-:Y:S02]  /*19d0*/  SHF.R.S32.HI R6, RZ, 0x1f, R5 ;  /* 0x0000001fff067819 */ /* 0x000fe40000011405 */
[----:B------:R-:W-:Y:S02]  /*19e0*/  SHF.R.S32.HI R3, RZ, 0x5, R3 ;  /* 0x00000005ff037819 */ /* 0x000fe40000011403 */
[----:B------:R-:W-:Y:S02]  /*19f0*/  LEA.HI R6, R6, R5, RZ, 0x8 ;  /* 0x0000000506067211 */ /* 0x000fe400078f40ff */
[----:B------:R-:W-:Y:S02]  /*1a00*/  SHF.L.U32 R5, RZ, 0x1f, RZ ;  /* 0x0000001fff057819 */ /* 0x000fe400000006ff */
[----:B------:R-:W-:-:S02]  /*1a10*/  LEA R3, R3, UR43, 0x4 ;  /* 0x0000002b03037c11 */ /* 0x000fc4000f8e20ff */
[----:B------:R-:W-:-:S07]  /*1a20*/  SHF.R.S32.HI R13, RZ, 0x8, R6 ;  /* 0x00000008ff0d7819 */ /* 0x000fce0000011406 */
.L_x_22:
[----:B-1----:R-:W1:Y:S01]  /*1a30*/  S2R R14, SR_CgaCtaId ;  /* 0x00000000000e7919 */ /* 0x002e620000008800 */
[----:B------:R-:W-:-:S04]  /*1a40*/  MOV R8, 0x400 ;  /* 0x0000040000087802 */ /* 0x000fc80000000f00 */
[----:B-1----:R-:W-:-:S04]  /*1a50*/  LEA R8, R14, R8, 0x18 ;  /* 0x000000080e087211 */ /* 0x002fc800078ec0ff */
[----:B------:R1:W2:Y:S03]  /*1a60*/  SYNCS.PHASECHK.TRANS64.TRYWAIT P1, [R8+URZ+0x66000], R5 ;  /* 0x06600005080075a7 */ /* 0x0002a6000802017f */
[----:B--2---:R-:W-:Y:S05]  /*1a70*/  @!P1 NANOSLEEP.SYNCS 0x989680 ;  /* 0x009896800000995d */ /* 0x004fea0003900000 */
[----:B------:R-:W2:Y:S02]  /*1a80*/  @!P1 SYNCS.PHASECHK.TRANS64 P1, [R8+URZ+0x66000], R5 ;  /* 0x06600005080095a7 */ /* 0x000ea4000802007f */
[----:B--2---:R-:W-:Y:S05]  /*1a90*/  @!P1 BRA `(.L_x_22) ;  /* 0xfffffffc00e49947 */ /* 0x004fea000383ffff */
[----:B------:R-:W2:Y:S01]  /*1aa0*/  S2R R6, SR_TID.X ;  /* 0x0000000000067919 */ /* 0x000ea20000002100 */
[----:B------:R-:W-:Y:S05]  /*1ab0*/  WARPSYNC.ALL ;  /* 0x0000000000007948 */ /* 0x000fea0003800000 */
[----:B--2---:R-:W-:-:S04]  /*1ac0*/  SHF.R.S32.HI R12, RZ, 0x1f, R6 ;  /* 0x0000001fff0c7819 */ /* 0x004fc80000011406 */
[----:B------:R-:W-:-:S04]  /*1ad0*/  LEA.HI R12, R12, R6, RZ, 0x7 ;  /* 0x000000060c0c7211 */ /* 0x000fc800078f38ff */
[----:B------:R-:W-:-:S04]  /*1ae0*/  LOP3.LUT R12, R12, 0xffffff80, RZ, 0xc0, !PT ;  /* 0xffffff800c0c7812 */ /* 0x000fc800078ec0ff */
[----:B------:R-:W-:-:S04]  /*1af0*/  IADD3 R12, R6, -R12, RZ ;  /* 0x8000000c060c7210 */ /* 0x000fc80007ffe0ff */
[----:B------:R-:W-:-:S04]  /*1b00*/  LEA.HI R2, R2, R12, RZ, 0x2 ;  /* 0x0000000c02027211 */ /* 0x000fc800078f10ff */
[--C-:B------:R-:W-:Y:S02]  /*1b10*/  SHF.R.S32.HI R6, RZ, 0x2, R2.reuse ;  /* 0x00000002ff067819 */ /* 0x100fe40000011402 */
[----:B-1----:R-:W-:Y:S02]  /*1b20*/  SHF.R.S32.HI R5, RZ, 0x1f, R2 ;  /* 0x0000001fff057819 */ /* 0x002fe40000011402 */
[----:B------:R-:W-:Y:S02]  /*1b30*/  LOP3.LUT R2, R2, 0x7ffffffc, RZ, 0xc0, !PT ;  /* 0x7ffffffc02027812 */ /* 0x000fe400078ec0ff */
[----:B------:R-:W-:-:S03]  /*1b40*/  LEA.HI R5, R5, R6, RZ, 0x3 ;  /* 0x0000000605057211 */ /* 0x000fc600078f18ff */
[----:B------:R-:W-:Y:S01]  /*1b50*/  IMAD.IADD R2, R12, 0x1, -R2 ;  /* 0x000000010c027824 */ /* 0x000fe200078e0a02 */
[----:B------:R-:W-:Y:S02]  /*1b60*/  LOP3.LUT R5, R5, 0xfffffff8, RZ, 0xc0, !PT ;  /* 0xfffffff805057812 */ /* 0x000fe400078ec0ff */
[----:B------:R-:W-:Y:S02]  /*1b70*/  VIMNMX R12, R13, R0, PT ;  /* 0x000000000d0c7248 */ /* 0x000fe40003fe0100 */
[----:B------:R-:W-:Y:S02]  /*1b80*/  SHF.L.U32 R0, R2, 0x1, RZ ;  /* 0x0000000102007819 */ /* 0x000fe400000006ff */
[----:B------:R-:W-:Y:S02]  /*1b90*/  IADD3 R3, R3, R6, -R5 ;  /* 0x0000000603037210 */ /* 0x000fe40007ffe805 */
[C---:B------:R-:W-:Y:S01]  /*1ba0*/  R2UR UR15, R8.reuse ;  /* 0x00000000080f72ca */ /* 0x040fe200000e0000 */
[----:B------:R-:W-:Y:S01]  /*1bb0*/  WARPGROUP.ARRIVE ;  /* 0x00000000000079c5 */ /* 0x000fe20000000000 */
[----:B------:R-:W-:Y:S01]  /*1bc0*/  R2UR UR4, R8 ;  /* 0x00000000080472ca */ /* 0x000fe200000e0000 */
[----:B------:R-:W-:Y:S01]  /*1bd0*/  UMOV UR7, 0x40000040 ;  /* 0x4000004000077882 */ /* 0x000fe20000000000 */
[----:B------:R-:W-:Y:S01]  /*1be0*/  UMOV UR11, 0x40000040 ;  /* 0x40000040000b7882 */ /* 0x000fe20000000000 */
[----:B------:R-:W-:Y:S01]  /*1bf0*/  UMOV UR9, UR7 ;  /* 0x0000000700097c82 */ /* 0x000fe20008000000 */
[----:B------:R-:W-:Y:S01]  /*1c00*/  MOV R15, UR7 ;  /* 0x00000007000f7c02 */ /* 0x000fe20008000f00 */
[----:B------:R-:W-:Y:S01]  /*1c10*/  UMOV UR7, 0x40000040 ;  /* 0x4000004000077882 */ /* 0x000fe20000000000 */
[----:B------:R-:W-:Y:S01]  /*1c20*/  UMOV UR57, 0x40000040 ;  /* 0x4000004000397882 */ /* 0x000fe20000000000 */
[----:B------:R-:W-:Y:S01]  /*1c30*/  UMOV UR59, 0x40000040 ;  /* 0x40000040003b7882 */ /* 0x000fe20000000000 */
[----:B------:R-:W-:Y:S01]  /*1c40*/  UMOV UR53, 0x40000040 ;  /* 0x4000004000357882 */ /* 0x000fe20000000000 */
[----:B------:R-:W-:Y:S01]  /*1c50*/  UMOV UR55, 0x40000040 ;  /* 0x4000004000377882 */ /* 0x000fe20000000000 */
[----:B------:R-:W-:Y:S01]  /*1c60*/  UMOV UR49, 0x40000040 ;  /* 0x4000004000317882 */ /* 0x000fe20000000000 */
[----:B------:R-:W-:Y:S01]  /*1c70*/  UIADD3 UR15, UR15, 0x6000, URZ ;  /* 0x000060000f0f7890 */ /* 0x000fe2000fffe03f */
[C---:B------:R-:W-:Y:S01]  /*1c80*/  VIADD R2, R0.reuse, 0x8 ;  /* 0x0000000800027836 */ /* 0x040fe20000000000 */
[----:B------:R-:W-:Y:S01]  /*1c90*/  USHF.R.U32.HI UR4, URZ, 0x4, UR4 ;  /* 0x000000043f047899 */ /* 0x000fe20008011604 */
[C---:B------:R-:W-:Y:S01]  /*1ca0*/  ISETP.GE.AND P2, PT, R3.reuse, R0, PT ;  /* 0x000000000300720c */ /* 0x040fe20003f46270 */
[----:B------:R-:W-:Y:S01]  /*1cb0*/  USHF.R.U32.HI UR15, URZ, 0x4, UR15 ;  /* 0x000000043f0f7899 */ /* 0x000fe2000801160f */
[C---:B------:R-:W-:Y:S01]  /*1cc0*/  VIADD R8, R0.reuse, 0x10 ;  /* 0x0000001000087836 */ /* 0x040fe20000000000 */
[----:B------:R-:W-:Y:S01]  /*1cd0*/  ULOP3.LUT UR4, UR4, 0x3fff, URZ, 0xc0, !UPT ;  /* 0x00003fff04047892 */ /* 0x000fe2000f8ec03f */
[C---:B------:R-:W-:Y:S01]  /*1ce0*/  ISETP.GE.AND P4, PT, R3.reuse, R2, PT ;  /* 0x000000020300720c */ /* 0x040fe20003f86270 */
[----:B------:R-:W-:Y:S01]  /*1cf0*/  ULOP3.LUT UR15, UR15, 0x3fff, URZ, 0xc0, !UPT ;  /* 0x00003fff0f0f7892 */ /* 0x000fe2000f8ec03f */
[C---:B------:R-:W-:Y:S01]  /*1d00*/  VIADD R2, R0.reuse, 0x18 ;  /* 0x0000001800027836 */ /* 0x040fe20000000000 */
[----:B------:R-:W-:Y:S01]  /*1d10*/  ULOP3.LUT UR4, UR4, 0x10000, URZ, 0xfc, !UPT ;  /* 0x0001000004047892 */ /* 0x000fe2000f8efc3f */
[C---:B------:R-:W-:Y:S01]  /*1d20*/  ISETP.GE.AND P5, PT, R3.reuse, R8, PT ;  /* 0x000000080300720c */ /* 0x040fe20003fa6270 */
[----:B------:R-:W-:Y:S01]  /*1d30*/  ULOP3.LUT UR14, UR15, 0x10000, URZ, 0xfc, !UPT ;  /* 0x000100000f0e7892 */ /* 0x000fe2000f8efc3f */
[C---:B------:R-:W-:Y:S01]  /*1d40*/  IADD3 R6, R0.reuse, 0x9, RZ ;  /* 0x0000000900067810 */ /* 0x040fe20007ffe0ff */
[----:B------:R-:W-:Y:S01]  /*1d50*/  UIADD3 UR5, UR4, 0x2, URZ ;  /* 0x0000000204057890 */ /* 0x000fe2000fffe03f */
[C---:B------:R-:W-:Y:S01]  /*1d60*/  ISETP.GT.AND P1, PT, R3.reuse, R0, PT ;  /* 0x000000000300720c */ /* 0x040fe20003f24270 */
[----:B------:R-:W-:Y:S01]  /*1d70*/  UIADD3 UR56, UR4, 0x206, URZ ;  /* 0x0000020604387890 */ /* 0x000fe2000fffe03f */
[----:B------:R-:W-:Y:S01]  /*1d80*/  ISETP.GE.AND P6, PT, R3, R6, PT ;  /* 0x000000060300720c */ /* 0x000fe20003fc6270 */
[----:B------:R-:W-:Y:S01]  /*1d90*/  UMOV UR6, UR4 ;  /* 0x0000000400067c82 */ /* 0x000fe20008000000 */
[----:B------:R-:W-:Y:S01]  /*1da0*/  UMOV UR10, UR14 ;  /* 0x0000000e000a7c82 */ /* 0x000fe20008000000 */
[----:B------:R-:W-:Y:S01]  /*1db0*/  UMOV UR8, UR6 ;  /* 0x0000000600087c82 */ /* 0x000fe20008000000 */
[----:B------:R-:W-:Y:S01]  /*1dc0*/  IMAD.U32 R14, RZ, RZ, UR6 ;  /* 0x00000006ff0e7e24 */ /* 0x000fe2000f8e00ff */
[----:B------:R-:W-:Y:S01]  /*1dd0*/  HGMMA.64x256x16.F32 R24, gdesc[UR8], RZ, !UPT, gsb0 ;  /* 0x03e00000081879f0 */ /* 0x000fe2000c0008ff */
[----:B------:R-:W-:Y:S01]  /*1de0*/  UIADD3 UR10, UR14, 0x2, URZ ;  /* 0x000000020e0a7890 */ /* 0x000fe2000fffe03f */
[C---:B------:R-:W-:Y:S01]  /*1df0*/  IADD3 R6, R0.reuse, 0x19, RZ ;  /* 0x0000001900067810 */ /* 0x040fe20007ffe0ff */
[----:B------:R-:W-:Y:S01]  /*1e00*/  UMOV UR6, UR5 ;  /* 0x0000000500067c82 */ /* 0x000fe20008000000 */
[----:B------:R-:W-:Y:S01]  /*1e10*/  UMOV UR9, UR7 ;  /* 0x0000000700097c82 */ /* 0x000fe20008000000 */
[----:B------:R-:W-:Y:S01]  /*1e20*/  UMOV UR8, UR6 ;  /* 0x0000000600087c82 */ /* 0x000fe20008000000 */
[----:B------:R-:W-:Y:S01]  /*1e30*/  UMOV UR11, 0x40000040 ;  /* 0x40000040000b7882 */ /* 0x000fe20000000000 */
[----:B------:R-:W-:Y:S01]  /*1e40*/  UIADD3 UR5, UR4, 0x4, URZ ;  /* 0x0000000404057890 */ /* 0x000fe2000fffe03f */
[----:B------:R1:W-:Y:S01]  /*1e50*/  STL.64 [R1+0xa0], R14 ;  /* 0x0000a00e01007387 */ /* 0x0003e20000100a00 */
[----:B------:R-:W-:Y:S01]  /*1e60*/  UIADD3 UR58, UR14, 0x806, URZ ;  /* 0x000008060e3a7890 */ /* 0x000fe2000fffe03f */
[----:B------:R-:W-:Y:S01]  /*1e70*/  VIADD R8, R0, 0x71 ;  /* 0x0000007100087836 */ /* 0x000fe20000000000 */
[----:B------:R-:W-:-:S02]  /*1e80*/  UIADD3 UR52, UR4, 0x400, URZ ;  /* 0x0000040004347890 */ /* 0x000fc4000fffe03f */
[----:B------:R-:W-:Y:S02]  /*1e90*/  UIADD3 UR54, UR14, 0x1000, URZ ;  /* 0x000010000e367890 */ /* 0x000fe4000fffe03f */
[----:B------:R-:W-:Y:S02]  /*1ea0*/  UIADD3 UR48, UR4, 0x402, URZ ;  /* 0x0000040204307890 */ /* 0x000fe4000fffe03f */
[----:B------:R-:W-:Y:S01]  /*1eb0*/  UIADD3 UR50, UR14, 0x1002, URZ ;  /* 0x000010020e327890 */ /* 0x000fe2000fffe03f */
[----:B------:R-:W-:Y:S01]  /*1ec0*/  UMOV UR51, 0x40000040 ;  /* 0x4000004000337882 */ /* 0x000fe20000000000 */
[----:B-1----:R-:W-:Y:S01]  /*1ed0*/  IMAD.U32 R14, RZ, RZ, UR6 ;  /* 0x00000006ff0e7e24 */ /* 0x002fe2000f8e00ff */
[----:B------:R-:W-:Y:S01]  /*1ee0*/  MOV R15, UR7 ;  /* 0x00000007000f7c02 */ /* 0x000fe20008000f00 */
[----:B------:R-:W-:Y:S01]  /*1ef0*/  UMOV UR6, UR5 ;  /* 0x0000000500067c82 */ /* 0x000fe20008000000 */
[----:B------:R-:W-:Y:S01]  /*1f00*/  UMOV UR7, 0x40000040 ;  /* 0x4000004000077882 */ /* 0x000fe20000000000 */
[----:B------:R-:W-:-:S02]  /*1f10*/  UIADD3 UR5, UR4, 0x6, URZ ;  /* 0x0000000604057890 */ /* 0x000fc4000fffe03f */
[----:B------:R1:W-:Y:S01]  /*1f20*/  STL.64 [R1+0x90], R14 ;  /* 0x0000900e01007387 */ /* 0x0003e20000100a00 */
[----:B------:R-:W-:Y:S02]  /*1f30*/  UIADD3 UR44, UR4, 0x404, URZ ;  /* 0x00000404042c7890 */ /* 0x000fe4000fffe03f */
[----:B------:R-:W-:Y:S01]  /*1f40*/  UIADD3 UR46, UR14, 0x1004, URZ ;  /* 0x000010040e2e7890 */ /* 0x000fe2000fffe03f */
[----:B------:R-:W-:Y:S01]  /*1f50*/  UMOV UR45, 0x40000040 ;  /* 0x40000040002d7882 */ /* 0x000fe20000000000 */
[----:B------:R-:W-:Y:S01]  /*1f60*/  UMOV UR47, 0x40000040 ;  /* 0x40000040002f7882 */ /* 0x000fe20000000000 */
[----:B------:R-:W-:Y:S01]  /*1f70*/  ULDC UR13, c[0x0][0x604] ;  /* 0x00018100000d7ab9 */ /* 0x000fe20000000800 */
[----:B------:R-:W-:Y:S01]  /*1f80*/  ULDC UR12, c[0x0][0x604] ;  /* 0x00018100000c7ab9 */ /* 0x000fe20000000800 */
[----:B------:R-:W-:Y:S01]  /*1f90*/  ULDC UR16, c[0x0][0x604] ;  /* 0x0001810000107ab9 */ /* 0x000fe20000000800 */
[----:B-1----:R-:W-:Y:S01]  /*1fa0*/  IMAD.U32 R14, RZ, RZ, UR6 ;  /* 0x00000006ff0e7e24 */ /* 0x002fe2000f8e00ff */
[----:B------:R-:W-:-:S05]  /*1fb0*/  MOV R15, UR7 ;  /* 0x00000007000f7c02 */ /* 0x000fca0008000f00 */
[----:B------:R1:W-:Y:S01]  /*1fc0*/  STL.64 [R1+0x88], R14 ;  /* 0x0000880e01007387 */ /* 0x0003e20000100a00 */
[----:B------:R-:W-:Y:S02]  /*1fd0*/  WARPGROUP.DEPBAR.LE gsb0, 0x0 ;  /* 0x00008000000079c5 */ /* 0x000fe40000010000 */
[----:B------:R-:W-:-:S06]  /*1fe0*/  WARPGROUP.ARRIVE ;  /* 0x00000000000079c5 */ /* 0x000fcc0000000000 */
[----:B------:R-:W-:Y:S01]  /*1ff0*/  HGMMA.64x256x16.F32 R24, gdesc[UR8], R24, gsb0 ;  /* 0x03e00000081879f0 */ /* 0x000fe20008000818 */
[----:B------:R-:W-:Y:S01]  /*2000*/  UIADD3 UR10, UR14, 0x4, URZ ;  /* 0x000000040e0a7890 */ /* 0x000fe2000fffe03f */
[----:B------:R-:W-:Y:S01]  /*2010*/  UMOV UR8, UR6 ;  /* 0x0000000600087c82 */ /* 0x000fe20008000000 */
[----:B------:R-:W-:Y:S01]  /*2020*/  UMOV UR9, UR7 ;  /* 0x0000000700097c82 */ /* 0x000fe20008000000 */
[----:B------:R-:W-:Y:S01]  /*2030*/  UMOV UR11, 0x40000040 ;  /* 0x40000040000b7882 */ /* 0x000fe20000000000 */
[----:B------:R-:W-:Y:S01]  /*2040*/  UMOV UR6, UR5 ;  /* 0x0000000500067c82 */ /* 0x000fe20008000000 */
[----:B------:R-:W-:Y:S01]  /*2050*/  UMOV UR7, 0x40000040 ;  /* 0x4000004000077882 */ /* 0x000fe20000000000 */
[----:B------:R-:W-:Y:S01]  /*2060*/  UIADD3 UR5, UR4, 0x200, URZ ;  /* 0x0000020004057890 */ /* 0x000fe2000fffe03f */
[----:B-1----:R-:W-:Y:S01]  /*2070*/  IMAD.U32 R14, RZ, RZ, UR6 ;  /* 0x00000006ff0e7e24 */ /* 0x002fe2000f8e00ff */
[----:B------:R-:W-:-:S05]  /*2080*/  MOV R15, UR7 ;  /* 0x00000007000f7c02 */ /* 0x000fca0008000f00 */
[----:B------:R1:W-:Y:S01]  /*2090*/  STL.64 [R1+0x80], R14 ;  /* 0x0000800e01007387 */ /* 0x0003e20000100a00 */
[----:B------:R-:W-:Y:S02]  /*20a0*/  WARPGROUP.DEPBAR.LE gsb0, 0x0 ;  /* 0x00008000000079c5 */ /* 0x000fe40000010000 */
[----:B------:R-:W-:-:S11]  /*20b0*/  WARPGROUP.ARRIVE ;  /* 0x00000000000079c5 */ /* 0x000fd60000000000 */
        /* <DEDUP_REMOVED lines=22> */
[----:B------:R-:W-:Y:S01]  /*2220*/  MOV R15, UR7 ;  /* 0x00000007000f7c02 */ /* 0x000fe20008000f00 */
[----:B------:R-:W-:-:S04]  /*2230*/  UIADD3 UR4, UR4, 0x406, URZ ;  /* 0x0000040604047890 */ /* 0x000fc8000fffe03f */
        /* <DEDUP_REMOVED lines=10> */
[----:B-1----:R-:W-:Y:S01]  /*22e0*/  IMAD.U32 R14, RZ, RZ, UR6 ;  /* 0x00000006ff0e7e24 */ /* 0x002fe2000f8e00ff */
[----:B------:R-:W-:Y:S01]  /*22f0*/  MOV R15, UR7 ;  /* 0x00000007000f7c02 */ /* 0x000fe20008000f00 */
[----:B------:R-:W-:-:S04]  /*2300*/  UMOV UR5, 0x40000040 ;  /* 0x4000004000057882 */ /* 0x000fc80000000000 */
[----:B------:R1:W-:Y:S02]  /*2310*/  STL.64 [R1+0x98], R14 ;  /* 0x0000980e01007387 */ /* 0x0003e40000100a00 */
[----:B-1----:R-:W-:-:S04]  /*2320*/  IADD3 R14, R0, 0x11, RZ ;  /* 0x00000011000e7810 */ /* 0x002fc80007ffe0ff */
[----:B------:R-:W-:Y:S01]  /*2330*/  ISETP.GE.AND P3, PT, R3, R14, PT ;  /* 0x0000000e0300720c */ /* 0x000fe20003f66270 */
[----:B------:R-:W-:Y:S02]  /*2340*/  WARPGROUP.DEPBAR.LE gsb0, 0x0 ;  /* 0x00008000000079c5 */ /* 0x000fe40000010000 */
[----:B------:R-:W-:-:S06]  /*2350*/  WARPGROUP.ARRIVE ;  /* 0x00000000000079c5 */ /* 0x000fcc0000000000 */
[----:B------:R-:W-:Y:S01]  /*2360*/  HGMMA.64x256x16.F32 R24, gdesc[UR8], R24, gsb0 ;  /* 0x03e00000081879f0 */ /* 0x000fe20008000818 */
[----:B------:R-:W-:Y:S01]  /*2370*/  UIADD3 UR10, UR14, 0x804, URZ ;  /* 0x000008040e0a7890 */ /* 0x000fe2000fffe03f */
[----:B------:R-:W-:Y:S01]  /*2380*/  UMOV UR8, UR6 ;  /* 0x0000000600087c82 */ /* 0x000fe20008000000 */
[----:B------:R-:W-:Y:S01]  /*2390*/  UMOV UR9, UR7 ;  /* 0x0000000700097c82 */ /* 0x000fe20008000000 */
[----:B------:R-:W-:Y:S01]  /*23a0*/  UMOV UR11, 0x40000040 ;  /* 0x40000040000b7882 */ /* 0x000fe20000000000 */
[----:B------:R-:W-:Y:S01]  /*23b0*/  UIADD3 UR6, UR14, 0x1006, URZ ;  /* 0x000010060e067890 */ /* 0x000fe2000fffe03f */
[----:B------:R-:W-:Y:S01]  /*23c0*/  UMOV UR7, 0x40000040 ;  /* 0x4000004000077882 */ /* 0x000fe20000000000 */
[----:B------:R-:W-:Y:S02]  /*23d0*/  WARPGROUP.DEPBAR.LE gsb0, 0x0 ;  /* 0x00008000000079c5 */ /* 0x000fe40000010000 */
[----:B------:R-:W-:-:S15]  /*23e0*/  WARPGROUP.ARRIVE ;  /* 0x00000000000079c5 */ /* 0x000fde0000000000 */
[----:B------:R-:W-:-:S04]  /*23f0*/  NOP ;  /* 0x0000000000007918 */ /* 0x000fc80000000000 */
[----:B------:R-:W-:Y:S01]  /*2400*/  HGMMA.64x256x16.F32 R24, gdesc[UR8], R24, gsb0 ;  /* 0x03e00000081879f0 */ /* 0x000fe20008000818 */
[----:B------:R-:W-:Y:S01]  /*2410*/  ULDC UR8, c[0x0][0x604] ;  /* 0x0001810000087ab9 */ /* 0x000fe20000000800 */
[----:B------:R-:W-:Y:S01]  /*2420*/  ULDC UR10, c[0x0][0x604] ;  /* 0x00018100000a7ab9 */ /* 0x000fe20000000800 */
[----:B------:R-:W-:Y:S01]  /*2430*/  ULDC UR9, c[0x0][0x604] ;  /* 0x0001810000097ab9 */ /* 0x000fe20000000800 */
[----:B------:R-:W-:Y:S01]  /*2440*/  ULDC UR11, c[0x0][0x604] ;  /* 0x00018100000b7ab9 */ /* 0x000fe20000000800 */
[----:B------:R-:W-:Y:S02]  /*2450*/  WARPGROUP.DEPBAR.LE gsb0, 0x0 ;  /* 0x00008000000079c5 */ /* 0x000fe40000010000 */
[----:B------:R-:W-:-:S15]  /*2460*/  WARPGROUP.ARRIVE ;  /* 0x00000000000079c5 */ /* 0x000fde0000000000 */
[----:B------:R-:W-:-:S06]  /*2470*/  NOP ;  /* 0x0000000000007918 */ /* 0x000fcc0000000000 */
[----:B------:R-:W-:Y:S03]  /*2480*/  HGMMA.64x256x16.F32 R24, gdesc[UR56], R24, gsb0 ;  /* 0x03e00000381879f0 */ /* 0x000fe60008000818 */
[----:B------:R-:W-:Y:S02]  /*2490*/  WARPGROUP.DEPBAR.LE gsb0, 0x0 ;  /* 0x00008000000079c5 */ /* 0x000fe40000010000 */
[----:B------:R-:W-:-:S15]  /*24a0*/  WARPGROUP.ARRIVE ;  /* 0x00000000000079c5 */ /* 0x000fde0000000000 */
[----:B------:R-:W-:-:S08]  /*24b0*/  NOP ;  /* 0x0000000000007918 */ /* 0x000fd00000000000 */
        /* <DEDUP_REMOVED lines=12> */
[----:B------:R-:W-:Y:S01]  /*2580*/  HGMMA.64x256x16.F32 R24, gdesc[UR4], R24, gsb0 ;  /* 0x03e00000041879f0 */ /* 0x000fe20008000818 */
[----:B------:R-:W-:Y:S01]  /*2590*/  ULDC UR6, c[0x0][0x604] ;  /* 0x0001810000067ab9 */ /* 0x000fe20000000800 */
[----:B------:R-:W-:Y:S01]  /*25a0*/  ULDC UR7, c[0x0][0x604] ;  /* 0x0001810000077ab9 */ /* 0x000fe20000000800 */
[----:B------:R-:W-:Y:S02]  /*25b0*/  WARPGROUP.DEPBAR.LE gsb0, 0x0 ;  /* 0x00008000000079c5 */ /* 0x000fe40000010000 */
[----:B------:R-:W-:Y:S02]  /*25c0*/  FSEL R24, R24, -INF , P2 ;  /* 0xff80000018187808 */ /* 0x000fe40001000000 */
[----:B------:R-:W-:Y:S02]  /*25d0*/  FSEL R30, R30, -INF , P2 ;  /* 0xff8000001e1e7808 */ /* 0x000fe40001000000 */
[----:B------:R-:W-:Y:S01]  /*25e0*/  ISETP.GE.AND P2, PT, R3, R2, PT ;  /* 0x000000020300720c */ /* 0x000fe20003f46270 */
[----:B------:R-:W-:Y:S01]  /*25f0*/  VIADD R2, R0, 0x20 ;  /* 0x0000002000027836 */ /* 0x000fe20000000000 */
[----:B------:R-:W-:-:S02]  /*2600*/  FSEL R28, R28, -INF , P4 ;  /* 0xff8000001c1c7808 */ /* 0x000fc40002000000 */
[----:B------:R-:W-:Y:S02]  /*2610*/  FSEL R34, R34, -INF , P4 ;  /* 0xff80000022227808 */ /* 0x000fe40002000000 */
[C---:B------:R-:W-:Y:S01]  /*2620*/  ISETP.GE.AND P4, PT, R3.reuse, R2, PT ;  /* 0x000000020300720c */ /* 0x040fe20003f86270 */
[----:B------:R-:W-:Y:S01]  /*2630*/  VIADD R2, R0, 0x28 ;  /* 0x0000002800027836 */ /* 0x000fe20000000000 */
[----:B------:R-:W-:Y:S02]  /*2640*/  FSEL R32, R32, -INF , P5 ;  /* 0xff80000020207808 */ /* 0x000fe40002800000 */
[----:B------:R-:W-:Y:S02]  /*2650*/  FSEL R38, R38, -INF , P5 ;  /* 0xff80000026267808 */ /* 0x000fe40002800000 */
[----:B------:R-:W-:Y:S01]  /*2660*/  ISETP.GE.AND P5, PT, R3, R2, PT ;  /* 0x000000020300720c */ /* 0x000fe20003fa6270 */
[----:B------:R-:W-:Y:S01]  /*2670*/  VIADD R2, R0, 0x30 ;  /* 0x0000003000027836 */ /* 0x000fe20000000000 */
[----:B------:R-:W-:-:S02]  /*2680*/  FSEL R36, R36, -INF , P2 ;  /* 0xff80000024247808 */ /* 0x000fc40001000000 */
[----:B------:R-:W-:Y:S02]  /*2690*/  FSEL R42, R42, -INF , P2 ;  /* 0xff8000002a2a7808 */ /* 0x000fe40001000000 */
[----:B------:R-:W-:Y:S01]  /*26a0*/  ISETP.GE.AND P2, PT, R3, R2, PT ;  /* 0x000000020300720c */ /* 0x000fe20003f46270 */
[C---:B------:R-:W-:Y:S01]  /*26b0*/  VIADD R2, R0.reuse, 0x38 ;  /* 0x0000003800027836 */ /* 0x040fe20000000000 */
[----:B------:R-:W-:Y:S02]  /*26c0*/  FSEL R25, R25, -INF , P1 ;  /* 0xff80000019197808 */ /* 0x000fe40000800000 */
[----:B------:R-:W-:Y:S02]  /*26d0*/  FSEL R31, R31, -INF , P1 ;  /* 0xff8000001f1f7808 */ /* 0x000fe40000800000 */
[----:B------:R-:W-:Y:S02]  /*26e0*/  ISETP.GE.AND P1, PT, R3, R6, PT ;  /* 0x000000060300720c */ /* 0x000fe40003f26270 */
[----:B------:R-:W-:-:S02]  /*26f0*/  IADD3 R6, R0, 0x21, RZ ;  /* 0x0000002100067810 */ /* 0x000fc40007ffe0ff */
[----:B------:R-:W-:Y:S02]  /*2700*/  FSEL R40, R40, -INF , P4 ;  /* 0xff80000028287808 */ /* 0x000fe40002000000 */
[----:B------:R-:W-:Y:S02]  /*2710*/  FSEL R46, R46, -INF , P4 ;  /* 0xff8000002e2e7808 */ /* 0x000fe40002000000 */
[----:B------:R-:W-:Y:S01]  /*2720*/  ISETP.GE.AND P4, PT, R3, R2, PT ;  /* 0x000000020300720c */ /* 0x000fe20003f86270 */
[----:B------:R-:W-:Y:S01]  /*2730*/  VIADD R2, R0, 0x40 ;  /* 0x0000004000027836 */ /* 0x000fe20000000000 */
[----:B------:R-:W-:Y:S02]  /*2740*/  FSEL R29, R29, -INF , P6 ;  /* 0xff8000001d1d7808 */ /* 0x000fe40003000000 */
[----:B------:R-:W-:Y:S02]  /*2750*/  FSEL R35, R35, -INF , P6 ;  /* 0xff80000023237808 */ /* 0x000fe40003000000 */
[----:B------:R-:W-:-:S02]  /*2760*/  ISETP.GE.AND P6, PT, R3, R6, PT ;  /* 0x000000060300720c */ /* 0x000fc40003fc6270 */
[----:B------:R-:W-:Y:S02]  /*2770*/  IADD3 R6, R0, 0x29, RZ ;  /* 0x0000002900067810 */ /* 0x000fe40007ffe0ff */
[----:B------:R-:W-:Y:S02]  /*2780*/  FSEL R44, R44, -INF , P5 ;  /* 0xff8000002c2c7808 */ /* 0x000fe40002800000 */
[----:B------:R-:W-:Y:S02]  /*2790*/  FSEL R50, R50, -INF , P5 ;  /* 0xff80000032327808 */ /* 0x000fe40002800000 */
[----:B------:R-:W-:Y:S02]  /*27a0*/  FSEL R33, R33, -INF , P3 ;  /* 0xff80000021217808 */ /* 0x000fe40001800000 */
[----:B------:R-:W-:Y:S02]  /*27b0*/  FSEL R39, R39, -INF , P3 ;  /* 0xff80000027277808 */ /* 0x000fe40001800000 */
[C---:B------:R-:W-:Y:S01]  /*27c0*/  ISETP.GE.AND P5, PT, R3.reuse, R2, PT ;  /* 0x000000020300720c */ /* 0x040fe20003fa6270 */
[----:B------:R-:W-:Y:S01]  /*27d0*/  VIADD R2, R0, 0x48 ;  /* 0x0000004800027836 */ /* 0x000fe20000000000 */
[----:B------:R-:W-:-:S02]  /*27e0*/  ISETP.GE.AND P3, PT, R3, R6, PT ;  /* 0x000000060300720c */ /* 0x000fc40003f66270 */
[----:B------:R-:W-:Y:S02]  /*27f0*/  IADD3 R6, R0, 0x31, RZ ;  /* 0x0000003100067810 */ /* 0x000fe40007ffe0ff */
[----:B------:R-:W-:Y:S02]  /*2800*/  FSEL R37, R37, -INF , P1 ;  /* 0xff80000025257808 */ /* 0x000fe40000800000 */
[----:B------:R-:W-:Y:S02]  /*2810*/  FSEL R43, R43, -INF , P1 ;  /* 0xff8000002b2b7808 */ /* 0x000fe40000800000 */
[----:B------:R-:W-:Y:S02]  /*2820*/  FSEL R48, R48, -INF , P2 ;  /* 0xff80000030307808 */ /* 0x000fe40001000000 */
[----:B------:R-:W-:Y:S02]  /*2830*/  FSEL R54, R54, -INF , P2 ;  /* 0xff80000036367808 */ /* 0x000fe40001000000 */
[----:B------:R-:W-:-:S02]  /*2840*/  ISETP.GE.AND P1, PT, R3, R6, PT ;  /* 0x000000060300720c */ /* 0x000fc40003f26270 */
[----:B------:R-:W-:Y:S01]  /*2850*/  ISETP.GE.AND P2, PT, R3, R2, PT ;  /* 0x000000020300720c */ /* 0x000fe20003f46270 */
[C---:B------:R-:W-:Y:S01]  /*2860*/  VIADD R2, R0.reuse, 0x50 ;  /* 0x0000005000027836 */ /* 0x040fe20000000000 */
[----:B------:R-:W-:Y:S02]  /*2870*/  IADD3 R6, R0, 0x39, RZ ;  /* 0x0000003900067810 */ /* 0x000fe40007ffe0ff */
[----:B------:R-:W-:Y:S02]  /*2880*/  FSEL R41, R41, -INF , P6 ;  /* 0xff80000029297808 */ /* 0x000fe40003000000 */
[----:B------:R-:W-:Y:S02]  /*2890*/  FSEL R47, R47, -INF , P6 ;  /* 0xff8000002f2f7808 */ /* 0x000fe40003000000 */
[----:B------:R-:W-:Y:S02]  /*28a0*/  ISETP.GE.AND P6, PT, R3, R6, PT ;  /* 0x000000060300720c */ /* 0x000fe40003fc6270 */
[----:B------:R-:W-:-:S02]  /*28b0*/  FSEL R52, R52, -INF , P4 ;  /* 0xff80000034347808 */ /* 0x000fc40002000000 */
[----:B------:R-:W-:Y:S02]  /*28c0*/  FSEL R58, R58, -INF , P4 ;  /* 0xff8000003a3a7808 */ /* 0x000fe40002000000 */
[C---:B------:R-:W-:Y:S02]  /*28d0*/  IADD3 R6, R0.reuse, 0x41, RZ ;  /* 0x0000004100067810 */ /* 0x040fe40007ffe0ff */
        /* <DEDUP_REMOVED lines=8> */
[----:B------:R-:W-:Y:S01]  /*2960*/  ISETP.GE.AND P5, PT, R3, R2, PT ;  /* 0x000000020300720c */ /* 0x000fe20003fa6270 */
[----:B------:R-:W-:Y:S01]  /*2970*/  VIADD R2, R0, 0x60 ;  /* 0x0000006000027836 */ /* 0x000fe20000000000 */
[----:B------:R-:W-:Y:S02]  /*2980*/  FSEL R49, R49, -INF , P1 ;  /* 0xff80000031317808 */ /* 0x000fe40000800000 */
[----:B------:R-:W-:-:S02]  /*2990*/  FSEL R55, R55, -INF , P1 ;  /* 0xff80000037377808 */ /* 0x000fc40000800000 */
[C---:B------:R-:W-:Y:S02]  /*29a0*/  ISETP.GE.AND P1, PT, R3.reuse, R6, PT ;  /* 0x000000060300720c */ /* 0x040fe40003f26270 */
[----:B------:R-:W-:Y:S02]  /*29b0*/  IADD3 R6, R0, 0x51, RZ ;  /* 0x0000005100067810 */ /* 0x000fe40007ffe0ff */
[----:B------:R-:W-:Y:S02]  /*29c0*/  FSEL R60, R60, -INF , P2 ;  /* 0xff8000003c3c7808 */ /* 0x000fe40001000000 */
[----:B------:R-:W-:Y:S02]  /*29d0*/  FSEL R66, R66, -INF , P2 ;  /* 0xff80000042427808 */ /* 0x000fe40001000000 */
[----:B------:R-:W-:Y:S01]  /*29e0*/  ISETP.GE.AND P2, PT, R3, R2, PT ;  /* 0x000000020300720c */ /* 0x000fe20003f46270 */
[----:B------:R-:W-:Y:S01]  /*29f0*/  VIADD R2, R0, 0x68 ;  /* 0x0000006800027836 */ /* 0x000fe20000000000 */
[----:B------:R-:W-:-:S02]  /*2a00*/  FSEL R53, R53, -INF , P6 ;  /* 0xff80000035357808 */ /* 0x000fc40003000000 */
[----:B------:R-:W-:Y:S02]  /*2a10*/  FSEL R59, R59, -INF , P6 ;  /* 0xff8000003b3b7808 */ /* 0x000fe40003000000 */
[----:B------:R-:W-:Y:S02]  /*2a20*/  ISETP.GE.AND P6, PT, R3, R6, PT ;  /* 0x000000060300720c */ /* 0x000fe40003fc6270 */
[----:B------:R-:W-:Y:S02]  /*2a30*/  IADD3 R6, R0, 0x59, RZ ;  /* 0x0000005900067810 */ /* 0x000fe40007ffe0ff */
[----:B------:R-:W-:Y:S02]  /*2a40*/  FSEL R64, R64, -INF , P4 ;  /* 0xff80000040407808 */ /* 0x000fe40002000000 */
[----:B------:R-:W-:Y:S02]  /*2a50*/  FSEL R70, R70, -INF , P4 ;  /* 0xff80000046467808 */ /* 0x000fe40002000000 */
[----:B------:R-:W-:-:S02]  /*2a60*/  FSEL R57, R57, -INF , P3 ;  /* 0xff80000039397808 */ /* 0x000fc40001800000 */
[----:B------:R-:W-:Y:S02]  /*2a70*/  FSEL R63, R63, -INF , P3 ;  /* 0xff8000003f3f7808 */ /* 0x000fe40001800000 */
[C---:B------:R-:W-:Y:S01]  /*2a80*/  ISETP.GE.AND P4, PT, R3.reuse, R2, PT ;  /* 0x000000020300720c */ /* 0x040fe20003f86270 */
[C---:B------:R-:W-:Y:S01]  /*2a90*/  VIADD R2, R3.reuse, 0x8 ;  /* 0x0000000803027836 */ /* 0x040fe20000000000 */
[----:B------:R-:W-:Y:S02]  /*2aa0*/  ISETP.GE.AND P3, PT, R3, R6, PT ;  /* 0x000000060300720c */ /* 0x000fe40003f66270 */
[----:B------:R-:W-:Y:S02]  /*2ab0*/  FSEL R68, R68, -INF , P5 ;  /* 0xff80000044447808 */ /* 0x000fe40002800000 */
[----:B------:R-:W-:Y:S02]  /*2ac0*/  FSEL R74, R74, -INF , P5 ;  /* 0xff8000004a4a7808 */ /* 0x000fe40002800000 */
[----:B------:R-:W-:-:S02]  /*2ad0*/  FSEL R69, R69, -INF , P3 ;  /* 0xff80000045457808 */ /* 0x000fc40001800000 */
[----:B------:R-:W-:Y:S02]  /*2ae0*/  FSEL R75, R75, -INF , P3 ;  /* 0xff8000004b4b7808 */ /* 0x000fe40001800000 */
[CC--:B------:R-:W-:Y:S02]  /*2af0*/  ISETP.GE.AND P5, PT, R2.reuse, R0.reuse, PT ;  /* 0x000000000200720c */ /* 0x0c0fe40003fa6270 */
[----:B------:R-:W-:Y:S02]  /*2b00*/  ISETP.GT.AND P3, PT, R2, R0, PT ;  /* 0x000000000200720c */ /* 0x000fe40003f64270 */
[----:B------:R-:W-:Y:S02]  /*2b10*/  FSEL R26, R26, -INF , P5 ;  /* 0xff8000001a1a7808 */ /* 0x000fe40002800000 */
[----:B------:R-:W-:Y:S02]  /*2b20*/  FSEL R27, R27, -INF , P3 ;  /* 0xff8000001b1b7808 */ /* 0x000fe40001800000 */
[----:B------:R-:W-:-:S02]  /*2b30*/  ISETP.GE.AND P3, PT, R3, R8, PT ;  /* 0x000000080300720c */ /* 0x000fc40003f66270 */
[----:B------:R-:W-:Y:S02]  /*2b40*/  FMNMX R5, R26, R27, !PT ;  /* 0x0000001b1a057209 */ /* 0x000fe40007800000 */
[----:B------:R-:W-:Y:S02]  /*2b50*/  IADD3 R6, R0, 0x61, RZ ;  /* 0x0000006100067810 */ /* 0x000fe40007ffe0ff */
[----:B------:R-:W-:Y:S02]  /*2b60*/  FMNMX R8, R30, R5, !PT ;  /* 0x000000051e087209 */ /* 0x000fe40007800000 */
[----:B------:R-:W-:Y:S02]  /*2b70*/  FSEL R61, R61, -INF , P1 ;  /* 0xff8000003d3d7808 */ /* 0x000fe40000800000 */
[----:B------:R-:W-:Y:S02]  /*2b80*/  FMNMX R5, R31, R8, !PT ;  /* 0x000000081f057209 */ /* 0x000fe40007800000 */
[----:B------:R-:W-:-:S02]  /*2b90*/  FSEL R67, R67, -INF , P1 ;  /* 0xff80000043437808 */ /* 0x000fc40000800000 */
[----:B------:R-:W-:Y:S02]  /*2ba0*/  FMNMX R8, R34, R5, !PT ;  /* 0x0000000522087209 */ /* 0x000fe40007800000 */
[----:B------:R-:W-:Y:S02]  /*2bb0*/  ISETP.GE.AND P1, PT, R3, R6, PT ;  /* 0x000000060300720c */ /* 0x000fe40003f26270 */
[----:B------:R-:W-:Y:S02]  /*2bc0*/  FMNMX R5, R35, R8, !PT ;  /* 0x0000000823057209 */ /* 0x000fe40007800000 */
[----:B------:R-:W-:Y:S02]  /*2bd0*/  IADD3 R6, R0, 0x69, RZ ;  /* 0x0000006900067810 */ /* 0x000fe40007ffe0ff */
[----:B------:R-:W-:Y:S02]  /*2be0*/  FMNMX R8, R38, R5, !PT ;  /* 0x0000000526087209 */ /* 0x000fe40007800000 */
[----:B------:R-:W-:-:S02]  /*2bf0*/  FSEL R65, R65, -INF , P6 ;  /* 0xff80000041417808 */ /* 0x000fc40003000000 */
[----:B------:R-:W-:Y:S02]  /*2c00*/  FMNMX R5, R39, R8, !PT ;  /* 0x0000000827057209 */ /* 0x000fe40007800000 */
[----:B------:R-:W-:Y:S02]  /*2c10*/  FSEL R71, R71, -INF , P6 ;  /* 0xff80000047477808 */ /* 0x000fe40003000000 */
[----:B------:R-:W-:Y:S02]  /*2c20*/  FMNMX R8, R42, R5, !PT ;  /* 0x000000052a087209 */ /* 0x000fe40007800000 */
[----:B------:R-:W-:Y:S02]  /*2c30*/  ISETP.GE.AND P6, PT, R3, R6, PT ;  /* 0x000000060300720c */ /* 0x000fe40003fc6270 */
[----:B------:R-:W-:Y:S02]  /*2c40*/  FMNMX R5, R43, R8, !PT ;  /* 0x000000082b057209 */ /* 0x000fe40007800000 */
[----:B------:R-:W-:-:S02]  /*2c50*/  IADD3 R6, R0, 0x70, RZ ;  /* 0x0000007000067810 */ /* 0x000fc40007ffe0ff */
[----:B------:R-:W-:Y:S02]  /*2c60*/  FMNMX R8, R46, R5, !PT ;  /* 0x000000052e087209 */ /* 0x000fe40007800000 */
[----:B------:R-:W-:Y:S02]  /*2c70*/  ISETP.GE.AND P5, PT, R3, R6, PT ;  /* 0x000000060300720c */ /* 0x000fe40003fa6270 */
[----:B------:R-:W-:Y:S02]  /*2c80*/  FMNMX R5, R47, R8, !PT ;  /* 0x000000082f057209 */ /* 0x000fe40007800000 */
[----:B------:R-:W-:Y:S02]  /*2c90*/  IADD3 R6, R0, 0x78, RZ ;  /* 0x0000007800067810 */ /* 0x000fe40007ffe0ff */
[----:B------:R-:W-:Y:S02]  /*2ca0*/  FMNMX R8, R50, R5, !PT ;  /* 0x0000000532087209 */ /* 0x000fe40007800000 */
[----:B------:R-:W-:-:S02]  /*2cb0*/  FMNMX R5, R24, R25, !PT ;  /* 0x0000001918057209 */ /* 0x000fc40007800000 */
[----:B------:R-:W-:Y:S02]  /*2cc0*/  FMNMX R13, R51, R8, !PT ;  /* 0x00000008330d7209 */ /* 0x000fe40007800000 */
[----:B------:R-:W-:Y:S02]  /*2cd0*/  FMNMX R8, R28, R5, !PT ;  /* 0x000000051c087209 */ /* 0x000fe40007800000 */
[----:B------:R-:W-:Y:S02]  /*2ce0*/  FMNMX R14, R54, R13, !PT ;  /* 0x0000000d360e7209 */ /* 0x000fe40007800000 */
[----:B------:R-:W-:Y:S02]  /*2cf0*/  FMNMX R5, R29, R8, !PT ;  /* 0x000000081d057209 */ /* 0x000fe40007800000 */
[----:B------:R-:W-:Y:S02]  /*2d00*/  FMNMX R13, R55, R14, !PT ;  /* 0x0000000e370d7209 */ /* 0x000fe40007800000 */
[----:B------:R-:W-:-:S02]  /*2d10*/  FMNMX R8, R32, R5, !PT ;  /* 0x0000000520087209 */ /* 0x000fc40007800000 */
[----:B------:R-:W-:Y:S02]  /*2d20*/  FMNMX R14, R58, R13, !PT ;  /* 0x0000000d3a0e7209 */ /* 0x000fe40007800000 */
[----:B------:R-:W-:Y:S02]  /*2d30*/  FMNMX R5, R33, R8, !PT ;  /* 0x0000000821057209 */ /* 0x000fe40007800000 */
[----:B------:R-:W-:Y:S02]  /*2d40*/  FMNMX R13, R59, R14, !PT ;  /* 0x0000000e3b0d7209 */ /* 0x000fe40007800000 */
[----:B------:R-:W-:Y:S02]  /*2d50*/  FSEL R72, R72, -INF , P2 ;  /* 0xff80000048487808 */ /* 0x000fe40001000000 */
[----:B------:R-:W-:Y:S02]  /*2d60*/  FSEL R78, R78, -INF , P2 ;  /* 0xff8000004e4e7808 */ /* 0x000fe40001000000 */
[----:B------:R-:W-:-:S02]  /*2d70*/  FMNMX R8, R36, R5, !PT ;  /* 0x0000000524087209 */ /* 0x000fc40007800000 */
[----:B------:R-:W-:Y:S02]  /*2d80*/  FMNMX R14, R62, R13, !PT ;  /* 0x0000000d3e0e7209 */ /* 0x000fe40007800000 */
[----:B------:R-:W-:Y:S01]  /*2d90*/  ISETP.GE.AND P2, PT, R3, R6, PT ;  /* 0x000000060300720c */ /* 0x000fe20003f46270 */
[----:B------:R-:W-:Y:S01]  /*2da0*/  VIADD R6, R0, 0x79 ;  /* 0x0000007900067836 */ /* 0x000fe20000000000 */
[----:B------:R-:W-:Y:S02]  /*2db0*/  FMNMX R5, R37, R8, !PT ;  /* 0x0000000825057209 */ /* 0x000fe40007800000 */
[----:B------:R-:W-:Y:S02]  /*2dc0*/  FMNMX R13, R63, R14, !PT ;  /* 0x0000000e3f0d7209 */ /* 0x000fe40007800000 */
[----:B------:R-:W-:Y:S02]  /*2dd0*/  FSEL R73, R73, -INF , P1 ;  /* 0xff80000049497808 */ /* 0x000fe40000800000 */
[----:B------:R-:W-:-:S02]  /*2de0*/  FSEL R79, R79, -INF , P1 ;  /* 0xff8000004f4f7808 */ /* 0x000fc40000800000 */
[----:B------:R-:W-:Y:S02]  /*2df0*/  ISETP.GE.AND P1, PT, R3, R6, PT ;  /* 0x000000060300720c */ /* 0x000fe40003f26270 */
[----:B------:R-:W-:Y:S02]  /*2e00*/  IADD3 R6, R0, 0x80, RZ ;  /* 0x0000008000067810 */ /* 0x000fe40007ffe0ff */
[----:B------:R-:W-:Y:S02]  /*2e10*/  FMNMX R8, R40, R5, !PT ;  /* 0x0000000528087209 */ /* 0x000fe40007800000 */
[----:B------:R-:W-:Y:S02]  /*2e20*/  FMNMX R14, R66, R13, !PT ;  /* 0x0000000d420e7209 */ /* 0x000fe40007800000 */
[----:B------:R-:W-:Y:S02]  /*2e30*/  FSEL R76, R76, -INF , P4 ;  /* 0xff8000004c4c7808 */ /* 0x000fe40002000000 */
[----:B------:R-:W-:-:S02]  /*2e40*/  FSEL R82, R82, -INF , P4 ;  /* 0xff80000052527808 */ /* 0x000fc40002000000 */
[----:B------:R-:W-:Y:S01]  /*2e50*/  ISETP.GE.AND P4, PT, R3, R6, PT ;  /* 0x000000060300720c */ /* 0x000fe20003f86270 */
[----:B------:R-:W-:Y:S01]  /*2e60*/  VIADD R6, R0, 0x81 ;  /* 0x0000008100067836 */ /* 0x000fe20000000000 */
[----:B------:R-:W-:Y:S02]  /*2e70*/  FMNMX R5, R41, R8, !PT ;  /* 0x0000000829057209 */ /* 0x000fe40007800000 */
[----:B------:R-:W-:Y:S02]  /*2e80*/  FMNMX R13, R67, R14, !PT ;  /* 0x0000000e430d7209 */ /* 0x000fe40007800000 */
[----:B------:R-:W-:Y:S02]  /*2e90*/  FMNMX R8, R44, R5, !PT ;  /* 0x000000052c087209 */ /* 0x000fe40007800000 */
[----:B------:R-:W-:Y:S02]  /*2ea0*/  FMNMX R14, R70, R13, !PT ;  /* 0x0000000d460e7209 */ /* 0x000fe40007800000 */
[----:B------:R-:W-:-:S02]  /*2eb0*/  FSEL R77, R77, -INF , P6 ;  /* 0xff8000004d4d7808 */ /* 0x000fc40003000000 */
[----:B------:R-:W-:Y:S02]  /*2ec0*/  FSEL R83, R83, -INF , P6 ;  /* 0xff80000053537808 */ /* 0x000fe40003000000 */
[----:B------:R-:W-:Y:S02]  /*2ed0*/  ISETP.GE.AND P6, PT, R3, R6, PT ;  /* 0x000000060300720c */ /* 0x000fe40003fc6270 */
[----:B------:R-:W-:Y:S02]  /*2ee0*/  IADD3 R6, R0, 0x88, RZ ;  /* 0x0000008800067810 */ /* 0x000fe40007ffe0ff */
[----:B------:R-:W-:Y:S02]  /*2ef0*/  FMNMX R5, R45, R8, !PT ;  /* 0x000000082d057209 */ /* 0x000fe40007800000 */
[----:B------:R-:W-:Y:S02]  /*2f00*/  FMNMX R13, R71, R14, !PT ;  /* 0x0000000e470d7209 */ /* 0x000fe40007800000 */
[----:B------:R-:W-:-:S02]  /*2f10*/  FSEL R80, R80, -INF , P5 ;  /* 0xff80000050507808 */ /* 0x000fc40002800000 */
[----:B------:R-:W-:Y:S02]  /*2f20*/  FSEL R86, R86, -INF , P5 ;  /* 0xff80000056567808 */ /* 0x000fe40002800000 */
[----:B------:R-:W-:Y:S01]  /*2f30*/  ISETP.GE.AND P5, PT, R3, R6, PT ;  /* 0x000000060300720c */ /* 0x000fe20003fa6270 */
[----:B------:R-:W-:Y:S01]  /*2f40*/  VIADD R6, R0, 0x89 ;  /* 0x0000008900067836 */ /* 0x000fe20000000000 */
[----:B------:R-:W-:Y:S02]  /*2f50*/  FMNMX R8, R48, R5, !PT ;  /* 0x0000000530087209 */ /* 0x000fe40007800000 */
[----:B------:R-:W-:Y:S02]  /*2f60*/  FMNMX R14, R74, R13, !PT ;  /* 0x0000000d4a0e7209 */ /* 0x000fe40007800000 */
[----:B------:R-:W-:Y:S02]  /*2f70*/  FSEL R81, R81, -INF , P3 ;  /* 0xff80000051517808 */ /* 0x000fe40001800000 */
[----:B------:R-:W-:-:S02]  /*2f80*/  FSEL R87, R87, -INF , P3 ;  /* 0xff80000057577808 */ /* 0x000fc40001800000 */
[----:B------:R-:W-:Y:S02]  /*2f90*/  FMNMX R5, R49, R8, !PT ;  /* 0x0000000831057209 */ /* 0x000fe40007800000 */
[----:B------:R-:W-:Y:S02]  /*2fa0*/  FMNMX R13, R75, R14, !PT ;  /* 0x0000000e4b0d7209 */ /* 0x000fe40007800000 */
[----:B------:R-:W-:Y:S02]  /*2fb0*/  ISETP.GE.AND P3, PT, R3, R6, PT ;  /* 0x000000060300720c */ /* 0x000fe40003f66270 */
[----:B------:R-:W-:Y:S02]  /*2fc0*/  IADD3 R6, R0, 0x90, RZ ;  /* 0x0000009000067810 */ /* 0x000fe40007ffe0ff */
[----:B------:R-:W-:Y:S02]  /*2fd0*/  FMNMX R8, R52, R5, !PT ;  /* 0x0000000534087209 */ /* 0x000fe40007800000 */
[----:B------:R-:W-:-:S02]  /*2fe0*/  FMNMX R14, R78, R13, !PT ;  /* 0x0000000d4e0e7209 */ /* 0x000fc40007800000 */
[----:B------:R-:W-:Y:S02]  /*2ff0*/  FSEL R84, R84, -INF , P2 ;  /* 0xff80000054547808 */ /* 0x000fe40001000000 */
[----:B------:R-:W-:Y:S02]  /*3000*/  FSEL R90, R90, -INF , P2 ;  /* 0xff8000005a5a7808 */ /* 0x000fe40001000000 */
[----:B------:R-:W-:Y:S01]  /*3010*/  ISETP.GE.AND P2, PT, R3, R6, PT ;  /* 0x000000060300720c */ /* 0x000fe20003f46270 */
[----:B------:R-:W-:Y:S01]  /*3020*/  VIADD R6, R0, 0x91 ;  /* 0x0000009100067836 */ /* 0x000fe20000000000 */
[----:B------:R-:W-:Y:S02]  /*3030*/  FMNMX R5, R53, R8, !PT ;  /* 0x0000000835057209 */ /* 0x000fe40007800000 */
[----:B------:R-:W-:Y:S02]  /*3040*/  FMNMX R13, R79, R14, !PT ;  /* 0x0000000e4f0d7209 */ /* 0x000fe40007800000 */
[----:B------:R-:W-:-:S02]  /*3050*/  FSEL R85, R85, -INF , P1 ;  /* 0xff80000055557808 */ /* 0x000fc40000800000 */
[----:B------:R-:W-:Y:S02]  /*3060*/  FSEL R91, R91, -INF , P1 ;  /* 0xff8000005b5b7808 */ /* 0x000fe40000800000 */
[----:B------:R-:W-:Y:S02]  /*3070*/  ISETP.GE.AND P1, PT, R3, R6, PT ;  /* 0x000000060300720c */ /* 0x000fe40003f26270 */
[----:B------:R-:W-:Y:S02]  /*3080*/  FMNMX R8, R56, R5, !PT ;  /* 0x0000000538087209 */ /* 0x000fe40007800000 */
[----:B------:R-:W-:Y:S02]  /*3090*/  FMNMX R14, R82, R13, !PT ;  /* 0x0000000d520e7209 */ /* 0x000fe40007800000 */
[----:B------:R-:W-:Y:S02]  /*30a0*/  IADD3 R6, R0, 0x98, RZ ;  /* 0x0000009800067810 */ /* 0x000fe40007ffe0ff */
[----:B------:R-:W-:-:S02]  /*30b0*/  FSEL R88, R88, -INF , P4 ;  /* 0xff80000058587808 */ /* 0x000fc40002000000 */
[----:B------:R-:W-:Y:S02]  /*30c0*/  FSEL R94, R94, -INF , P4 ;  /* 0xff8000005e5e7808 */ /* 0x000fe40002000000 */
[----:B------:R-:W-:Y:S02]  /*30d0*/  FMNMX R5, R57, R8, !PT ;  /* 0x0000000839057209 */ /* 0x000fe40007800000 */
[----:B------:R-:W-:Y:S02]  /*30e0*/  FMNMX R13, R83, R14, !PT ;  /* 0x0000000e530d7209 */ /* 0x000fe40007800000 */
[----:B------:R-:W-:Y:S01]  /*30f0*/  ISETP.GE.AND P4, PT, R3, R6, PT ;  /* 0x000000060300720c */ /* 0x000fe20003f86270 */
[----:B------:R-:W-:Y:S01]  /*3100*/  VIADD R6, R0, 0x99 ;  /* 0x0000009900067836 */ /* 0x000fe20000000000 */
[----:B------:R-:W-:Y:S02]  /*3110*/  FMNMX R8, R60, R5, !PT ;  /* 0x000000053c087209 */ /* 0x000fe40007800000 */
[----:B------:R-:W-:-:S02]  /*3120*/  FMNMX R14, R86, R13, !PT ;  /* 0x0000000d560e7209 */ /* 0x000fc40007800000 */
[----:B------:R-:W-:Y:S02]  /*3130*/  FSEL R89, R89, -INF , P6 ;  /* 0xff80000059597808 */ /* 0x000fe40003000000 */
[----:B------:R-:W-:Y:S02]  /*3140*/  FSEL R95, R95, -INF , P6 ;  /* 0xff8000005f5f7808 */ /* 0x000fe40003000000 */
        /* <DEDUP_REMOVED lines=10> */
[----:B------:R-:W-:-:S02]  /*31f0*/  FMNMX R5, R65, R8, !PT ;  /* 0x0000000841057209 */ /* 0x000fc40007800000 */
[----:B------:R-:W-:Y:S02]  /*3200*/  FMNMX R13, R91, R14, !PT ;  /* 0x0000000e5b0d7209 */ /* 0x000fe40007800000 */
[----:B------:R-:W-:Y:S02]  /*3210*/  FSEL R93, R93, -INF , P3 ;  /* 0xff8000005d5d7808 */ /* 0x000fe40001800000 */
[----:B------:R-:W-:Y:S02]  /*3220*/  FSEL R99, R99, -INF , P3 ;  /* 0xff80000063637808 */ /* 0x000fe40001800000 */
[----:B------:R-:W-:Y:S02]  /*3230*/  ISETP.GE.AND P3, PT, R3, R6, PT ;  /* 0x000000060300720c */ /* 0x000fe40003f66270 */
[----:B------:R-:W-:Y:S02]  /*3240*/  IADD3 R6, R0, 0xa8, RZ ;  /* 0x000000a800067810 */ /* 0x000fe40007ffe0ff */
[----:B------:R-:W-:-:S02]  /*3250*/  FMNMX R8, R68, R5, !PT ;  /* 0x0000000544087209 */ /* 0x000fc40007800000 */
[----:B------:R-:W-:Y:S02]  /*3260*/  FMNMX R14, R94, R13, !PT ;  /* 0x0000000d5e0e7209 */ /* 0x000fe40007800000 */
[----:B------:R-:W-:Y:S02]  /*3270*/  FSEL R96, R96, -INF , P2 ;  /* 0xff80000060607808 */ /* 0x000fe40001000000 */
[----:B------:R-:W-:Y:S02]  /*3280*/  FSEL R102, R102, -INF , P2 ;  /* 0xff80000066667808 */ /* 0x000fe40001000000 */
[----:B------:R-:W-:Y:S01]  /*3290*/  ISETP.GE.AND P2, PT, R3, R6, PT ;  /* 0x000000060300720c */ /* 0x000fe20003f46270 */
[----:B------:R-:W-:Y:S01]  /*32a0*/  VIADD R6, R0, 0xa9 ;  /* 0x000000a900067836 */ /* 0x000fe20000000000 */
[----:B------:R-:W-:Y:S02]  /*32b0*/  FMNMX R5, R69, R8, !PT ;  /* 0x0000000845057209 */ /* 0x000fe40007800000 */
[----:B------:R-:W-:-:S02]  /*32c0*/  FMNMX R13, R95, R14, !PT ;  /* 0x0000000e5f0d7209 */ /* 0x000fc40007800000 */
[----:B------:R-:W-:Y:S02]  /*32d0*/  FSEL R97, R97, -INF , P1 ;  /* 0xff80000061617808 */ /* 0x000fe40000800000 */
[----:B------:R-:W-:Y:S02]  /*32e0*/  FSEL R103, R103, -INF , P1 ;  /* 0xff80000067677808 */ /* 0x000fe40000800000 */
[----:B------:R-:W-:Y:S02]  /*32f0*/  FMNMX R8, R72, R5, !PT ;  /* 0x0000000548087209 */ /* 0x000fe40007800000 */
[----:B------:R-:W-:Y:S02]  /*3300*/  FMNMX R14, R98, R13, !PT ;  /* 0x0000000d620e7209 */ /* 0x000fe40007800000 */
[----:B------:R-:W-:Y:S02]  /*3310*/  ISETP.GE.AND P1, PT, R3, R6, PT ;  /* 0x000000060300720c */ /* 0x000fe40003f26270 */
[----:B------:R-:W-:-:S02]  /*3320*/  IADD3 R6, R0, 0xb0, RZ ;  /* 0x000000b000067810 */ /* 0x000fc40007ffe0ff */
[----:B------:R-:W-:Y:S02]  /*3330*/  FMNMX R5, R73, R8, !PT ;  /* 0x0000000849057209 */ /* 0x000fe40007800000 */
[----:B------:R-:W-:Y:S02]  /*3340*/  FMNMX R13, R99, R14, !PT ;  /* 0x0000000e630d7209 */ /* 0x000fe40007800000 */
[----:B------:R-:W-:Y:S02]  /*3350*/  FSEL R100, R100, -INF , P4 ;  /* 0xff80000064647808 */ /* 0x000fe40002000000 */
[----:B------:R-:W-:Y:S02]  /*3360*/  FSEL R106, R106, -INF , P4 ;  /* 0xff8000006a6a7808 */ /* 0x000fe40002000000 */
[----:B------:R-:W-:Y:S01]  /*3370*/  ISETP.GE.AND P4, PT, R3, R6, PT ;  /* 0x000000060300720c */ /* 0x000fe20003f86270 */
[----:B------:R-:W-:Y:S01]  /*3380*/  VIADD R6, R0, 0xb1 ;  /* 0x000000b100067836 */ /* 0x000fe20000000000 */
[----:B------:R-:W-:-:S02]  /*3390*/  FMNMX R8, R76, R5, !PT ;  /* 0x000000054c087209 */ /* 0x000fc40007800000 */
[----:B------:R-:W-:Y:S02]  /*33a0*/  FMNMX R14, R102, R13, !PT ;  /* 0x0000000d660e7209 */ /* 0x000fe40007800000 */
[----:B------:R-:W-:Y:S02]  /*33b0*/  FSEL R101, R101, -INF , P6 ;  /* 0xff80000065657808 */ /* 0x000fe40003000000 */
[----:B------:R-:W-:Y:S02]  /*33c0*/  FSEL R107, R107, -INF , P6 ;  /* 0xff8000006b6b7808 */ /* 0x000fe40003000000 */
[----:B------:R-:W-:Y:S02]  /*33d0*/  ISETP.GE.AND P6, PT, R3, R6, PT ;  /* 0x000000060300720c */ /* 0x000fe40003fc6270 */
[----:B------:R-:W-:Y:S02]  /*33e0*/  FMNMX R5, R77, R8, !PT ;  /* 0x000000084d057209 */ /* 0x000fe40007800000 */
[----:B------:R-:W-:-:S02]  /*33f0*/  FMNMX R13, R103, R14, !PT ;  /* 0x0000000e670d7209 */ /* 0x000fc40007800000 */
[----:B------:R-:W-:Y:S02]  /*3400*/  IADD3 R6, R0, 0xb8, RZ ;  /* 0x000000b800067810 */ /* 0x000fe40007ffe0ff */
[----:B------:R-:W-:Y:S02]  /*3410*/  FSEL R104, R104, -INF , P5 ;  /* 0xff80000068687808 */ /* 0x000fe40002800000 */
[----:B------:R-:W-:Y:S02]  /*3420*/  FSEL R110, R110, -INF , P5 ;  /* 0xff8000006e6e7808 */ /* 0x000fe40002800000 */
[----:B------:R-:W-:Y:S02]  /*3430*/  FMNMX R8, R80, R5, !PT ;  /* 0x0000000550087209 */ /* 0x000fe40007800000 */
[----:B------:R-:W-:Y:S02]  /*3440*/  FMNMX R14, R106, R13, !PT ;  /* 0x0000000d6a0e7209 */ /* 0x000fe40007800000 */
[----:B------:R-:W-:Y:S01]  /*3450*/  ISETP.GE.AND P5, PT, R3, R6, PT ;  /* 0x000000060300720c */ /* 0x000fe20003fa6270 */
[----:B------:R-:W-:Y:S01]  /*3460*/  VIADD R6, R0, 0xb9 ;  /* 0x000000b900067836 */ /* 0x000fe20000000000 */
        /* <DEDUP_REMOVED lines=15> */
[----:B------:R-:W-:Y:S02]  /*3560*/  FMNMX R8, R88, R5, !PT ;  /* 0x0000000558087209 */ /* 0x000fe40007800000 */
[----:B------:R-:W-:Y:S02]  /*3570*/  FMNMX R14, R114, R13, !PT ;  /* 0x0000000d720e7209 */ /* 0x000fe40007800000 */
[----:B------:R-:W-:Y:S02]  /*3580*/  FSEL R109, R109, -INF , P1 ;  /* 0xff8000006d6d7808 */ /* 0x000fe40000800000 */
[----:B------:R-:W-:Y:S02]  /*3590*/  ISETP.GE.AND P1, PT, R3, R6, PT ;  /* 0x000000060300720c */ /* 0x000fe40003f26270 */
[----:B------:R-:W-:-:S02]  /*35a0*/  IADD3 R6, R0, 0xc8, RZ ;  /* 0x000000c800067810 */ /* 0x000fc40007ffe0ff */
[----:B------:R-:W-:Y:S02]  /*35b0*/  FSEL R118, R118, -INF , P4 ;  /* 0xff80000076767808 */ /* 0x000fe40002000000 */
[----:B------:R-:W-:Y:S02]  /*35c0*/  FMNMX R5, R89, R8, !PT ;  /* 0x0000000859057209 */ /* 0x000fe40007800000 */
[----:B------:R-:W-:Y:S02]  /*35d0*/  FMNMX R13, R115, R14, !PT ;  /* 0x0000000e730d7209 */ /* 0x000fe40007800000 */
[----:B------:R-:W-:Y:S02]  /*35e0*/  FSEL R112, R112, -INF , P4 ;  /* 0xff80000070707808 */ /* 0x000fe40002000000 */
[----:B------:R-:W-:Y:S01]  /*35f0*/  ISETP.GE.AND P4, PT, R3, R6, PT ;  /* 0x000000060300720c */ /* 0x000fe20003f86270 */
[----:B------:R-:W-:Y:S01]  /*3600*/  VIADD R6, R0, 0xc9 ;  /* 0x000000c900067836 */ /* 0x000fe20000000000 */
[----:B------:R-:W-:-:S02]  /*3610*/  FSEL R119, R119, -INF , P6 ;  /* 0xff80000077777808 */ /* 0x000fc40003000000 */
[----:B------:R-:W-:Y:S02]  /*3620*/  FMNMX R8, R92, R5, !PT ;  /* 0x000000055c087209 */ /* 0x000fe40007800000 */
[----:B------:R-:W-:Y:S02]  /*3630*/  FMNMX R14, R118, R13, !PT ;  /* 0x0000000d760e7209 */ /* 0x000fe40007800000 */
[----:B------:R-:W-:Y:S02]  /*3640*/  FSEL R113, R113, -INF , P6 ;  /* 0xff80000071717808 */ /* 0x000fe40003000000 */
[----:B------:R-:W-:Y:S02]  /*3650*/  FSEL R122, R122, -INF , P5 ;  /* 0xff8000007a7a7808 */ /* 0x000fe40002800000 */
[----:B------:R-:W-:Y:S02]  /*3660*/  FMNMX R5, R93, R8, !PT ;  /* 0x000000085d057209 */ /* 0x000fe40007800000 */
[----:B------:R-:W-:-:S02]  /*3670*/  FMNMX R13, R119, R14, !PT ;  /* 0x0000000e770d7209 */ /* 0x000fc40007800000 */
[----:B------:R-:W-:Y:S02]  /*3680*/  ISETP.GE.AND P6, PT, R3, R6, PT ;  /* 0x000000060300720c */ /* 0x000fe40003fc6270 */
[----:B------:R-:W-:Y:S02]  /*3690*/  IADD3 R6, R0, 0xd0, RZ ;  /* 0x000000d000067810 */ /* 0x000fe40007ffe0ff */
[----:B------:R-:W-:Y:S02]  /*36a0*/  FSEL R123, R123, -INF , P3 ;  /* 0xff8000007b7b7808 */ /* 0x000fe40001800000 */
[----:B------:R-:W-:Y:S02]  /*36b0*/  FMNMX R8, R96, R5, !PT ;  /* 0x0000000560087209 */ /* 0x000fe40007800000 */
[----:B------:R-:W-:Y:S02]  /*36c0*/  FMNMX R14, R122, R13, !PT ;  /* 0x0000000d7a0e7209 */ /* 0x000fe40007800000 */
[----:B------:R-:W-:-:S02]  /*36d0*/  FSEL R116, R116, -INF , P5 ;  /* 0xff80000074747808 */ /* 0x000fc40002800000 */
[----:B------:R-:W-:Y:S01]  /*36e0*/  ISETP.GE.AND P5, PT, R3, R6, PT ;  /* 0x000000060300720c */ /* 0x000fe20003fa6270 */
[----:B------:R-:W-:Y:S01]  /*36f0*/  VIADD R6, R0, 0xd1 ;  /* 0x000000d100067836 */ /* 0x000fe20000000000 */
[----:B------:R-:W-:Y:S02]  /*3700*/  FSEL R126, R126, -INF , P2 ;  /* 0xff8000007e7e7808 */ /* 0x000fe40001000000 */
[----:B------:R-:W-:Y:S02]  /*3710*/  FMNMX R5, R97, R8, !PT ;  /* 0x0000000861057209 */ /* 0x000fe40007800000 */
[----:B------:R-:W-:Y:S02]  /*3720*/  FMNMX R13, R123, R14, !PT ;  /* 0x0000000e7b0d7209 */ /* 0x000fe40007800000 */
[----:B------:R-:W-:Y:S02]  /*3730*/  FSEL R117, R117, -INF , P3 ;  /* 0xff80000075757808 */ /* 0x000fe40001800000 */
[----:B------:R-:W-:-:S02]  /*3740*/  ISETP.GE.AND P3, PT, R3, R6, PT ;  /* 0x000000060300720c */ /* 0x000fc40003f66270 */
[----:B------:R-:W-:Y:S02]  /*3750*/  FSEL R127, R127, -INF , P1 ;  /* 0xff8000007f7f7808 */ /* 0x000fe40000800000 */
[----:B------:R-:W-:Y:S02]  /*3760*/  FMNMX R8, R100, R5, !PT ;  /* 0x0000000564087209 */ /* 0x000fe40007800000 */
[----:B------:R-:W-:Y:S02]  /*3770*/  FMNMX R14, R126, R13, !PT ;  /* 0x0000000d7e0e7209 */ /* 0x000fe40007800000 */
[----:B------:R-:W-:Y:S02]  /*3780*/  IADD3 R6, R0, 0xd8, RZ ;  /* 0x000000d800067810 */ /* 0x000fe40007ffe0ff */
[----:B------:R-:W-:Y:S02]  /*3790*/  FSEL R120, R120, -INF , P2 ;  /* 0xff80000078787808 */ /* 0x000fe40001000000 */
[----:B------:R-:W-:-:S02]  /*37a0*/  FSEL R130, R130, -INF , P4 ;  /* 0xff80000082827808 */ /* 0x000fc40002000000 */
[----:B------:R-:W-:Y:S02]  /*37b0*/  FMNMX R5, R101, R8, !PT ;  /* 0x0000000865057209 */ /* 0x000fe40007800000 */
[----:B------:R-:W-:Y:S02]  /*37c0*/  FMNMX R13, R127, R14, !PT ;  /* 0x0000000e7f0d7209 */ /* 0x000fe40007800000 */
[----:B------:R-:W-:Y:S01]  /*37d0*/  ISETP.GE.AND P2, PT, R3, R6, PT ;  /* 0x000000060300720c */ /* 0x000fe20003f46270 */
[----:B------:R-:W-:Y:S01]  /*37e0*/  VIADD R6, R0, 0xd9 ;  /* 0x000000d900067836 */ /* 0x000fe20000000000 */
[----:B------:R-:W-:Y:S02]  /*37f0*/  FSEL R131, R131, -INF , P6 ;  /* 0xff80000083837808 */ /* 0x000fe40003000000 */
[----:B------:R-:W-:Y:S02]  /*3800*/  FMNMX R8, R104, R5, !PT ;  /* 0x0000000568087209 */ /* 0x000fe40007800000 */
[----:B------:R-:W-:-:S02]  /*3810*/  FMNMX R14, R130, R13, !PT ;  /* 0x0000000d820e7209 */ /* 0x000fc40007800000 */
[----:B------:R-:W-:Y:S02]  /*3820*/  FSEL R121, R121, -INF , P1 ;  /* 0xff80000079797808 */ /* 0x000fe40000800000 */
[----:B------:R-:W-:Y:S02]  /*3830*/  ISETP.GE.AND P1, PT, R3, R6, PT ;  /* 0x000000060300720c */ /* 0x000fe40003f26270 */
[----:B------:R-:W-:Y:S02]  /*3840*/  IADD3 R6, R0, 0xe0, RZ ;  /* 0x000000e000067810 */ /* 0x000fe40007ffe0ff */
[----:B------:R-:W-:Y:S02]  /*3850*/  FSEL R134, R134, -INF , P5 ;  /* 0xff80000086867808 */ /* 0x000fe40002800000 */
[----:B------:R-:W-:Y:S02]  /*3860*/  FMNMX R5, R105, R8, !PT ;  /* 0x0000000869057209 */ /* 0x000fe40007800000 */
[----:B------:R-:W-:-:S02]  /*3870*/  FMNMX R13, R131, R14, !PT ;  /* 0x0000000e830d7209 */ /* 0x000fc40007800000 */
[----:B------:R-:W-:Y:S02]  /*3880*/  FSEL R124, R124, -INF , P4 ;  /* 0xff8000007c7c7808 */ /* 0x000fe40002000000 */
[----:B------:R-:W-:Y:S01]  /*3890*/  ISETP.GE.AND P4, PT, R3, R6, PT ;  /* 0x000000060300720c */ /* 0x000fe20003f86270 */
[----:B------:R-:W-:Y:S01]  /*38a0*/  VIADD R6, R0, 0xe1 ;  /* 0x000000e100067836 */ /* 0x000fe20000000000 */
[----:B------:R-:W-:Y:S02]  /*38b0*/  FSEL R135, R135, -INF , P3 ;  /* 0xff80000087877808 */ /* 0x000fe40001800000 */
[----:B------:R-:W-:Y:S02]  /*38c0*/  FMNMX R8, R108, R5, !PT ;  /* 0x000000056c087209 */ /* 0x000fe40007800000 */
[----:B------:R-:W-:Y:S02]  /*38d0*/  FMNMX R14, R134, R13, !PT ;  /* 0x0000000d860e7209 */ /* 0x000fe40007800000 */
[----:B------:R-:W-:-:S02]  /*38e0*/  FSEL R138, R138, -INF , P2 ;  /* 0xff8000008a8a7808 */ /* 0x000fc40001000000 */
[----:B------:R-:W-:Y:S02]  /*38f0*/  FMNMX R5, R109, R8, !PT ;  /* 0x000000086d057209 */ /* 0x000fe40007800000 */
[----:B------:R-:W-:Y:S02]  /*3900*/  FMNMX R13, R135, R14, !PT ;  /* 0x0000000e870d7209 */ /* 0x000fe40007800000 */
[----:B------:R-:W-:Y:S02]  /*3910*/  FSEL R125, R125, -INF , P6 ;  /* 0xff8000007d7d7808 */ /* 0x000fe40003000000 */
[----:B------:R-:W-:Y:S02]  /*3920*/  ISETP.GE.AND P6, PT, R3, R6, PT ;  /* 0x000000060300720c */ /* 0x000fe40003fc6270 */
[----:B------:R-:W-:Y:S02]  /*3930*/  IADD3 R6, R0, 0xe8, RZ ;  /* 0x000000e800067810 */ /* 0x000fe40007ffe0ff */
[----:B------:R-:W-:-:S02]  /*3940*/  FSEL R139, R139, -INF , P1 ;  /* 0xff8000008b8b7808 */ /* 0x000fc40000800000 */
[----:B------:R-:W-:Y:S02]  /*3950*/  FMNMX R8, R112, R5, !PT ;  /* 0x0000000570087209 */ /* 0x000fe40007800000 */
[----:B------:R-:W-:Y:S02]  /*3960*/  FMNMX R14, R138, R13, !PT ;  /* 0x0000000d8a0e7209 */ /* 0x000fe40007800000 */
[----:B------:R-:W-:Y:S02]  /*3970*/  FSEL R128, R128, -INF , P5 ;  /* 0xff80000080807808 */ /* 0x000fe40002800000 */
[----:B------:R-:W-:Y:S01]  /*3980*/  ISETP.GE.AND P5, PT, R3, R6, PT ;  /* 0x000000060300720c */ /* 0x000fe20003fa6270 */
[----:B------:R-:W-:Y:S01]  /*3990*/  VIADD R6, R0, 0xe9 ;  /* 0x000000e900067836 */ /* 0x000fe20000000000 */
[----:B------:R-:W-:Y:S02]  /*39a0*/  FSEL R142, R142, -INF , P4 ;  /* 0xff8000008e8e7808 */ /* 0x000fe40002000000 */
[----:B------:R-:W-:-:S02]  /*39b0*/  FMNMX R5, R113, R8, !PT ;  /* 0x0000000871057209 */ /* 0x000fc40007800000 */
[----:B------:R-:W-:Y:S02]  /*39c0*/  FMNMX R13, R139, R14, !PT ;  /* 0x0000000e8b0d7209 */ /* 0x000fe40007800000 */
[----:B------:R-:W-:Y:S02]  /*39d0*/  FSEL R129, R129, -INF , P3 ;  /* 0xff80000081817808 */ /* 0x000fe40001800000 */
[----:B------:R-:W-:Y:S02]  /*39e0*/  FSEL R143, R143, -INF , P6 ;  /* 0xff8000008f8f7808 */ /* 0x000fe40003000000 */
[----:B------:R-:W-:Y:S02]  /*39f0*/  FMNMX R8, R116, R5, !PT ;  /* 0x0000000574087209 */ /* 0x000fe40007800000 */
[----:B------:R-:W-:Y:S02]  /*3a00*/  FMNMX R14, R142, R13, !PT ;  /* 0x0000000d8e0e7209 */ /* 0x000fe40007800000 */
[----:B------:R-:W-:-:S02]  /*3a10*/  ISETP.GE.AND P3, PT, R3, R6, PT ;  /* 0x000000060300720c */ /* 0x000fc40003f66270 */
[----:B------:R-:W-:Y:S02]  /*3a20*/  IADD3 R6, R0, 0xf0, RZ ;  /* 0x000000f000067810 */ /* 0x000fe40007ffe0ff */
        /* <DEDUP_REMOVED lines=10> */
[----:B------:R-:W-:Y:S02]  /*3ad0*/  ISETP.GE.AND P1, PT, R3, R6, PT ;  /* 0x000000060300720c */ /* 0x000fe40003f26270 */
[----:B------:R-:W-:Y:S02]  /*3ae0*/  FSEL R150, R150, -INF , P2 ;  /* 0xff80000096967808 */ /* 0x000fe40001000000 */
[----:B------:R-:W-:-:S02]  /*3af0*/  FMNMX R5, R121, R8, !PT ;  /* 0x0000000879057209 */ /* 0x000fc40007800000 */
[----:B------:R-:W-:Y:S02]  /*3b00*/  FMNMX R13, R147, R14, !PT ;  /* 0x0000000e930d7209 */ /* 0x000fe40007800000 */
[----:B------:R-:W-:Y:S02]  /*3b10*/  FSEL R151, R151, -INF , P1 ;  /* 0xff80000097977808 */ /* 0x000fe40000800000 */
[----:B------:R-:W-:Y:S02]  /*3b20*/  FMNMX R6, R124, R5, !PT ;  /* 0x000000057c067209 */ /* 0x000fe40007800000 */
[----:B------:R-:W-:Y:S02]  /*3b30*/  FMNMX R8, R150, R13, !PT ;  /* 0x0000000d96087209 */ /* 0x000fe40007800000 */
[----:B------:R-:W-:Y:S02]  /*3b40*/  FMNMX R5, R125, R6, !PT ;  /* 0x000000067d057209 */ /* 0x000fe40007800000 */
[----:B------:R-:W-:-:S02]  /*3b50*/  FMNMX R13, R151, R8, !PT ;  /* 0x00000008970d7209 */ /* 0x000fc40007800000 */
[----:B------:R-:W-:Y:S02]  /*3b60*/  FMNMX R6, R128, R5, !PT ;  /* 0x0000000580067209 */ /* 0x000fe40007800000 */
[----:B------:R-:W-:Y:S01]  /*3b70*/  FSEL R136, R136, -INF , P4 ;  /* 0xff80000088887808 */ /* 0x000fe20002000000 */
[----:B------:R-:W1:Y:S01]  /*3b80*/  SHFL.BFLY PT, R14, R13, 0x1, 0x1f ;  /* 0x0c201f000d0e7f89 */ /* 0x000e6200000e0000 */
[----:B------:R-:W-:Y:S02]  /*3b90*/  FMNMX R5, R129, R6, !PT ;  /* 0x0000000681057209 */ /* 0x000fe40007800000 */
[----:B------:R-:W-:Y:S02]  /*3ba0*/  FSEL R137, R137, -INF , P6 ;  /* 0xff80000089897808 */ /* 0x000fe40003000000 */
[----:B------:R-:W-:Y:S02]  /*3bb0*/  FMNMX R6, R132, R5, !PT ;  /* 0x0000000584067209 */ /* 0x000fe40007800000 */
[----:B------:R-:W-:-:S02]  /*3bc0*/  FSEL R140, R140, -INF , P5 ;  /* 0xff8000008c8c7808 */ /* 0x000fc40002800000 */
[----:B------:R-:W-:Y:S02]  /*3bd0*/  FMNMX R5, R133, R6, !PT ;  /* 0x0000000685057209 */ /* 0x000fe40007800000 */
[----:B------:R-:W-:Y:S02]  /*3be0*/  FSEL R141, R141, -INF , P3 ;  /* 0xff8000008d8d7808 */ /* 0x000fe40001800000 */
[----:B------:R-:W-:Y:S02]  /*3bf0*/  FMNMX R6, R136, R5, !PT ;  /* 0x0000000588067209 */ /* 0x000fe40007800000 */
[----:B------:R-:W-:Y:S02]  /*3c00*/  FSEL R144, R144, -INF , P2 ;  /* 0xff80000090907808 */ /* 0x000fe40001000000 */
[----:B------:R-:W-:Y:S02]  /*3c10*/  FMNMX R5, R137, R6, !PT ;  /* 0x0000000689057209 */ /* 0x000fe40007800000 */
[----:B------:R-:W-:-:S02]  /*3c20*/  IADD3 R6, R0, 0xf8, RZ ;  /* 0x000000f800067810 */ /* 0x000fc40007ffe0ff */
[----:B------:R-:W-:Y:S02]  /*3c30*/  FMNMX R8, R140, R5, !PT ;  /* 0x000000058c087209 */ /* 0x000fe40007800000 */
[----:B------:R-:W-:Y:S01]  /*3c40*/  ISETP.GE.AND P2, PT, R3, R6, PT ;  /* 0x000000060300720c */ /* 0x000fe20003f46270 */
[----:B------:R-:W-:Y:S01]  /*3c50*/  VIADD R6, R0, 0xf9 ;  /* 0x000000f900067836 */ /* 0x000fe20000000000 */
[----:B-1----:R-:W-:Y:S02]  /*3c60*/  FMNMX R14, R13, R14, !PT ;  /* 0x0000000e0d0e7209 */ /* 0x002fe40007800000 */
[----:B------:R-:W-:Y:S02]  /*3c70*/  FMNMX R5, R141, R8, !PT ;  /* 0x000000088d057209 */ /* 0x000fe40007800000 */
[----:B------:R-:W-:Y:S01]  /*3c80*/  FSEL R145, R145, -INF , P1 ;  /* 0xff80000091917808 */ /* 0x000fe20000800000 */
[----:B------:R-:W1:Y:S01]  /*3c90*/  SHFL.BFLY PT, R15, R14, 0x2, 0x1f ;  /* 0x0c401f000e0f7f89 */ /* 0x000e6200000e0000 */
[----:B------:R-:W-:-:S02]  /*3ca0*/  FMNMX R8, R144, R5, !PT ;  /* 0x0000000590087209 */ /* 0x000fc40007800000 */
[----:B------:R-:W-:Y:S02]  /*3cb0*/  ISETP.GE.AND P1, PT, R3, R6, PT ;  /* 0x000000060300720c */ /* 0x000fe40003f26270 */
[----:B------:R-:W-:Y:S02]  /*3cc0*/  FSEL R148, R148, -INF , P2 ;  /* 0xff80000094947808 */ /* 0x000fe40001000000 */
[----:B------:R-:W-:Y:S02]  /*3cd0*/  FMNMX R5, R145, R8, !PT ;  /* 0x0000000891057209 */ /* 0x000fe40007800000 */
[----:B------:R-:W-:Y:S02]  /*3ce0*/  FSEL R149, R149, -INF , P1 ;  /* 0xff80000095957808 */ /* 0x000fe40000800000 */
[----:B------:R-:W-:-:S04]  /*3cf0*/  FMNMX R6, R148, R5, !PT ;  /* 0x0000000594067209 */ /* 0x000fc80007800000 */
[----:B------:R-:W-:-:S05]  /*3d00*/  FMNMX R6, R149, R6, !PT ;  /* 0x0000000695067209 */ /* 0x000fca0007800000 */
[----:B------:R-:W2:Y:S01]  /*3d10*/  SHFL.BFLY PT, R13, R6, 0x1, 0x1f ;  /* 0x0c201f00060d7f89 */ /* 0x000ea200000e0000 */
[----:B-1----:R-:W-:-:S04]  /*3d20*/  FMNMX R5, R14, R15, !PT ;  /* 0x0000000f0e057209 */ /* 0x002fc80007800000 */
[----:B------:R-:W-:-:S04]  /*3d30*/  FSETP.NEU.AND P1, PT, R5, -INF , PT ;  /* 0xff8000000500780b */ /* 0x000fc80003f2d000 */
[----:B------:R-:W-:-:S05]  /*3d40*/  FSEL R18, R5, RZ, P1 ;  /* 0x000000ff05127208 */ /* 0x000fca0000800000 */
[----:B------:R-:W-:Y:S01]  /*3d50*/  FMUL R18, R18, UR6 ;  /* 0x0000000612127c20 */ /* 0x000fe20008400000 */
[----:B------:R-:W-:-:S03]  /*3d60*/  ULDC UR6, c[0x0][0x604] ;  /* 0x0001810000067ab9 */ /* 0x000fc60000000800 */
[--C-:B------:R-:W-:Y:S01]  /*3d70*/  FFMA R26, R26, UR6, -R18.reuse ;  /* 0x000000061a1a7c23 */ /* 0x100fe20008000812 */
[----:B------:R-:W-:Y:S01]  /*3d80*/  ULDC UR6, c[0x0][0x604] ;  /* 0x0001810000067ab9 */ /* 0x000fe20000000800 */
[----:B--2---:R-:W-:Y:S01]  /*3d90*/  FMNMX R8, R6, R13, !PT ;  /* 0x0000000d06087209 */ /* 0x004fe20007800000 */
[--C-:B------:R-:W-:Y:S01]  /*3da0*/  FFMA R13, R27, UR6, -R18.reuse ;  /* 0x000000061b0d7c23 */ /* 0x100fe20008000812 */
[----:B------:R-:W-:Y:S01]  /*3db0*/  ULDC UR6, c[0x0][0x604] ;  /* 0x0001810000067ab9 */ /* 0x000fe20000000800 */
[----:B------:R-:W-:Y:S01]  /*3dc0*/  FSETP.GEU.AND P6, PT, R26, -126, PT ;  /* 0xc2fc00001a00780b */ /* 0x000fe20003fce000 */
[--C-:B------:R-:W-:Y:S01]  /*3dd0*/  FFMA R27, R30, UR6, -R18.reuse ;  /* 0x000000061e1b7c23 */ /* 0x100fe20008000812 */
[----:B------:R-:W1:Y:S01]  /*3de0*/  SHFL.BFLY PT, R15, R8, 0x2, 0x1f ;  /* 0x0c401f00080f7f89 */ /* 0x000e6200000e0000 */
[----:B------:R-:W-:Y:S01]  /*3df0*/  FSETP.GEU.AND P5, PT, R13, -126, PT ;  /* 0xc2fc00000d00780b */ /* 0x000fe20003fae000 */
[----:B------:R-:W-:Y:S02]  /*3e00*/  ULDC UR6, c[0x0][0x604] ;  /* 0x0001810000067ab9 */ /* 0x000fe40000000800 */
[----:B------:R-:W-:Y:S01]  /*3e10*/  FSETP.GEU.AND P3, PT, R27, -126, PT ;  /* 0xc2fc00001b00780b */ /* 0x000fe20003f6e000 */
[----:B------:R-:W-:Y:S01]  /*3e20*/  FFMA R14, R31, UR6, -R18 ;  /* 0x000000061f0e7c23 */ /* 0x000fe20008000812 */
[----:B------:R-:W-:-:S02]  /*3e30*/  ULDC UR6, c[0x0][0x604] ;  /* 0x0001810000067ab9 */ /* 0x000fc40000000800 */
[--C-:B------:R-:W-:Y:S01]  /*3e40*/  FFMA R34, R34, UR6, -R18.reuse ;  /* 0x0000000622227c23 */ /* 0x100fe20008000812 */
[----:B------:R-:W-:Y:S01]  /*3e50*/  ULDC UR6, c[0x0][0x604] ;  /* 0x0001810000067ab9 */ /* 0x000fe20000000800 */
[----:B------:R-:W-:Y:S01]  /*3e60*/  FSETP.GEU.AND P2, PT, R14, -126, PT ;  /* 0xc2fc00000e00780b */ /* 0x000fe20003f4e000 */
[----:B------:R-:W-:Y:S01]  /*3e70*/  @!P6 FMUL R26, R26, 0.5 ;  /* 0x3f0000001a1ae820 */ /* 0x000fe20000400000 */
[--C-:B------:R-:W-:Y:S01]  /*3e80*/  FFMA R16, R35, UR6, -R18.reuse ;  /* 0x0000000623107c23 */ /* 0x100fe20008000812 */
[----:B------:R-:W-:Y:S01]  /*3e90*/  ULDC UR6, c[0x0][0x604] ;  /* 0x0001810000067ab9 */ /* 0x000fe20000000800 */
[----:B------:R-:W-:Y:S01]  /*3ea0*/  @!P5 FMUL R13, R13, 0.5 ;  /* 0x3f0000000d0dd820 */ /* 0x000fe20000400000 */
[----:B------:R2:W3:Y:S01]  /*3eb0*/  MUFU.EX2 R6, R26 ;  /* 0x0000001a00067308 */ /* 0x0004e20000000800 */
[--C-:B------:R-:W-:Y:S01]  /*3ec0*/  FFMA R31, R38, UR6, -R18.reuse ;  /* 0x00000006261f7c23 */ /* 0x100fe20008000812 */
[----:B------:R-:W-:Y:S01]  /*3ed0*/  @!P3 FMUL R27, R27, 0.5 ;  /* 0x3f0000001b1bb820 */ /* 0x000fe20000400000 */
[----:B------:R-:W-:Y:S01]  /*3ee0*/  ULDC UR6, c[0x0][0x604] ;  /* 0x0001810000067ab9 */ /* 0x000fe20000000800 */
[----:B------:R-:W-:Y:S01]  /*3ef0*/  FSETP.GEU.AND P4, PT, R34, -126, PT ;  /* 0xc2fc00002200780b */ /* 0x000fe20003f8e000 */
[----:B------:R-:W-:Y:S01]  /*3f00*/  FFMA R22, R39, UR6, -R18 ;  /* 0x0000000627167c23 */ /* 0x000fe20008000812 */
[----:B------:R-:W-:-:S02]  /*3f10*/  ULDC UR6, c[0x0][0x604] ;  /* 0x0001810000067ab9 */ /* 0x000fc40000000800 */
[----:B------:R-:W4:Y:S01]  /*3f20*/  MUFU.EX2 R13, R13 ;  /* 0x0000000d000d7308 */ /* 0x000f220000000800 */
[----:B-1----:R-:W-:Y:S01]  /*3f30*/  FMNMX R8, R8, R15, !PT ;  /* 0x0000000f08087209 */ /* 0x002fe20007800000 */
[----:B------:R-:W-:Y:S01]  /*3f40*/  @!P2 FMUL R14, R14, 0.5 ;  /* 0x3f0000000e0ea820 */ /* 0x000fe20000400000 */
[--C-:B------:R-:W-:Y:S01]  /*3f50*/  FFMA R17, R42, UR6, -R18.reuse ;  /* 0x000000062a117c23 */ /* 0x100fe20008000812 */
[----:B------:R-:W-:Y:S01]  /*3f60*/  ULDC UR6, c[0x0][0x604] ;  /* 0x0001810000067ab9 */ /* 0x000fe20000000800 */
[C---:B------:R-:W-:Y:S01]  /*3f70*/  FSETP.NEU.AND P1, PT, R8.reuse, -INF , PT ;  /* 0xff8000000800780b */ /* 0x040fe20003f2d000 */
[--C-:B--2---:R-:W-:Y:S01]  /*3f80*/  FFMA R26, R43, UR6, -R18.reuse ;  /* 0x000000062b1a7c23 */ /* 0x104fe20008000812 */
[----:B------:R-:W-:Y:S01]  /*3f90*/  ULDC UR6, c[0x0][0x604] ;  /* 0x0001810000067ab9 */ /* 0x000fe20000000800 */
[----:B------:R-:W1:Y:S01]  /*3fa0*/  MUFU.EX2 R27, R27 ;  /* 0x0000001b001b7308 */ /* 0x000e620000000800 */
[----:B------:R-:W-:Y:S01]  /*3fb0*/  FSEL R20, R8, RZ, P1 ;  /* 0x000000ff08147208 */ /* 0x000fe20000800000 */
[----:B---3--:R-:W-:Y:S01]  /*3fc0*/  @!P6 FMUL R6, R6, R6 ;  /* 0x000000060606e220 */ /* 0x008fe20000400000 */
[----:B------:R-:W-:Y:S01]  /*3fd0*/  FSETP.GEU.AND P1, PT, R16, -126, PT ;  /* 0xc2fc00001000780b */ /* 0x000fe20003f2e000 */
[----:B------:R-:W-:Y:S01]  /*3fe0*/  @!P4 FMUL R34, R34, 0.5 ;  /* 0x3f0000002222c820 */ /* 0x000fe20000400000 */
[----:B------:R-:W-:Y:S01]  /*3ff0*/  FSETP.GEU.AND P6, PT, R31, -126, PT ;  /* 0xc2fc00001f00780b */ /* 0x000fe20003fce000 */
[--C-:B------:R-:W-:Y:S01]  /*4000*/  FFMA R35, R46, UR6, -R18.reuse ;  /* 0x000000062e237c23 */ /* 0x100fe20008000812 */
[----:B------:R-:W-:Y:S01]  /*4010*/  ULDC UR6, c[0x0][0x604] ;  /* 0x0001810000067ab9 */ /* 0x000fe20000000800 */
[----:B------:R-:W2:Y:S01]  /*4020*/  MUFU.EX2 R14, R14 ;  /* 0x0000000e000e7308 */ /* 0x000ea20000000800 */
[----:B----4-:R-:W-:Y:S01]  /*4030*/  @!P5 FMUL R13, R13, R13 ;  /* 0x0000000d0d0dd220 */ /* 0x010fe20000400000 */
[----:B------:R-:W-:Y:S01]  /*4040*/  FSETP.GEU.AND P5, PT, R22, -126, PT ;  /* 0xc2fc00001600780b */ /* 0x000fe20003fae000 */
[----:B------:R-:W-:Y:S01]  /*4050*/  FFMA R30, R47, UR6, -R18 ;  /* 0x000000062f1e7c23 */ /* 0x000fe20008000812 */
[----:B------:R-:W-:-:S02]  /*4060*/  ULDC UR6, c[0x0][0x604] ;  /* 0x0001810000067ab9 */ /* 0x000fc40000000800 */
[----:B------:R-:W-:Y:S01]  /*4070*/  FFMA R19, R50, UR6, -R18 ;  /* 0x0000000632137c23 */ /* 0x000fe20008000812 */
[----:B------:R-:W-:Y:S01]  /*4080*/  ULDC UR6, c[0x0][0x604] ;  /* 0x0001810000067ab9 */ /* 0x000fe20000000800 */
[----:B------:R-:W-:Y:S01]  /*4090*/  @!P1 FMUL R16, R16, 0.5 ;  /* 0x3f00000010109820 */ /* 0x000fe20000400000 */
[----:B-1----:R-:W-:Y:S01]  /*40a0*/  @!P3 FMUL R27, R27, R27 ;  /* 0x0000001b1b1bb220 */ /* 0x002fe20000400000 */
[----:B------:R-:W-:Y:S01]  /*40b0*/  FSETP.GEU.AND P3, PT, R17, -126, PT ;  /* 0xc2fc00001100780b */ /* 0x000fe20003f6e000 */
[----:B------:R-:W-:Y:S01]  /*40c0*/  @!P6 FMUL R31, R31, 0.5 ;  /* 0x3f0000001f1fe820 */ /* 0x000fe20000400000 */
[----:B------:R1:W3:Y:S03]  /*40d0*/  MUFU.EX2 R15, R34 ;  /* 0x00000022000f7308 */ /* 0x0002e60000000800 */
[----:B------:R-:W-:Y:S01]  /*40e0*/  @!P5 FMUL R22, R22, 0.5 ;  /* 0x3f0000001616d820 */ /* 0x000fe20000400000 */
[----:B--2---:R-:W-:Y:S01]  /*40f0*/  @!P2 FMUL R14, R14, R14 ;  /* 0x0000000e0e0ea220 */ /* 0x004fe20000400000 */
[----:B------:R-:W-:-:S03]  /*4100*/  FSETP.GEU.AND P2, PT, R26, -126, PT ;  /* 0xc2fc00001a00780b */ /* 0x000fc60003f4e000 */
[----:B------:R-:W2:Y:S01]  /*4110*/  MUFU.EX2 R16, R16 ;  /* 0x0000001000107308 */ /* 0x000ea20000000800 */
[--C-:B-1----:R-:W-:Y:S01]  /*4120*/  FFMA R34, R51, UR6, -R18.reuse ;  /* 0x0000000633227c23 */ /* 0x102fe20008000812 */
[----:B------:R-:W-:Y:S01]  /*4130*/  ULDC UR6, c[0x0][0x604] ;  /* 0x0001810000067ab9 */ /* 0x000fe20000000800 */
[----:B------:R-:W-:Y:S01]  /*4140*/  @!P3 FMUL R17, R17, 0.5 ;  /* 0x3f0000001111b820 */ /* 0x000fe20000400000 */
[--C-:B------:R-:W-:Y:S01]  /*4150*/  FFMA R39, R54, UR6, -R18.reuse ;  /* 0x0000000636277c23 */ /* 0x100fe20008000812 */
[----:B------:R-:W-:Y:S02]  /*4160*/  ULDC UR6, c[0x0][0x604] ;  /* 0x0001810000067ab9 */ /* 0x000fe40000000800 */
[----:B------:R-:W-:Y:S01]  /*4170*/  FFMA R38, R55, UR6, -R18 ;  /* 0x0000000637267c23 */ /* 0x000fe20008000812 */
[----:B------:R-:W1:Y:S01]  /*4180*/  MUFU.EX2 R22, R22 ;  /* 0x0000001600167308 */ /* 0x000e620000000800 */
[----:B---3--:R-:W-:Y:S01]  /*4190*/  @!P4 FMUL R15, R15, R15 ;  /* 0x0000000f0f0fc220 */ /* 0x008fe20000400000 */
[----:B------:R-:W-:Y:S01]  /*41a0*/  FSETP.GEU.AND P4, PT, R35, -126, PT ;  /* 0xc2fc00002300780b */ /* 0x000fe20003f8e000 */
[----:B------:R-:W-:Y:S01]  /*41b0*/  @!P2 FMUL R26, R26, 0.5 ;  /* 0x3f0000001a1aa820 */ /* 0x000fe20000400000 */
[----:B------:R-:W-:-:S02]  /*41c0*/  ULDC UR6, c[0x0][0x604] ;  /* 0x0001810000067ab9 */ /* 0x000fc40000000800 */
[--C-:B------:R-:W-:Y:S01]  /*41d0*/  FFMA R21, R58, UR6, -R18.reuse ;  /* 0x000000063a157c23 */ /* 0x100fe20008000812 */
[----:B------:R-:W-:Y:S01]  /*41e0*/  ULDC UR6, c[0x0][0x604] ;  /* 0x0001810000067ab9 */ /* 0x000fe20000000800 */
[----:B------:R-:W3:Y:S01]  /*41f0*/  MUFU.EX2 R31, R31 ;  /* 0x0000001f001f7308 */ /* 0x000ee20000000800 */
[----:B--2---:R-:W-:Y:S01]  /*4200*/  @!P1 FMUL R16, R16, R16 ;  /* 0x0000001010109220 */ /* 0x004fe20000400000 */
[----:B------:R-:W-:Y:S01]  /*4210*/  FSETP.GEU.AND P1, PT, R30, -126, PT ;  /* 0xc2fc00001e00780b */ /* 0x000fe20003f2e000 */
[--C-:B------:R-:W-:Y:S01]  /*4220*/  FFMA R42, R59, UR6, -R18.reuse ;  /* 0x000000063b2a7c23 */ /* 0x100fe20008000812 */
[----:B------:R-:W-:Y:S02]  /*4230*/  ULDC UR6, c[0x0][0x604] ;  /* 0x0001810000067ab9 */ /* 0x000fe40000000800 */
[----:B------:R-:W-:Y:S01]  /*4240*/  FFMA R43, R62, UR6, -R18 ;  /* 0x000000063e2b7c23 */ /* 0x000fe20008000812 */
[----:B------:R-:W-:Y:S01]  /*4250*/  @!P4 FMUL R35, R35, 0.5 ;  /* 0x3f0000002323c820 */ /* 0x000fe20000400000 */
[----:B------:R-:W2:Y:S01]  /*4260*/  MUFU.EX2 R17, R17 ;  /* 0x0000001100117308 */ /* 0x000ea20000000800 */
[----:B-1----:R-:W-:Y:S01]  /*4270*/  @!P5 FMUL R22, R22, R22 ;  /* 0x000000161616d220 */ /* 0x002fe20000400000 */
[----:B------:R-:W-:Y:S01]  /*4280*/  FSETP.GEU.AND P5, PT, R34, -126, PT ;  /* 0xc2fc00002200780b */ /* 0x000fe20003fae000 */
[----:B------:R-:W-:-:S02]  /*4290*/  ULDC UR6, c[0x0][0x604] ;  /* 0x0001810000067ab9 */ /* 0x000fc40000000800 */
[--C-:B------:R-:W-:Y:S01]  /*42a0*/  FFMA R46, R63, UR6, -R18.reuse ;  /* 0x000000063f2e7c23 */ /* 0x100fe20008000812 */
[----:B------:R-:W-:Y:S01]  /*42b0*/  ULDC UR6, c[0x0][0x604] ;  /* 0x0001810000067ab9 */ /* 0x000fe20000000800 */
[----:B------:R-:W-:Y:S01]  /*42c0*/  @!P1 FMUL R30, R30, 0.5 ;  /* 0x3f0000001e1e9820 */ /* 0x000fe20000400000 */
[----:B------:R-:W1:Y:S01]  /*42d0*/  MUFU.EX2 R26, R26 ;  /* 0x0000001a001a7308 */ /* 0x000e620000000800 */
[----:B---3--:R-:W-:Y:S01]  /*42e0*/  @!P6 FMUL R31, R31, R31 ;  /* 0x0000001f1f1fe220 */ /* 0x008fe20000400000 */
[----:B------:R-:W-:Y:S01]  /*42f0*/  FSETP.GEU.AND P6, PT, R19, -126, PT ;  /* 0xc2fc00001300780b */ /* 0x000fe20003fce000 */
[--C-:B------:R-:W-:Y:S01]  /*4300*/  FFMA R23, R66, UR6, -R18.reuse ;  /* 0x0000000642177c23 */ /* 0x100fe20008000812 */
[----:B------:R-:W-:Y:S02]  /*4310*/  ULDC UR6, c[0x0][0x604] ;  /* 0x0001810000067ab9 */ /* 0x000fe40000000800 */
[----:B------:R-:W-:Y:S01]  /*4320*/  FFMA R50, R67, UR6, -R18 ;  /* 0x0000000643327c23 */ /* 0x000fe20008000812 */
[----:B------:R-:W-:Y:S01]  /*4330*/  @!P5 FMUL R34, R34, 0.5 ;  /* 0x3f0000002222d820 */ /* 0x000fe20000400000 */
[----:B------:R-:W3:Y:S01]  /*4340*/  MUFU.EX2 R35, R35 ;  /* 0x0000002300237308 */ /* 0x000ee20000000800 */
[----:B--2---:R-:W-:Y:S01]  /*4350*/  @!P3 FMUL R17, R17, R17 ;  /* 0x000000111111b220 */ /* 0x004fe20000400000 */
[----:B------:R-:W-:Y:S01]  /*4360*/  FSETP.GEU.AND P3, PT, R39, -126, PT ;  /* 0xc2fc00002700780b */ /* 0x000fe20003f6e000 */
[----:B------:R-:W-:-:S02]  /*4370*/  ULDC UR6, c[0x0][0x604] ;  /* 0x0001810000067ab9 */ /* 0x000fc40000000800 */
[--C-:B------:R-:W-:Y:S01]  /*4380*/  FFMA R47, R70, UR6, -R18.reuse ;  /* 0x00000006462f7c23 */ /* 0x100fe20008000812 */
[----:B------:R-:W-:Y:S01]  /*4390*/  ULDC UR6, c[0x0][0x604] ;  /* 0x0001810000067ab9 */ /* 0x000fe20000000800 */
[----:B------:R-:W-:Y:S01]  /*43a0*/  @!P6 FMUL R19, R19, 0.5 ;  /* 0x3f0000001313e820 */ /* 0x000fe20000400000 */
[----:B------:R-:W2:Y:S01]  /*43b0*/  MUFU.EX2 R30, R30 ;  /* 0x0000001e001e7308 */ /* 0x000ea20000000800 */
[----:B-1----:R-:W-:Y:S01]  /*43c0*/  @!P2 FMUL R26, R26, R26 ;  /* 0x0000001a1a1aa220 */ /* 0x002fe20000400000 */
[----:B------:R-:W-:Y:S01]  /*43d0*/  FSETP.GEU.AND P2, PT, R38, -126, PT ;  /* 0xc2fc00002600780b */ /* 0x000fe20003f4e000 */
[--C-:B------:R-:W-:Y:S01]  /*43e0*/  FFMA R54, R71, UR6, -R18.reuse ;  /* 0x0000000647367c23 */ /* 0x100fe20008000812 */
[----:B------:R-:W-:Y:S02]  /*43f0*/  ULDC UR6, c[0x0][0x604] ;  /* 0x0001810000067ab9 */ /* 0x000fe40000000800 */
[----:B------:R-:W-:Y:S01]  /*4400*/  FFMA R51, R74, UR6, -R18 ;  /* 0x000000064a337c23 */ /* 0x000fe20008000812 */
[----:B------:R-:W-:Y:S01]  /*4410*/  @!P3 FMUL R39, R39, 0.5 ;  /* 0x3f0000002727b820 */ /* 0x000fe20000400000 */
[----:B------:R-:W1:Y:S01]  /*4420*/  MUFU.EX2 R34, R34 ;  /* 0x0000002200227308 */ /* 0x000e620000000800 */
[----:B---3--:R-:W-:Y:S01]  /*4430*/  @!P4 FMUL R35, R35, R35 ;  /* 0x000000232323c220 */ /* 0x008fe20000400000 */
[----:B------:R-:W-:Y:S01]  /*4440*/  FSETP.GEU.AND P4, PT, R21, -126, PT ;  /* 0xc2fc00001500780b */ /* 0x000fe20003f8e000 */
[----:B------:R-:W-:-:S02]  /*4450*/  ULDC UR6, c[0x0][0x604] ;  /* 0x0001810000067ab9 */ /* 0x000fc40000000800 */
[--C-:B------:R-:W-:Y:S01]  /*4460*/  FFMA R58, R75, UR6, -R18.reuse ;  /* 0x000000064b3a7c23 */ /* 0x100fe20008000812 */
[----:B------:R-:W-:Y:S01]  /*4470*/  ULDC UR6, c[0x0][0x604] ;  /* 0x0001810000067ab9 */ /* 0x000fe20000000800 */
[----:B------:R-:W-:Y:S01]  /*4480*/  @!P2 FMUL R38, R38, 0.5 ;  /* 0x3f0000002626a820 */ /* 0x000fe20000400000 */
        /* <DEDUP_REMOVED lines=179> */
[----:B------:R-:W-:Y:S01]  /*4fc0*/  FMUL R18, R20, UR6 ;  /* 0x0000000614127c20 */ /* 0x000fe20008400000 */
[----:B------:R-:W-:Y:S01]  /*4fd0*/  ULDC UR6, c[0x0][0x604] ;  /* 0x0001810000067ab9 */ /* 0x000fe20000000800 */
[----:B------:R-:W-:Y:S01]  /*4fe0*/  @!P1 FMUL R83, R83, 0.5 ;  /* 0x3f00000053539820 */ /* 0x000fe20000400000 */
[----:B------:R-:W1:Y:S01]  /*4ff0*/  MUFU.EX2 R79, R79 ;  /* 0x0000004f004f7308 */ /* 0x000e620000000800 */
[----:B---3--:R-:W-:Y:S01]  /*5000*/  @!P6 FMUL R82, R82, R82 ;  /* 0x000000525252e220 */ /* 0x008fe20000400000 */
[----:B------:R-:W-:Y:S01]  /*5010*/  FSETP.GEU.AND P6, PT, R94, -126, PT ;  /* 0xc2fc00005e00780b */ /* 0x000fe20003fce000 */
[--C-:B------:R-:W-:Y:S01]  /*5020*/  FFMA R25, R25, UR6, -R18.reuse ;  /* 0x0000000619197c23 */ /* 0x100fe20008000812 */
[----:B------:R-:W-:Y:S01]  /*5030*/  ULDC UR6, c[0x0][0x604] ;  /* 0x0001810000067ab9 */ /* 0x000fe20000000800 */
[--C-:B------:R-:W-:Y:S01]  /*5040*/  FFMA R20, R24, UR7, -R18.reuse ;  /* 0x0000000718147c23 */ /* 0x100fe20008000812 */
[--C-:B------:R-:W-:Y:S01]  /*5050*/  FFMA R134, R28, UR6, -R18.reuse ;  /* 0x000000061c867c23 */ /* 0x100fe20008000812 */
[----:B------:R-:W-:Y:S01]  /*5060*/  @!P5 FMUL R87, R87, 0.5 ;  /* 0x3f0000005757d820 */ /* 0x000fe20000400000 */
[----:B------:R-:W3:Y:S01]  /*5070*/  MUFU.EX2 R90, R90 ;  /* 0x0000005a005a7308 */ /* 0x000ee20000000800 */
[----:B--2---:R-:W-:Y:S01]  /*5080*/  @!P3 FMUL R86, R86, R86 ;  /* 0x000000565656b220 */ /* 0x004fe20000400000 */
[----:B------:R-:W-:Y:S01]  /*5090*/  FSETP.GEU.AND P3, PT, R98, -126, PT ;  /* 0xc2fc00006200780b */ /* 0x000fe20003f6e000 */
[----:B------:R-:W-:Y:S01]  /*50a0*/  ULDC UR6, c[0x0][0x604] ;  /* 0x0001810000067ab9 */ /* 0x000fe20000000800 */
[----:B------:R-:W-:Y:S01]  /*50b0*/  ULDC UR7, c[0x0][0x604] ;  /* 0x0001810000077ab9 */ /* 0x000fe20000000800 */
[--C-:B------:R-:W-:Y:S01]  /*50c0*/  FFMA R29, R29, UR6, -R18.reuse ;  /* 0x000000061d1d7c23 */ /* 0x100fe20008000812 */
[----:B------:R-:W-:Y:S01]  /*50d0*/  ULDC UR6, c[0x0][0x604] ;  /* 0x0001810000067ab9 */ /* 0x000fe20000000800 */
[----:B------:R-:W-:Y:S01]  /*50e0*/  @!P6 FMUL R94, R94, 0.5 ;  /* 0x3f0000005e5ee820 */ /* 0x000fe20000400000 */
[----:B------:R-:W2:Y:S01]  /*50f0*/  MUFU.EX2 R83, R83 ;  /* 0x0000005300537308 */ /* 0x000ea20000000800 */
[----:B-1----:R-:W-:Y:S01]  /*5100*/  @!P2 FMUL R79, R79, R79 ;  /* 0x0000004f4f4fa220 */ /* 0x002fe20000400000 */
[----:B------:R-:W-:Y:S01]  /*5110*/  FSETP.GEU.AND P2, PT, R91, -126, PT ;  /* 0xc2fc00005b00780b */ /* 0x000fe20003f4e000 */
[----:B------:R-:W-:Y:S01]  /*5120*/  FFMA R138, R32, UR6, -R18 ;  /* 0x00000006208a7c23 */ /* 0x000fe20008000812 */
[----:B------:R-:W-:-:S02]  /*5130*/  ULDC UR6, c[0x0][0x604] ;  /* 0x0001810000067ab9 */ /* 0x000fc40000000800 */
[----:B------:R-:W-:Y:S01]  /*5140*/  FFMA R33, R33, UR6, -R18 ;  /* 0x0000000621217c23 */ /* 0x000fe20008000812 */
[----:B------:R-:W-:Y:S01]  /*5150*/  @!P3 FMUL R98, R98, 0.5 ;  /* 0x3f0000006262b820 */ /* 0x000fe20000400000 */
[----:B------:R-:W1:Y:S01]  /*5160*/  MUFU.EX2 R87, R87 ;  /* 0x0000005700577308 */ /* 0x000e620000000800 */
[----:B---3--:R-:W-:Y:S01]  /*5170*/  @!P4 FMUL R90, R90, R90 ;  /* 0x0000005a5a5ac220 */ /* 0x008fe20000400000 */
[----:B------:R-:W-:Y:S01]  /*5180*/  FSETP.GEU.AND P4, PT, R102, -126, PT ;  /* 0xc2fc00006600780b */ /* 0x000fe20003f8e000 */
[----:B------:R-:W-:-:S04]  /*5190*/  ULDC UR6, c[0x0][0x604] ;  /* 0x0001810000067ab9 */ /* 0x000fc80000000800 */
[----:B------:R-:W-:Y:S01]  /*51a0*/  @!P2 FMUL R91, R91, 0.5 ;  /* 0x3f0000005b5ba820 */ /* 0x000fe20000400000 */
[----:B------:R-:W3:Y:S01]  /*51b0*/  MUFU.EX2 R94, R94 ;  /* 0x0000005e005e7308 */ /* 0x000ee20000000800 */
[----:B--2---:R-:W-:Y:S01]  /*51c0*/  @!P1 FMUL R83, R83, R83 ;  /* 0x0000005353539220 */ /* 0x004fe20000400000 */
[----:B------:R-:W-:-:S05]  /*51d0*/  FSETP.GEU.AND P1, PT, R95, -126, PT ;  /* 0xc2fc00005f00780b */ /* 0x000fca0003f2e000 */
[----:B------:R-:W-:Y:S01]  /*51e0*/  @!P4 FMUL R102, R102, 0.5 ;  /* 0x3f0000006666c820 */ /* 0x000fe20000400000 */
[----:B------:R-:W2:Y:S01]  /*51f0*/  MUFU.EX2 R98, R98 ;  /* 0x0000006200627308 */ /* 0x000ea20000000800 */
[----:B-1----:R-:W-:Y:S01]  /*5200*/  @!P5 FMUL R87, R87, R87 ;  /* 0x000000575757d220 */ /* 0x002fe20000400000 */
[----:B------:R-:W-:-:S05]  /*5210*/  FSETP.GEU.AND P5, PT, R99, -126, PT ;  /* 0xc2fc00006300780b */ /* 0x000fca0003fae000 */
[----:B------:R-:W-:Y:S01]  /*5220*/  @!P1 FMUL R95, R95, 0.5 ;  /* 0x3f0000005f5f9820 */ /* 0x000fe20000400000 */
[----:B------:R-:W1:Y:S01]  /*5230*/  MUFU.EX2 R91, R91 ;  /* 0x0000005b005b7308 */ /* 0x000e620000000800 */
[----:B---3--:R-:W-:Y:S01]  /*5240*/  @!P6 FMUL R94, R94, R94 ;  /* 0x0000005e5e5ee220 */ /* 0x008fe20000400000 */
[----:B------:R-:W-:-:S05]  /*5250*/  FSETP.GEU.AND P6, PT, R106, -126, PT ;  /* 0xc2fc00006a00780b */ /* 0x000fca0003fce000 */
        /* <DEDUP_REMOVED lines=59> */
[----:B------:R-:W-:-:S03]  /*5610*/  FSETP.GEU.AND P4, PT, R20, -126, PT ;  /* 0xc2fc00001400780b */ /* 0x000fc60003f8e000 */
[----:B------:R-:W-:Y:S02]  /*5620*/  FADD R146, R55, R126 ;  /* 0x0000007e37927221 */ /* 0x000fe40000000000 */
        /* <DEDUP_REMOVED lines=13> */
[----:B------:R3:W4:Y:S01]  /*5700*/  MUFU.EX2 R28, R20 ;  /* 0x00000014001c7308 */ /* 0x0007220000000800 */
[----:B--2---:R-:W-:Y:S01]  /*5710*/  @!P3 FMUL R24, R24, R24 ;  /* 0x000000181818b220 */ /* 0x004fe20000400000 */
[----:B------:R-:W-:-:S05]  /*5720*/  FSETP.GEU.AND P3, PT, R138, -126, PT ;  /* 0xc2fc00008a00780b */ /* 0x000fca0003f6e000 */
[----:B------:R-:W-:Y:S01]  /*5730*/  @!P6 FMUL R134, R134, 0.5 ;  /* 0x3f0000008686e820 */ /* 0x000fe20000400000 */
[----:B------:R2:W5:Y:S01]  /*5740*/  MUFU.EX2 R131, R25 ;  /* 0x0000001900837308 */ /* 0x0005620000000800 */
[--C-:B---3--:R-:W-:Y:S01]  /*5750*/  FFMA R20, R36, UR6, -R18.reuse ;  /* 0x0000000624147c23 */ /* 0x108fe20008000812 */
[----:B------:R-:W-:Y:S01]  /*5760*/  ULDC UR6, c[0x0][0x604] ;  /* 0x0001810000067ab9 */ /* 0x000fe20000000800 */
[----:B-1----:R-:W-:Y:S01]  /*5770*/  @!P2 FMUL R127, R127, R127 ;  /* 0x0000007f7f7fa220 */ /* 0x002fe20000400000 */
[----:B------:R-:W-:Y:S01]  /*5780*/  FSETP.GEU.AND P2, PT, R33, -126, PT ;  /* 0xc2fc00002100780b */ /* 0x000fe20003f4e000 */
[--C-:B------:R-:W-:Y:S01]  /*5790*/  FFMA R37, R37, UR6, -R18.reuse ;  /* 0x0000000625257c23 */ /* 0x100fe20008000812 */
[----:B------:R-:W-:Y:S01]  /*57a0*/  ULDC UR6, c[0x0][0x604] ;  /* 0x0001810000067ab9 */ /* 0x000fe20000000800 */
[----:B------:R-:W-:Y:S01]  /*57b0*/  @!P3 FMUL R138, R138, 0.5 ;  /* 0x3f0000008a8ab820 */ /* 0x000fe20000400000 */
[----:B------:R1:W3:Y:S01]  /*57c0*/  MUFU.EX2 R135, R29 ;  /* 0x0000001d00877308 */ /* 0x0002e20000000800 */
[--C-:B--2---:R-:W-:Y:S01]  /*57d0*/  FFMA R25, R40, UR6, -R18.reuse ;  /* 0x0000000628197c23 */ /* 0x104fe20008000812 */
[----:B------:R-:W-:Y:S01]  /*57e0*/  ULDC UR6, c[0x0][0x604] ;  /* 0x0001810000067ab9 */ /* 0x000fe20000000800 */
[----:B----4-:R-:W-:Y:S01]  /*57f0*/  @!P4 FMUL R28, R28, R28 ;  /* 0x0000001c1c1cc220 */ /* 0x010fe20000400000 */
[----:B------:R-:W-:Y:S01]  /*5800*/  FFMA R41, R41, UR6, -R18 ;  /* 0x0000000629297c23 */ /* 0x000fe20008000812 */
[----:B------:R-:W-:Y:S01]  /*5810*/  FSETP.GEU.AND P4, PT, R20, -126, PT ;  /* 0xc2fc00001400780b */ /* 0x000fe20003f8e000 */
[----:B------:R-:W-:-:S02]  /*5820*/  ULDC UR6, c[0x0][0x604] ;  /* 0x0001810000067ab9 */ /* 0x000fc40000000800 */
[----:B------:R-:W2:Y:S01]  /*5830*/  MUFU.EX2 R32, R134 ;  /* 0x0000008600207308 */ /* 0x000ea20000000800 */
[----:B-----5:R-:W-:Y:S01]  /*5840*/  @!P1 FMUL R131, R131, R131 ;  /* 0x0000008383839220 */ /* 0x020fe20000400000 */
[----:B------:R-:W-:Y:S01]  /*5850*/  FSETP.GEU.AND P1, PT, R37, -126, PT ;  /* 0xc2fc00002500780b */ /* 0x000fe20003f2e000 */
[----:B------:R-:W-:Y:S01]  /*5860*/  @!P2 FMUL R33, R33, 0.5 ;  /* 0x3f0000002121a820 */ /* 0x000fe20000400000 */
[--C-:B-1----:R-:W-:Y:S01]  /*5870*/  FFMA R29, R44, UR6, -R18.reuse ;  /* 0x000000062c1d7c23 */ /* 0x102fe20008000812 */
[----:B------:R-:W-:Y:S02]  /*5880*/  ULDC UR6, c[0x0][0x604] ;  /* 0x0001810000067ab9 */ /* 0x000fe40000000800 */
[----:B------:R-:W-:Y:S01]  /*5890*/  FFMA R45, R45, UR6, -R18 ;  /* 0x000000062d2d7c23 */ /* 0x000fe20008000812 */
[----:B------:R1:W4:Y:S01]  /*58a0*/  MUFU.EX2 R36, R138 ;  /* 0x0000008a00247308 */ /* 0x0003220000000800 */
[----:B---3--:R-:W-:Y:S01]  /*58b0*/  @!P5 FMUL R135, R135, R135 ;  /* 0x000000878787d220 */ /* 0x008fe20000400000 */
[----:B------:R-:W-:Y:S01]  /*58c0*/  FSETP.GEU.AND P5, PT, R41, -126, PT ;  /* 0xc2fc00002900780b */ /* 0x000fe20003fae000 */
[----:B------:R-:W-:Y:S01]  /*58d0*/  @!P4 FMUL R20, R20, 0.5 ;  /* 0x3f0000001414c820 */ /* 0x000fe20000400000 */
[----:B------:R-:W-:-:S03]  /*58e0*/  ULDC UR6, c[0x0][0x604] ;  /* 0x0001810000067ab9 */ /* 0x000fc60000000800 */
[----:B------:R-:W-:Y:S01]  /*58f0*/  @!P1 FMUL R37, R37, 0.5 ;  /* 0x3f00000025259820 */ /* 0x000fe20000400000 */
[----:B------:R-:W3:Y:S01]  /*5900*/  MUFU.EX2 R139, R33 ;  /* 0x00000021008b7308 */ /* 0x000ee20000000800 */
[----:B--2---:R-:W-:Y:S01]  /*5910*/  @!P6 FMUL R32, R32, R32 ;  /* 0x000000202020e220 */ /* 0x004fe20000400000 */
[----:B------:R-:W-:Y:S01]  /*5920*/  FSETP.GEU.AND P6, PT, R25, -126, PT ;  /* 0xc2fc00001900780b */ /* 0x000fe20003fce000 */
[--C-:B-1----:R-:W-:Y:S01]  /*5930*/  FFMA R138, R145, UR13, -R18.reuse ;  /* 0x0000000d918a7c23 */ /* 0x102fe20008000812 */
[----:B------:R-:W-:-:S03]  /*5940*/  FFMA R145, R148, UR16, -R18 ;  /* 0x0000001094917c23 */ /* 0x000fc60008000812 */
[----:B------:R-:W-:Y:S01]  /*5950*/  @!P5 FMUL R41, R41, 0.5 ;  /* 0x3f0000002929d820 */ /* 0x000fe20000400000 */
[----:B------:R1:W2:Y:S01]  /*5960*/  MUFU.EX2 R40, R20 ;  /* 0x0000001400287308 */ /* 0x0002a20000000800 */
[----:B----4-:R-:W-:Y:S01]  /*5970*/  @!P3 FMUL R36, R36, R36 ;  /* 0x000000242424b220 */ /* 0x010fe20000400000 */
[----:B------:R-:W-:-:S05]  /*5980*/  FSETP.GEU.AND P3, PT, R29, -126, PT ;  /* 0xc2fc00001d00780b */ /* 0x000fca0003f6e000 */
[----:B------:R-:W-:Y:S01]  /*5990*/  @!P6 FMUL R25, R25, 0.5 ;  /* 0x3f0000001919e820 */ /* 0x000fe20000400000 */
[----:B------:R-:W4:Y:S01]  /*59a0*/  MUFU.EX2 R143, R37 ;  /* 0x00000025008f7308 */ /* 0x000f220000000800 */
[--C-:B-1----:R-:W-:Y:S01]  /*59b0*/  FFMA R20, R48, UR6, -R18.reuse ;  /* 0x0000000630147c23 */ /* 0x102fe20008000812 */
[----:B------:R-:W-:Y:S01]  /*59c0*/  ULDC UR6, c[0x0][0x604] ;  /* 0x0001810000067ab9 */ /* 0x000fe20000000800 */
[----:B---3--:R-:W-:Y:S01]  /*59d0*/  @!P2 FMUL R139, R139, R139 ;  /* 0x0000008b8b8ba220 */ /* 0x008fe20000400000 */
[----:B------:R-:W-:Y:S01]  /*59e0*/  FSETP.GEU.AND P2, PT, R45, -126, PT ;  /* 0xc2fc00002d00780b */ /* 0x000fe20003f4e000 */
[----:B------:R-:W-:Y:S01]  /*59f0*/  FFMA R49, R49, UR6, -R18 ;  /* 0x0000000631317c23 */ /* 0x000fe20008000812 */
[----:B------:R-:W-:Y:S01]  /*5a00*/  ULDC UR6, c[0x0][0x604] ;  /* 0x0001810000067ab9 */ /* 0x000fe20000000800 */
[----:B------:R-:W-:Y:S01]  /*5a10*/  @!P3 FMUL R29, R29, 0.5 ;  /* 0x3f0000001d1db820 */ /* 0x000fe20000400000 */
[----:B------:R1:W3:Y:S01]  /*5a20*/  MUFU.EX2 R147, R41 ;  /* 0x0000002900937308 */ /* 0x0002e20000000800 */
[----:B--2---:R-:W-:Y:S01]  /*5a30*/  @!P4 FMUL R40, R40, R40 ;  /* 0x000000282828c220 */ /* 0x004fe20000400000 */
[----:B------:R-:W-:-:S06]  /*5a40*/  FSETP.GEU.AND P4, PT, R20, -126, PT ;  /* 0xc2fc00001400780b */ /* 0x000fcc0003f8e000 */
[----:B------:R2:W5:Y:S01]  /*5a50*/  MUFU.EX2 R44, R25 ;  /* 0x00000019002c7308 */ /* 0x0005620000000800 */
[----:B----4-:R-:W-:Y:S01]  /*5a60*/  @!P1 FMUL R143, R143, R143 ;  /* 0x0000008f8f8f9220 */ /* 0x010fe20000400000 */
[----:B------:R-:W-:Y:S01]  /*5a70*/  FSETP.GEU.AND P1, PT, R49, -126, PT ;  /* 0xc2fc00003100780b */ /* 0x000fe20003f2e000 */
[----:B------:R-:W-:Y:S01]  /*5a80*/  @!P2 FMUL R45, R45, 0.5 ;  /* 0x3f0000002d2da820 */ /* 0x000fe20000400000 */
[--C-:B-1----:R-:W-:Y:S01]  /*5a90*/  FFMA R41, R133, UR9, -R18.reuse ;  /* 0x0000000985297c23 */ /* 0x102fe20008000812 */
[----:B------:R-:W-:Y:S01]  /*5aa0*/  FFMA R133, R140, UR11, -R18 ;  /* 0x0000000b8c857c23 */ /* 0x000fe20008000812 */
[----:B------:R-:W-:Y:S01]  /*5ab0*/  FADD R140, R51, R122 ;  /* 0x0000007a338c7221 */ /* 0x000fe20000000000 */
[----:B------:R-:W-:Y:S01]  /*5ac0*/  @!P4 FMUL R20, R20, 0.5 ;  /* 0x3f0000001414c820 */ /* 0x000fe20000400000 */
[----:B------:R1:W4:Y:S01]  /*5ad0*/  MUFU.EX2 R48, R29 ;  /* 0x0000001d00307308 */ /* 0x0003220000000800 */
[--C-:B--2---:R-:W-:Y:S01]  /*5ae0*/  FFMA R25, R52, UR6, -R18.reuse ;  /* 0x0000000634197c23 */ /* 0x104fe20008000812 */
[----:B------:R-:W-:Y:S01]  /*5af0*/  ULDC UR6, c[0x0][0x604] ;  /* 0x0001810000067ab9 */ /* 0x000fe20000000800 */
[----:B---3--:R-:W-:Y:S01]  /*5b00*/  @!P5 FMUL R147, R147, R147 ;  /* 0x000000939393d220 */ /* 0x008fe20000400000 */
[----:B------:R-:W-:Y:S01]  /*5b10*/  FFMA R53, R53, UR6, -R18 ;  /* 0x0000000635357c23 */ /* 0x000fe20008000812 */
[----:B------:R-:W-:-:S02]  /*5b20*/  ULDC UR6, c[0x0][0x604] ;  /* 0x0001810000067ab9 */ /* 0x000fc40000000800 */
[----:B------:R-:W-:Y:S01]  /*5b30*/  @!P1 FMUL R49, R49, 0.5 ;  /* 0x3f00000031319820 */ /* 0x000fe20000400000 */
[----:B------:R2:W3:Y:S01]  /*5b40*/  MUFU.EX2 R151, R45 ;  /* 0x0000002d00977308 */ /* 0x0004e20000000800 */
[----:B------:R-:W-:Y:S01]  /*5b50*/  FSETP.GEU.AND P5, PT, R53, -126, PT ;  /* 0xc2fc00003500780b */ /* 0x000fe20003fae000 */
[----:B-----5:R-:W-:Y:S01]  /*5b60*/  @!P6 FMUL R44, R44, R44 ;  /* 0x0000002c2c2ce220 */ /* 0x020fe20000400000 */
[----:B------:R-:W-:Y:S01]  /*5b70*/  FSETP.GEU.AND P6, PT, R25, -126, PT ;  /* 0xc2fc00001900780b */ /* 0x000fe20003fce000 */
[--C-:B-1----:R-:W-:Y:S01]  /*5b80*/  FFMA R29, R56, UR6, -R18.reuse ;  /* 0x00000006381d7c23 */ /* 0x102fe20008000812 */
[----:B------:R-:W-:Y:S02]  /*5b90*/  ULDC UR6, c[0x0][0x604] ;  /* 0x0001810000067ab9 */ /* 0x000fe40000000800 */
[----:B------:R-:W-:Y:S01]  /*5ba0*/  FFMA R57, R57, UR6, -R18 ;  /* 0x0000000639397c23 */ /* 0x000fe20008000812 */
[----:B------:R1:W5:Y:S01]  /*5bb0*/  MUFU.EX2 R52, R20 ;  /* 0x0000001400347308 */ /* 0x0003620000000800 */
[----:B----4-:R-:W-:Y:S01]  /*5bc0*/  @!P3 FMUL R48, R48, R48 ;  /* 0x000000303030b220 */ /* 0x010fe20000400000 */
[----:B------:R-:W-:Y:S01]  /*5bd0*/  FSETP.GEU.AND P3, PT, R29, -126, PT ;  /* 0xc2fc00001d00780b */ /* 0x000fe20003f6e000 */
[----:B------:R-:W-:Y:S01]  /*5be0*/  ULDC UR6, c[0x0][0x604] ;  /* 0x0001810000067ab9 */ /* 0x000fe20000000800 */
[----:B--2---:R-:W-:Y:S01]  /*5bf0*/  FADD R45, R35, R94 ;  /* 0x0000005e232d7221 */ /* 0x004fe20000000000 */
[----:B------:R-:W-:Y:S01]  /*5c00*/  F2FP.F16.F32.PACK_AB R35, R30, R35 ;  /* 0x000000231e23723e */ /* 0x000fe200000000ff */
[----:B------:R-:W-:-:S02]  /*5c10*/  @!P5 FMUL R53, R53, 0.5 ;  /* 0x3f0000003535d820 */ /* 0x000fc40000400000 */
[----:B------:R2:W4:Y:S01]  /*5c20*/  MUFU.EX2 R153, R49 ;  /* 0x0000003100997308 */ /* 0x0005220000000800 */
[----:B------:R-:W-:Y:S01]  /*5c30*/  @!P6 FMUL R25, R25, 0.5 ;  /* 0x3f0000001919e820 */ /* 0x000fe20000400000 */
[--C-:B-1----:R-:W-:Y:S01]  /*5c40*/  FFMA R20, R60, UR6, -R18.reuse ;  /* 0x000000063c147c23 */ /* 0x102fe20008000812 */
[----:B------:R-:W-:Y:S01]  /*5c50*/  ULDC UR6, c[0x0][0x604] ;  /* 0x0001810000067ab9 */ /* 0x000fe20000000800 */
[----:B---3--:R-:W-:Y:S01]  /*5c60*/  @!P2 FMUL R151, R151, R151 ;  /* 0x000000979797a220 */ /* 0x008fe20000400000 */
[----:B------:R-:W-:Y:S01]  /*5c70*/  FSETP.GEU.AND P2, PT, R57, -126, PT ;  /* 0xc2fc00003900780b */ /* 0x000fe20003f4e000 */
[----:B------:R-:W-:Y:S01]  /*5c80*/  FFMA R61, R61, UR6, -R18 ;  /* 0x000000063d3d7c23 */ /* 0x000fe20008000812 */
[----:B------:R-:W-:Y:S01]  /*5c90*/  @!P3 FMUL R29, R29, 0.5 ;  /* 0x3f0000001d1db820 */ /* 0x000fe20000400000 */
[----:B------:R1:W3:Y:S01]  /*5ca0*/  MUFU.EX2 R155, R53 ;  /* 0x00000035009b7308 */ /* 0x0002e20000000800 */
[----:B------:R-:W-:Y:S01]  /*5cb0*/  ULDC UR6, c[0x0][0x604] ;  /* 0x0001810000067ab9 */ /* 0x000fe20000000800 */
[----:B-----5:R-:W-:Y:S01]  /*5cc0*/  @!P4 FMUL R52, R52, R52 ;  /* 0x000000343434c220 */ /* 0x020fe20000400000 */
[----:B------:R-:W-:Y:S01]  /*5cd0*/  FSETP.GEU.AND P4, PT, R20, -126, PT ;  /* 0xc2fc00001400780b */ /* 0x000fe20003f8e000 */
[----:B------:R-:W-:Y:S01]  /*5ce0*/  FADD R166, R45, R146 ;  /* 0x000000922da67221 */ /* 0x000fe20000000000 */
[----:B------:R-:W-:Y:S01]  /*5cf0*/  FADD R45, R14, R71 ;  /* 0x000000470e2d7221 */ /* 0x000fe20000000000 */
[----:B--2---:R-:W-:Y:S01]  /*5d00*/  FADD R49, R30, R87 ;  /* 0x000000571e317221 */ /* 0x004fe20000000000 */
[----:B------:R-:W-:Y:S01]  /*5d10*/  FADD R146, R59, R130 ;  /* 0x000000823b927221 */ /* 0x000fe20000000000 */
[----:B------:R2:W5:Y:S01]  /*5d20*/  MUFU.EX2 R56, R25 ;  /* 0x0000001900387308 */ /* 0x0005620000000800 */
[----:B----4-:R-:W-:Y:S01]  /*5d30*/  @!P1 FMUL R153, R153, R153 ;  /* 0x0000009999999220 */ /* 0x010fe20000400000 */
[----:B------:R-:W-:Y:S01]  /*5d40*/  FSETP.GEU.AND P1, PT, R61, -126, PT ;  /* 0xc2fc00003d00780b */ /* 0x000fe20003f2e000 */
[----:B------:R-:W-:Y:S01]  /*5d50*/  @!P2 FMUL R57, R57, 0.5 ;  /* 0x3f0000003939a820 */ /* 0x000fe20000400000 */
[----:B-1----:R-:W-:Y:S01]  /*5d60*/  FADD R53, R19, R98 ;  /* 0x0000006213357221 */ /* 0x002fe20000000000 */
[----:B------:R-:W-:-:S03]  /*5d70*/  F2FP.F16.F32.PACK_AB R30, R143, R40 ;  /* 0x000000288f1e723e */ /* 0x000fc600000000ff */
[----:B------:R1:W4:Y:S01]  /*5d80*/  MUFU.EX2 R60, R29 ;  /* 0x0000001d003c7308 */ /* 0x0003220000000800 */
[--C-:B--2---:R-:W-:Y:S01]  /*5d90*/  FFMA R25, R64, UR6, -R18.reuse ;  /* 0x0000000640197c23 */ /* 0x104fe20008000812 */
[----:B------:R-:W-:Y:S01]  /*5da0*/  ULDC UR6, c[0x0][0x604] ;  /* 0x0001810000067ab9 */ /* 0x000fe20000000800 */
[----:B---3--:R-:W-:Y:S01]  /*5db0*/  @!P5 FMUL R155, R155, R155 ;  /* 0x0000009b9b9bd220 */ /* 0x008fe20000400000 */
[--C-:B------:R-:W-:Y:S01]  /*5dc0*/  FFMA R65, R65, UR6, -R18.reuse ;  /* 0x0000000641417c23 */ /* 0x100fe20008000812 */
[----:B------:R-:W-:Y:S01]  /*5dd0*/  ULDC UR6, c[0x0][0x604] ;  /* 0x0001810000067ab9 */ /* 0x000fe20000000800 */
[----:B------:R-:W-:Y:S01]  /*5de0*/  @!P4 FMUL R20, R20, 0.5 ;  /* 0x3f0000001414c820 */ /* 0x000fe20000400000 */
[----:B------:R-:W-:Y:S01]  /*5df0*/  @!P1 FMUL R61, R61, 0.5 ;  /* 0x3f0000003d3d9820 */ /* 0x000fe20000400000 */
[----:B------:R-:W2:Y:S01]  /*5e00*/  MUFU.EX2 R157, R57 ;  /* 0x00000039009d7308 */ /* 0x000ea20000000800 */
[----:B------:R-:W-:Y:S01]  /*5e10*/  FSETP.GEU.AND P5, PT, R65, -126, PT ;  /* 0xc2fc00004100780b */ /* 0x000fe20003fae000 */
[----:B-----5:R-:W-:Y:S01]  /*5e20*/  @!P6 FMUL R56, R56, R56 ;  /* 0x000000383838e220 */ /* 0x020fe20000400000 */
[----:B------:R-:W-:Y:S01]  /*5e30*/  FSETP.GEU.AND P6, PT, R25, -126, PT ;  /* 0xc2fc00001900780b */ /* 0x000fe20003fce000 */
[----:B-1----:R-:W-:Y:S01]  /*5e40*/  FFMA R29, R68, UR6, -R18 ;  /* 0x00000006441d7c23 */ /* 0x002fe20008000812 */
[----:B------:R-:W-:Y:S01]  /*5e50*/  ULDC UR6, c[0x0][0x604] ;  /* 0x0001810000067ab9 */ /* 0x000fe20000000800 */
[----:B------:R-:W-:Y:S01]  /*5e60*/  FADD R170, R53, R146 ;  /* 0x0000009235aa7221 */ /* 0x000fe20000000000 */
[----:B------:R-:W-:Y:S01]  /*5e70*/  FFMA R69, R69, UR6, -R18 ;  /* 0x0000000645457c23 */ /* 0x000fe20008000812 */
[----:B------:R1:W3:Y:S01]  /*5e80*/  MUFU.EX2 R64, R20 ;  /* 0x0000001400407308 */ /* 0x0002e20000000800 */
[----:B----4-:R-:W-:Y:S01]  /*5e90*/  @!P3 FMUL R60, R60, R60 ;  /* 0x0000003c3c3cb220 */ /* 0x010fe20000400000 */
[----:B------:R-:W-:Y:S01]  /*5ea0*/  FSETP.GEU.AND P3, PT, R29, -126, PT ;  /* 0xc2fc00001d00780b */ /* 0x000fe20003f6e000 */
[----:B------:R-:W-:Y:S01]  /*5eb0*/  ULDC UR6, c[0x0][0x604] ;  /* 0x0001810000067ab9 */ /* 0x000fe20000000800 */
[----:B------:R-:W-:Y:S01]  /*5ec0*/  FADD R53, R38, R95 ;  /* 0x0000005f26357221 */ /* 0x000fe20000000000 */
[----:B------:R-:W-:Y:S01]  /*5ed0*/  FADD R146, R70, R127 ;  /* 0x0000007f46927221 */ /* 0x000fe20000000000 */
[----:B------:R-:W-:-:S02]  /*5ee0*/  @!P5 FMUL R65, R65, 0.5 ;  /* 0x3f0000004141d820 */ /* 0x000fc40000400000 */
[----:B------:R-:W4:Y:S01]  /*5ef0*/  MUFU.EX2 R159, R61 ;  /* 0x0000003d009f7308 */ /* 0x000f220000000800 */
[----:B------:R-:W-:Y:S01]  /*5f00*/  @!P6 FMUL R25, R25, 0.5 ;  /* 0x3f0000001919e820 */ /* 0x000fe20000400000 */
[--C-:B-1----:R-:W-:Y:S01]  /*5f10*/  FFMA R20, R72, UR6, -R18.reuse ;  /* 0x0000000648147c23 */ /* 0x102fe20008000812 */
[----:B------:R-:W-:Y:S01]  /*5f20*/  ULDC UR6, c[0x0][0x604] ;  /* 0x0001810000067ab9 */ /* 0x000fe20000000800 */
[----:B--2---:R-:W-:Y:S01]  /*5f30*/  @!P2 FMUL R157, R157, R157 ;  /* 0x0000009d9d9da220 */ /* 0x004fe20000400000 */
[----:B------:R-:W-:Y:S01]  /*5f40*/  FSETP.GEU.AND P2, PT, R69, -126, PT ;  /* 0xc2fc00004500780b */ /* 0x000fe20003f4e000 */
[----:B------:R-:W-:Y:S01]  /*5f50*/  FFMA R73, R73, UR6, -R18 ;  /* 0x0000000649497c23 */ /* 0x000fe20008000812 */
[----:B------:R-:W-:Y:S01]  /*5f60*/  @!P3 FMUL R29, R29, 0.5 ;  /* 0x3f0000001d1db820 */ /* 0x000fe20000400000 */
[----:B------:R-:W1:Y:S01]  /*5f70*/  MUFU.EX2 R161, R65 ;  /* 0x0000004100a17308 */ /* 0x000e620000000800 */
[----:B------:R-:W-:Y:S01]  /*5f80*/  ULDC UR6, c[0x0][0x604] ;  /* 0x0001810000067ab9 */ /* 0x000fe20000000800 */
[----:B---3--:R-:W-:Y:S01]  /*5f90*/  @!P4 FMUL R64, R64, R64 ;  /* 0x000000404040c220 */ /* 0x008fe20000400000 */
[----:B------:R-:W-:Y:S01]  /*5fa0*/  FSETP.GEU.AND P4, PT, R20, -126, PT ;  /* 0xc2fc00001400780b */ /* 0x000fe20003f8e000 */
[----:B------:R-:W-:-:S04]  /*5fb0*/  FADD R175, R53, R146 ;  /* 0x0000009235af7221 */ /* 0x000fc80000000000 */
[----:B------:R2:W3:Y:S01]  /*5fc0*/  MUFU.EX2 R68, R25 ;  /* 0x0000001900447308 */ /* 0x0004e20000000800 */
[----:B----4-:R-:W-:Y:S01]  /*5fd0*/  @!P1 FMUL R159, R159, R159 ;  /* 0x0000009f9f9f9220 */ /* 0x010fe20000400000 */
[----:B------:R-:W-:Y:S01]  /*5fe0*/  FSETP.GEU.AND P1, PT, R73, -126, PT ;  /* 0xc2fc00004900780b */ /* 0x000fe20003f2e000 */
[----:B------:R-:W-:-:S05]  /*5ff0*/  @!P2 FMUL R69, R69, 0.5 ;  /* 0x3f0000004545a820 */ /* 0x000fca0000400000 */
[----:B------:R4:W5:Y:S01]  /*6000*/  MUFU.EX2 R72, R29 ;  /* 0x0000001d00487308 */ /* 0x0009620000000800 */
[--C-:B--2---:R-:W-:Y:S01]  /*6010*/  FFMA R25, R76, UR6, -R18.reuse ;  /* 0x000000064c197c23 */ /* 0x104fe20008000812 */
[----:B------:R-:W-:Y:S01]  /*6020*/  ULDC UR6, c[0x0][0x604] ;  /* 0x0001810000067ab9 */ /* 0x000fe20000000800 */
[----:B-1----:R-:W-:Y:S01]  /*6030*/  @!P5 FMUL R161, R161, R161 ;  /* 0x000000a1a1a1d220 */ /* 0x002fe20000400000 */
[--C-:B------:R-:W-:Y:S01]  /*6040*/  FFMA R77, R77, UR6, -R18.reuse ;  /* 0x000000064d4d7c23 */ /* 0x100fe20008000812 */
[----:B------:R-:W-:Y:S01]  /*6050*/  ULDC UR6, c[0x0][0x604] ;  /* 0x0001810000067ab9 */ /* 0x000fe20000000800 */
[----:B------:R-:W-:Y:S01]  /*6060*/  @!P4 FMUL R20, R20, 0.5 ;  /* 0x3f0000001414c820 */ /* 0x000fe20000400000 */
[----:B------:R-:W-:Y:S01]  /*6070*/  @!P1 FMUL R73, R73, 0.5 ;  /* 0x3f00000049499820 */ /* 0x000fe20000400000 */
[----:B------:R-:W1:Y:S01]  /*6080*/  MUFU.EX2 R163, R69 ;  /* 0x0000004500a37308 */ /* 0x000e620000000800 */
[----:B------:R-:W-:Y:S01]  /*6090*/  FSETP.GEU.AND P5, PT, R77, -126, PT ;  /* 0xc2fc00004d00780b */ /* 0x000fe20003fae000 */
[----:B---3--:R-:W-:Y:S01]  /*60a0*/  @!P6 FMUL R68, R68, R68 ;  /* 0x000000444444e220 */ /* 0x008fe20000400000 */
[----:B------:R-:W-:Y:S01]  /*60b0*/  FSETP.GEU.AND P6, PT, R25, -126, PT ;  /* 0xc2fc00001900780b */ /* 0x000fe20003fce000 */
[----:B----4-:R-:W-:Y:S01]  /*60c0*/  FFMA R29, R80, UR6, -R18 ;  /* 0x00000006501d7c23 */ /* 0x010fe20008000812 */
[----:B------:R-:W-:-:S02]  /*60d0*/  ULDC UR6, c[0x0][0x604] ;  /* 0x0001810000067ab9 */ /* 0x000fc40000000800 */
[----:B------:R-:W-:Y:S01]  /*60e0*/  FFMA R81, R81, UR6, -R18 ;  /* 0x0000000651517c23 */ /* 0x000fe20008000812 */
[----:B------:R2:W3:Y:S01]  /*60f0*/  MUFU.EX2 R76, R20 ;  /* 0x00000014004c7308 */ /* 0x0004e20000000800 */
[----:B-----5:R-:W-:Y:S01]  /*6100*/  @!P3 FMUL R72, R72, R72 ;  /* 0x000000484848b220 */ /* 0x020fe20000400000 */
[----:B------:R-:W-:Y:S01]  /*6110*/  FSETP.GEU.AND P3, PT, R29, -126, PT ;  /* 0xc2fc00001d00780b */ /* 0x000fe20003f6e000 */
[----:B------:R-:W-:-:S03]  /*6120*/  ULDC UR6, c[0x0][0x604] ;  /* 0x0001810000067ab9 */ /* 0x000fc60000000800 */
[----:B------:R-:W-:Y:S02]  /*6130*/  @!P5 FMUL R77, R77, 0.5 ;  /* 0x3f0000004d4dd820 */ /* 0x000fe40000400000 */
[----:B------:R-:W4:Y:S01]  /*6140*/  MUFU.EX2 R165, R73 ;  /* 0x0000004900a57308 */ /* 0x000f220000000800 */
[----:B------:R-:W-:Y:S01]  /*6150*/  @!P6 FMUL R25, R25, 0.5 ;  /* 0x3f0000001919e820 */ /* 0x000fe20000400000 */
[----:B--2---:R-:W-:Y:S01]  /*6160*/  FFMA R20, R84, UR6, -R18 ;  /* 0x0000000654147c23 */ /* 0x004fe20008000812 */
[----:B------:R-:W-:Y:S01]  /*6170*/  ULDC UR6, c[0x0][0x604] ;  /* 0x0001810000067ab9 */ /* 0x000fe20000000800 */
[----:B-1----:R-:W-:Y:S01]  /*6180*/  @!P2 FMUL R163, R163, R163 ;  /* 0x000000a3a3a3a220 */ /* 0x002fe20000400000 */
[----:B------:R-:W-:Y:S02]  /*6190*/  FSETP.GEU.AND P2, PT, R81, -126, PT ;  /* 0xc2fc00005100780b */ /* 0x000fe40003f4e000 */
[----:B------:R-:W-:Y:S01]  /*61a0*/  @!P3 FMUL R29, R29, 0.5 ;  /* 0x3f0000001d1db820 */ /* 0x000fe20000400000 */
[----:B------:R-:W1:Y:S01]  /*61b0*/  MUFU.EX2 R167, R77 ;  /* 0x0000004d00a77308 */ /* 0x000e620000000800 */
[----:B---3--:R-:W-:Y:S01]  /*61c0*/  @!P4 FMUL R76, R76, R76 ;  /* 0x0000004c4c4cc220 */ /* 0x008fe20000400000 */
[----:B------:R-:W-:-:S06]  /*61d0*/  FSETP.GEU.AND P4, PT, R20, -126, PT ;  /* 0xc2fc00001400780b */ /* 0x000fcc0003f8e000 */
[----:B------:R2:W3:Y:S01]  /*61e0*/  MUFU.EX2 R80, R25 ;  /* 0x0000001900507308 */ /* 0x0004e20000000800 */
[----:B----4-:R-:W-:Y:S01]  /*61f0*/  @!P1 FMUL R165, R165, R165 ;  /* 0x000000a5a5a59220 */ /* 0x010fe20000400000 */
[----:B------:R-:W-:-:S05]  /*6200*/  @!P2 FMUL R81, R81, 0.5 ;  /* 0x3f0000005151a820 */ /* 0x000fca0000400000 */
[----:B------:R-:W-:Y:S01]  /*6210*/  @!P4 FMUL R20, R20, 0.5 ;  /* 0x3f0000001414c820 */ /* 0x000fe20000400000 */
[----:B------:R4:W5:Y:S01]  /*6220*/  MUFU.EX2 R84, R29 ;  /* 0x0000001d00547308 */ /* 0x0009620000000800 */
[--C-:B--2---:R-:W-:Y:S01]  /*6230*/  FFMA R25, R85, UR6, -R18.reuse ;  /* 0x0000000655197c23 */ /* 0x104fe20008000812 */
[----:B------:R-:W-:Y:S01]  /*6240*/  ULDC UR6, c[0x0][0x604] ;  /* 0x0001810000067ab9 */ /* 0x000fe20000000800 */
[----:B-1----:R-:W-:Y:S01]  /*6250*/  @!P5 FMUL R167, R167, R167 ;  /* 0x000000a7a7a7d220 */ /* 0x002fe20000400000 */
[--C-:B------:R-:W-:Y:S01]  /*6260*/  FFMA R169, R88, UR6, -R18.reuse ;  /* 0x0000000658a97c23 */ /* 0x100fe20008000812 */
[----:B------:R-:W-:Y:S01]  /*6270*/  ULDC UR6, c[0x0][0x604] ;  /* 0x0001810000067ab9 */ /* 0x000fe20000000800 */
[----:B------:R-:W-:Y:S02]  /*6280*/  FSETP.GEU.AND P1, PT, R25, -126, PT ;  /* 0xc2fc00001900780b */ /* 0x000fe40003f2e000 */
[----:B------:R-:W1:Y:S01]  /*6290*/  MUFU.EX2 R85, R81 ;  /* 0x0000005100557308 */ /* 0x000e620000000800 */
[--C-:B----4-:R-:W-:Y:S01]  /*62a0*/  FFMA R29, R89, UR6, -R18.reuse ;  /* 0x00000006591d7c23 */ /* 0x110fe20008000812 */
[----:B---3--:R-:W-:Y:S01]  /*62b0*/  @!P6 FMUL R80, R80, R80 ;  /* 0x000000505050e220 */ /* 0x008fe20000400000 */
[----:B------:R-:W-:Y:S01]  /*62c0*/  ULDC UR6, c[0x0][0x604] ;  /* 0x0001810000067ab9 */ /* 0x000fe20000000800 */
[----:B------:R-:W-:Y:S01]  /*62d0*/  FSETP.GEU.AND P6, PT, R169, -126, PT ;  /* 0xc2fc0000a900780b */ /* 0x000fe20003fce000 */
[--C-:B------:R-:W-:Y:S01]  /*62e0*/  FFMA R171, R92, UR6, -R18.reuse ;  /* 0x000000065cab7c23 */ /* 0x100fe20008000812 */
[----:B------:R-:W-:Y:S01]  /*62f0*/  FSETP.GEU.AND P5, PT, R29, -126, PT ;  /* 0xc2fc00001d00780b */ /* 0x000fe20003fae000 */
[----:B------:R-:W-:Y:S01]  /*6300*/  ULDC UR6, c[0x0][0x604] ;  /* 0x0001810000067ab9 */ /* 0x000fe20000000800 */
[----:B------:R2:W3:Y:S01]  /*6310*/  MUFU.EX2 R88, R20 ;  /* 0x0000001400587308 */ /* 0x0004e20000000800 */
[----:B-----5:R-:W-:Y:S01]  /*6320*/  @!P3 FMUL R84, R84, R84 ;  /* 0x000000545454b220 */ /* 0x020fe20000400000 */
[----:B------:R-:W-:Y:S01]  /*6330*/  FSETP.GEU.AND P3, PT, R171, -126, PT ;  /* 0xc2fc0000ab00780b */ /* 0x000fe20003f6e000 */
[----:B------:R-:W-:Y:S01]  /*6340*/  @!P1 FMUL R25, R25, 0.5 ;  /* 0x3f00000019199820 */ /* 0x000fe20000400000 */
[----:B------:R-:W-:Y:S01]  /*6350*/  FFMA R93, R93, UR6, -R18 ;  /* 0x000000065d5d7c23 */ /* 0x000fe20008000812 */
[----:B------:R-:W-:-:S03]  /*6360*/  ULDC UR6, c[0x0][0x604] ;  /* 0x0001810000067ab9 */ /* 0x000fc60000000800 */
[----:B------:R4:W5:Y:S01]  /*6370*/  MUFU.EX2 R89, R25 ;  /* 0x0000001900597308 */ /* 0x0009620000000800 */
[----:B------:R-:W-:Y:S01]  /*6380*/  @!P6 FMUL R169, R169, 0.5 ;  /* 0x3f000000a9a9e820 */ /* 0x000fe20000400000 */
[--C-:B--2---:R-:W-:Y:S01]  /*6390*/  FFMA R20, R96, UR6, -R18.reuse ;  /* 0x0000000660147c23 */ /* 0x104fe20008000812 */
[----:B------:R-:W-:Y:S01]  /*63a0*/  @!P5 FMUL R29, R29, 0.5 ;  /* 0x3f0000001d1dd820 */ /* 0x000fe20000400000 */
[----:B------:R-:W-:Y:S01]  /*63b0*/  ULDC UR6, c[0x0][0x604] ;  /* 0x0001810000067ab9 */ /* 0x000fe20000000800 */
[----:B-1----:R-:W-:Y:S01]  /*63c0*/  @!P2 FMUL R85, R85, R85 ;  /* 0x000000555555a220 */ /* 0x002fe20000400000 */
[----:B------:R-:W-:Y:S01]  /*63d0*/  FSETP.GEU.AND P2, PT, R93, -126, PT ;  /* 0xc2fc00005d00780b */ /* 0x000fe20003f4e000 */
[----:B------:R-:W-:Y:S01]  /*63e0*/  @!P3 FMUL R171, R171, 0.5 ;  /* 0x3f000000ababb820 */ /* 0x000fe20000400000 */
[----:B------:R1:W2:Y:S01]  /*63f0*/  MUFU.EX2 R92, R29 ;  /* 0x0000001d005c7308 */ /* 0x0002a20000000800 */
[----:B----4-:R-:W-:Y:S01]  /*6400*/  FFMA R25, R97, UR6, -R18 ;  /* 0x0000000661197c23 */ /* 0x010fe20008000812 */
[----:B------:R-:W-:Y:S01]  /*6410*/  ULDC UR6, c[0x0][0x604] ;  /* 0x0001810000067ab9 */ /* 0x000fe20000000800 */
[----:B---3--:R-:W-:Y:S01]  /*6420*/  @!P4 FMUL R88, R88, R88 ;  /* 0x000000585858c220 */ /* 0x008fe20000400000 */
[----:B------:R-:W-:-:S04]  /*6430*/  FSETP.GEU.AND P4, PT, R20, -126, PT ;  /* 0xc2fc00001400780b */ /* 0x000fc80003f8e000 */
[----:B------:R-:W3:Y:S01]  /*6440*/  MUFU.EX2 R169, R169 ;  /* 0x000000a900a97308 */ /* 0x000ee20000000800 */
[--C-:B-1----:R-:W-:Y:S01]  /*6450*/  FFMA R29, R100, UR6, -R18.reuse ;  /* 0x00000006641d7c23 */ /* 0x102fe20008000812 */
[----:B------:R-:W-:Y:S01]  /*6460*/  ULDC UR6, c[0x0][0x604] ;  /* 0x0001810000067ab9 */ /* 0x000fe20000000800 */
[----:B-----5:R-:W-:Y:S01]  /*6470*/  @!P1 FMUL R89, R89, R89 ;  /* 0x0000005959599220 */ /* 0x020fe20000400000 */
[--C-:B------:R-:W-:Y:S01]  /*6480*/  FFMA R33, R101, UR6, -R18.reuse ;  /* 0x0000000665217c23 */ /* 0x100fe20008000812 */
[----:B------:R-:W-:Y:S01]  /*6490*/  FSETP.GEU.AND P1, PT, R25, -126, PT ;  /* 0xc2fc00001900780b */ /* 0x000fe20003f2e000 */
[----:B------:R-:W-:Y:S01]  /*64a0*/  @!P2 FMUL R93, R93, 0.5 ;  /* 0x3f0000005d5da820 */ /* 0x000fe20000400000 */
[----:B------:R-:W-:Y:S01]  /*64b0*/  ULDC UR6, c[0x0][0x604] ;  /* 0x0001810000067ab9 */ /* 0x000fe20000000800 */
[----:B------:R-:W1:Y:S01]  /*64c0*/  MUFU.EX2 R171, R171 ;  /* 0x000000ab00ab7308 */ /* 0x000e620000000800 */
[----:B--2---:R-:W-:Y:S01]  /*64d0*/  @!P5 FMUL R92, R92, R92 ;  /* 0x0000005c5c5cd220 */ /* 0x004fe20000400000 */
[----:B------:R-:W-:Y:S01]  /*64e0*/  FSETP.GEU.AND P5, PT, R33, -126, PT ;  /* 0xc2fc00002100780b */ /* 0x000fe20003fae000 */
[----:B------:R-:W-:Y:S01]  /*64f0*/  FFMA R37, R104, UR6, -R18 ;  /* 0x0000000668257c23 */ /* 0x000fe20008000812 */
[----:B------:R-:W-:Y:S01]  /*6500*/  @!P4 FMUL R20, R20, 0.5 ;  /* 0x3f0000001414c820 */ /* 0x000fe20000400000 */
[----:B------:R-:W-:-:S03]  /*6510*/  ULDC UR6, c[0x0][0x604] ;  /* 0x0001810000067ab9 */ /* 0x000fc60000000800 */
[----:B------:R-:W2:Y:S01]  /*6520*/  MUFU.EX2 R96, R93 ;  /* 0x0000005d00607308 */ /* 0x000ea20000000800 */
[----:B---3--:R-:W-:Y:S01]  /*6530*/  @!P6 FMUL R169, R169, R169 ;  /* 0x000000a9a9a9e220 */ /* 0x008fe20000400000 */
[----:B------:R-:W-:Y:S01]  /*6540*/  FSETP.GEU.AND P6, PT, R29, -126, PT ;  /* 0xc2fc00001d00780b */ /* 0x000fe20003fce000 */
[----:B------:R-:W-:-:S04]  /*6550*/  @!P1 FMUL R25, R25, 0.5 ;  /* 0x3f00000019199820 */ /* 0x000fc80000400000 */
[----:B------:R-:W-:Y:S01]  /*6560*/  @!P5 FMUL R33, R33, 0.5 ;  /* 0x3f0000002121d820 */ /* 0x000fe20000400000 */
[----:B------:R3:W4:Y:S01]  /*6570*/  MUFU.EX2 R97, R20 ;  /* 0x0000001400617308 */ /* 0x0007220000000800 */
[----:B-1----:R-:W-:Y:S01]  /*6580*/  @!P3 FMUL R171, R171, R171 ;  /* 0x000000abababb220 */ /* 0x002fe20000400000 */
[----:B------:R-:W-:-:S05]  /*6590*/  FSETP.GEU.AND P3, PT, R37, -126, PT ;  /* 0xc2fc00002500780b */ /* 0x000fca0003f6e000 */
[----:B------:R-:W-:Y:S01]  /*65a0*/  @!P6 FMUL R29, R29, 0.5 ;  /* 0x3f0000001d1de820 */ /* 0x000fe20000400000 */
[----:B------:R1:W5:Y:S01]  /*65b0*/  MUFU.EX2 R100, R25 ;  /* 0x0000001900647308 */ /* 0x0003620000000800 */
[----:B---3--:R-:W-:Y:S01]  /*65c0*/  FFMA R20, R105, UR6, -R18 ;  /* 0x0000000669147c23 */ /* 0x008fe20008000812 */
[----:B------:R-:W-:Y:S01]  /*65d0*/  ULDC UR6, c[0x0][0x604] ;  /* 0x0001810000067ab9 */ /* 0x000fe20000000800 */
[----:B--2---:R-:W-:-:S03]  /*65e0*/  @!P2 FMUL R96, R96, R96 ;  /* 0x000000606060a220 */ /* 0x004fc60000400000 */
[----:B------:R-:W-:Y:S01]  /*65f0*/  FSETP.GEU.AND P2, PT, R20, -126, PT ;  /* 0xc2fc00001400780b */ /* 0x000fe20003f4e000 */
[----:B------:R-:W-:Y:S01]  /*6600*/  @!P3 FMUL R37, R37, 0.5 ;  /* 0x3f0000002525b820 */ /* 0x000fe20000400000 */
[----:B------:R-:W2:Y:S01]  /*6610*/  MUFU.EX2 R104, R33 ;  /* 0x0000002100687308 */ /* 0x000ea20000000800 */
[----:B-1----:R-:W-:Y:S01]  /*6620*/  FFMA R25, R108, UR6, -R18 ;  /* 0x000000066c197c23 */ /* 0x002fe20008000812 */
[----:B------:R-:W-:Y:S01]  /*6630*/  ULDC UR6, c[0x0][0x604] ;  /* 0x0001810000067ab9 */ /* 0x000fe20000000800 */
[----:B----4-:R-:W-:-:S03]  /*6640*/  @!P4 FMUL R97, R97, R97 ;  /* 0x000000616161c220 */ /* 0x010fc60000400000 */
[----:B------:R-:W-:Y:S02]  /*6650*/  FSETP.GEU.AND P4, PT, R25, -126, PT ;  /* 0xc2fc00001900780b */ /* 0x000fe40003f8e000 */
[----:B------:R1:W3:Y:S01]  /*6660*/  MUFU.EX2 R101, R29 ;  /* 0x0000001d00657308 */ /* 0x0002e20000000800 */
[----:B-----5:R-:W-:Y:S02]  /*6670*/  @!P1 FMUL R100, R100, R100 ;  /* 0x0000006464649220 */ /* 0x020fe40000400000 */
[----:B------:R-:W-:-:S05]  /*6680*/  @!P2 FMUL R20, R20, 0.5 ;  /* 0x3f0000001414a820 */ /* 0x000fca0000400000 */
[----:B------:R4:W5:Y:S01]  /*6690*/  MUFU.EX2 R105, R37 ;  /* 0x0000002500697308 */ /* 0x0009620000000800 */
[--C-:B-1----:R-:W-:Y:S01]  /*66a0*/  FFMA R29, R109, UR6, -R18.reuse ;  /* 0x000000066d1d7c23 */ /* 0x102fe20008000812 */
[----:B------:R-:W-:Y:S01]  /*66b0*/  ULDC UR6, c[0x0][0x604] ;  /* 0x0001810000067ab9 */ /* 0x000fe20000000800 */
[----:B--2---:R-:W-:Y:S01]  /*66c0*/  @!P5 FMUL R104, R104, R104 ;  /* 0x000000686868d220 */ /* 0x004fe20000400000 */
[--C-:B------:R-:W-:Y:S01]  /*66d0*/  FFMA R33, R112, UR6, -R18.reuse ;  /* 0x0000000670217c23 */ /* 0x100fe20008000812 */
[----:B------:R-:W-:Y:S01]  /*66e0*/  ULDC UR6, c[0x0][0x604] ;  /* 0x0001810000067ab9 */ /* 0x000fe20000000800 */
[----:B------:R-:W-:Y:S01]  /*66f0*/  FSETP.GEU.AND P1, PT, R29, -126, PT ;  /* 0xc2fc00001d00780b */ /* 0x000fe20003f2e000 */
[----:B------:R-:W-:Y:S01]  /*6700*/  @!P4 FMUL R25, R25, 0.5 ;  /* 0x3f0000001919c820 */ /* 0x000fe20000400000 */
[----:B------:R1:W2:Y:S01]  /*6710*/  MUFU.EX2 R108, R20 ;  /* 0x00000014006c7308 */ /* 0x0002a20000000800 */
[----:B----4-:R-:W-:Y:S01]  /*6720*/  FFMA R37, R113, UR6, -R18 ;  /* 0x0000000671257c23 */ /* 0x010fe20008000812 */
[----:B------:R-:W-:Y:S01]  /*6730*/  ULDC UR6, c[0x0][0x604] ;  /* 0x0001810000067ab9 */ /* 0x000fe20000000800 */
[----:B---3--:R-:W-:Y:S01]  /*6740*/  @!P6 FMUL R101, R101, R101 ;  /* 0x000000656565e220 */ /* 0x008fe20000400000 */
[----:B------:R-:W-:-:S02]  /*6750*/  FSETP.GEU.AND P6, PT, R33, -126, PT ;  /* 0xc2fc00002100780b */ /* 0x000fc40003fce000 */
[----:B------:R-:W-:Y:S02]  /*6760*/  FSETP.GEU.AND P5, PT, R37, -126, PT ;  /* 0xc2fc00002500780b */ /* 0x000fe40003fae000 */
[----:B------:R3:W4:Y:S01]  /*6770*/  MUFU.EX2 R109, R25 ;  /* 0x00000019006d7308 */ /* 0x0007220000000800 */
[--C-:B-1----:R-:W-:Y:S01]  /*6780*/  FFMA R20, R116, UR6, -R18.reuse ;  /* 0x0000000674147c23 */ /* 0x102fe20008000812 */
[----:B-----5:R-:W-:Y:S01]  /*6790*/  @!P3 FMUL R105, R105, R105 ;  /* 0x000000696969b220 */ /* 0x020fe20000400000 */
[----:B------:R-:W-:Y:S01]  /*67a0*/  @!P1 FMUL R29, R29, 0.5 ;  /* 0x3f0000001d1d9820 */ /* 0x000fe20000400000 */
[----:B------:R-:W-:Y:S02]  /*67b0*/  ULDC UR6, c[0x0][0x604] ;  /* 0x0001810000067ab9 */ /* 0x000fe40000000800 */
[----:B------:R-:W-:Y:S01]  /*67c0*/  FSETP.GEU.AND P3, PT, R20, -126, PT ;  /* 0xc2fc00001400780b */ /* 0x000fe20003f6e000 */
[--C-:B------:R-:W-:Y:S01]  /*67d0*/  FFMA R173, R120, UR6, -R18.reuse ;  /* 0x0000000678ad7c23 */ /* 0x100fe20008000812 */
[----:B------:R1:W5:Y:S01]  /*67e0*/  MUFU.EX2 R112, R29 ;  /* 0x0000001d00707308 */ /* 0x0003620000000800 */
[----:B------:R-:W-:Y:S01]  /*67f0*/  ULDC UR6, c[0x0][0x604] ;  /* 0x0001810000067ab9 */ /* 0x000fe20000000800 */
[----:B--2---:R-:W-:Y:S01]  /*6800*/  @!P2 FMUL R108, R108, R108 ;  /* 0x0000006c6c6ca220 */ /* 0x004fe20000400000 */
[----:B------:R-:W-:Y:S01]  /*6810*/  @!P5 FMUL R37, R37, 0.5 ;  /* 0x3f0000002525d820 */ /* 0x000fe20000400000 */
[--C-:B------:R-:W-:Y:S01]  /*6820*/  FFMA R120, R121, UR6, -R18.reuse ;  /* 0x0000000679787c23 */ /* 0x100fe20008000812 */
[----:B------:R-:W-:Y:S01]  /*6830*/  ULDC UR6, c[0x0][0x604] ;  /* 0x0001810000067ab9 */ /* 0x000fe20000000800 */
[----:B------:R-:W-:Y:S01]  /*6840*/  FSETP.GEU.AND P2, PT, R173, -126, PT ;  /* 0xc2fc0000ad00780b */ /* 0x000fe20003f4e000 */
[--C-:B---3--:R-:W-:Y:S01]  /*6850*/  FFMA R25, R124, UR6, -R18.reuse ;  /* 0x000000067c197c23 */ /* 0x108fe20008000812 */
[----:B------:R-:W2:Y:S01]  /*6860*/  MUFU.EX2 R116, R37 ;  /* 0x0000002500747308 */ /* 0x000ea20000000800 */
[----:B------:R-:W-:Y:S01]  /*6870*/  ULDC UR6, c[0x0][0x604] ;  /* 0x0001810000067ab9 */ /* 0x000fe20000000800 */
[----:B----4-:R-:W-:Y:S01]  /*6880*/  @!P4 FMUL R109, R109, R109 ;  /* 0x0000006d6d6dc220 */ /* 0x010fe20000400000 */
[----:B------:R-:W-:Y:S01]  /*6890*/  @!P3 FMUL R20, R20, 0.5 ;  /* 0x3f0000001414b820 */ /* 0x000fe20000400000 */
[--C-:B------:R-:W-:Y:S01]  /*68a0*/  FFMA R124, R117, UR6, -R18.reuse ;  /* 0x00000006757c7c23 */ /* 0x100fe20008000812 */
[----:B------:R-:W-:Y:S01]  /*68b0*/  ULDC UR6, c[0x0][0x604] ;  /* 0x0001810000067ab9 */ /* 0x000fe20000000800 */
[----:B------:R-:W-:Y:S01]  /*68c0*/  FSETP.GEU.AND P4, PT, R120, -126, PT ;  /* 0xc2fc00007800780b */ /* 0x000fe20003f8e000 */
[--C-:B-1----:R-:W-:Y:S01]  /*68d0*/  FFMA R29, R129, UR8, -R18.reuse ;  /* 0x00000008811d7c23 */ /* 0x102fe20008000812 */
[----:B------:R1:W3:Y:S01]  /*68e0*/  MUFU.EX2 R121, R20 ;  /* 0x0000001400797308 */ /* 0x0002e20000000800 */
[----:B-----5:R-:W-:Y:S01]  /*68f0*/  @!P1 FMUL R112, R112, R112 ;  /* 0x0000007070709220 */ /* 0x020fe20000400000 */
[----:B------:R-:W-:Y:S01]  /*6900*/  FSETP.GEU.AND P1, PT, R25, -126, PT ;  /* 0xc2fc00001900780b */ /* 0x000fe20003f2e000 */
[----:B------:R-:W-:Y:S01]  /*6910*/  @!P2 FMUL R173, R173, 0.5 ;  /* 0x3f000000adada820 */ /* 0x000fe20000400000 */
[--C-:B------:R-:W-:Y:S01]  /*6920*/  FFMA R129, R136, UR10, -R18.reuse ;  /* 0x0000000a88817c23 */ /* 0x100fe20008000812 */
[----:B------:R-:W-:Y:S01]  /*6930*/  ULDC UR8, c[0x0][0x604] ;  /* 0x0001810000087ab9 */ /* 0x000fe20000000800 */
[--C-:B------:R-:W-:Y:S01]  /*6940*/  FFMA R136, R141, UR12, -R18.reuse ;  /* 0x0000000c8d887c23 */ /* 0x100fe20008000812 */
[----:B------:R-:W-:Y:S01]  /*6950*/  @!P6 FMUL R33, R33, 0.5 ;  /* 0x3f0000002121e820 */ /* 0x000fe20000400000 */
[----:B------:R-:W-:Y:S01]  /*6960*/  ULDC UR10, c[0x0][0x604] ;  /* 0x00018100000a7ab9 */ /* 0x000fe20000000800 */
[--C-:B-1----:R-:W-:Y:S01]  /*6970*/  FFMA R20, R125, UR6, -R18.reuse ;  /* 0x000000067d147c23 */ /* 0x102fe20008000812 */
[----:B--2---:R-:W-:Y:S01]  /*6980*/  @!P5 FMUL R116, R116, R116 ;  /* 0x000000747474d220 */ /* 0x004fe20000400000 */
[----:B------:R-:W-:Y:S01]  /*6990*/  @!P4 FMUL R120, R120, 0.5 ;  /* 0x3f0000007878c820 */ /* 0x000fe20000400000 */
[--C-:B------:R-:W-:Y:S01]  /*69a0*/  FFMA R125, R128, UR7, -R18.reuse ;  /* 0x00000007807d7c23 */ /* 0x100fe20008000812 */
[----:B------:R-:W1:Y:S01]  /*69b0*/  MUFU.EX2 R173, R173 ;  /* 0x000000ad00ad7308 */ /* 0x000e620000000800 */
[----:B------:R-:W-:Y:S01]  /*69c0*/  FSETP.GEU.AND P5, PT, R20, -126, PT ;  /* 0xc2fc00001400780b */ /* 0x000fe20003fae000 */
[----:B------:R-:W-:Y:S01]  /*69d0*/  @!P1 FMUL R25, R25, 0.5 ;  /* 0x3f00000019199820 */ /* 0x000fe20000400000 */
[----:B------:R-:W-:Y:S01]  /*69e0*/  ULDC UR7, c[0x0][0x604] ;  /* 0x0001810000077ab9 */ /* 0x000fe20000000800 */
[----:B------:R-:W-:Y:S01]  /*69f0*/  ULDC UR6, c[0x0][0x604] ;  /* 0x0001810000067ab9 */ /* 0x000fe20000000800 */
[--C-:B------:R-:W-:Y:S01]  /*6a00*/  FFMA R134, R137, UR7, -R18.reuse ;  /* 0x0000000789867c23 */ /* 0x100fe20008000812 */
[--C-:B------:R-:W-:Y:S01]  /*6a10*/  FFMA R37, R132, UR6, -R18.reuse ;  /* 0x0000000684257c23 */ /* 0x100fe20008000812 */
[--C-:B------:R-:W-:Y:S01]  /*6a20*/  FFMA R137, R144, UR8, -R18.reuse ;  /* 0x0000000890897c23 */ /* 0x100fe20008000812 */
[----:B------:R2:W4:Y:S01]  /*6a30*/  MUFU.EX2 R117, R25 ;  /* 0x0000001900757308 */ /* 0x0005220000000800 */
[----:B------:R-:W-:Y:S01]  /*6a40*/  FFMA R142, R149, UR10, -R18 ;  /* 0x0000000a958e7c23 */ /* 0x000fe20008000812 */
[----:B------:R-:W-:Y:S01]  /*6a50*/  FADD R144, R58, R115 ;  /* 0x000000733a907221 */ /* 0x000fe20000000000 */
[----:B---3--:R-:W-:-:S03]  /*6a60*/  @!P3 FMUL R121, R121, R121 ;  /* 0x000000797979b220 */ /* 0x008fc60000400000 */
[----:B------:R-:W-:Y:S02]  /*6a70*/  @!P5 FMUL R20, R20, 0.5 ;  /* 0x3f0000001414d820 */ /* 0x000fe40000400000 */
[----:B------:R-:W3:Y:S01]  /*6a80*/  MUFU.EX2 R120, R120 ;  /* 0x0000007800787308 */ /* 0x000ee20000000800 */
[----:B-1----:R-:W-:Y:S01]  /*6a90*/  @!P2 FMUL R173, R173, R173 ;  /* 0x000000adadada220 */ /* 0x002fe20000400000 */
[----:B------:R-:W-:Y:S01]  /*6aa0*/  FSETP.GEU.AND P2, PT, R125, -126, PT ;  /* 0xc2fc00007d00780b */ /* 0x000fe20003f4e000 */
[----:B--2---:R-:W-:-:S05]  /*6ab0*/  FADD R25, R21, R106 ;  /* 0x0000006a15197221 */ /* 0x004fca0000000000 */
[----:B------:R1:W2:Y:S01]  /*6ac0*/  MUFU.EX2 R128, R20 ;  /* 0x0000001400807308 */ /* 0x0002a20000000800 */
[----:B----4-:R-:W-:Y:S01]  /*6ad0*/  @!P1 FMUL R117, R117, R117 ;  /* 0x0000007575759220 */ /* 0x010fe20000400000 */
[----:B------:R-:W-:-:S03]  /*6ae0*/  FSETP.GEU.AND P1, PT, R129, -126, PT ;  /* 0xc2fc00008100780b */ /* 0x000fc60003f2e000 */
[----:B------:R-:W-:Y:S02]  /*6af0*/  FADD R146, R64, R117 ;  /* 0x0000007540927221 */ /* 0x000fe40000000000 */
[----:B------:R-:W-:Y:S01]  /*6b00*/  @!P2 FMUL R125, R125, 0.5 ;  /* 0x3f0000007d7da820 */ /* 0x000fe20000400000 */
[----:B------:R4:W5:Y:S01]  /*6b10*/  MUFU.EX2 R113, R33 ;  /* 0x0000002100717308 */ /* 0x0009620000000800 */
[----:B---3--:R-:W-:Y:S01]  /*6b20*/  @!P4 FMUL R120, R120, R120 ;  /* 0x000000787878c220 */ /* 0x008fe20000400000 */
[----:B------:R-:W-:Y:S01]  /*6b30*/  FSETP.GEU.AND P4, PT, R29, -126, PT ;  /* 0xc2fc00001d00780b */ /* 0x000fe20003f8e000 */
[----:B-1----:R-:W-:-:S04]  /*6b40*/  FADD R20, R6, R67 ;  /* 0x0000004306147221 */ /* 0x002fc80000000000 */
[----:B------:R-:W-:Y:S01]  /*6b50*/  @!P1 FMUL R129, R129, 0.5 ;  /* 0x3f00000081819820 */ /* 0x000fe20000400000 */
[----:B------:R-:W1:Y:S01]  /*6b60*/  MUFU.EX2 R125, R125 ;  /* 0x0000007d007d7308 */ /* 0x000e620000000800 */
[----:B--2---:R-:W-:Y:S01]  /*6b70*/  @!P5 FMUL R128, R128, R128 ;  /* 0x000000808080d220 */ /* 0x004fe20000400000 */
[----:B------:R-:W-:Y:S01]  /*6b80*/  FSETP.GEU.AND P5, PT, R134, -126, PT ;  /* 0xc2fc00008600780b */ /* 0x000fe20003fae000 */
[----:B------:R-:W-:Y:S01]  /*6b90*/  FADD R18, R20, R25 ;  /* 0x0000001914127221 */ /* 0x000fe20000000000 */
[----:B------:R-:W-:Y:S01]  /*6ba0*/  FADD R25, R17, R90 ;  /* 0x0000005a11197221 */ /* 0x000fe20000000000 */
[----:B----4-:R-:W-:Y:S01]  /*6bb0*/  FADD R33, R27, R78 ;  /* 0x0000004e1b217221 */ /* 0x010fe20000000000 */
[----:B------:R-:W-:Y:S01]  /*6bc0*/  FADD R20, R13, R74 ;  /* 0x0000004a0d147221 */ /* 0x000fe20000000000 */
[----:B------:R-:W-:Y:S01]  /*6bd0*/  @!P4 FMUL R29, R29, 0.5 ;  /* 0x3f0000001d1dc820 */ /* 0x000fe20000400000 */
[----:B------:R-:W2:Y:S01]  /*6be0*/  MUFU.EX2 R129, R129 ;  /* 0x0000008100817308 */ /* 0x000ea20000000800 */
[----:B------:R-:W-:Y:S01]  /*6bf0*/  FADD R25, R25, R140 ;  /* 0x0000008c19197221 */ /* 0x000fe20000000000 */
[----:B------:R-:W-:Y:S01]  /*6c00*/  FADD R140, R43, R110 ;  /* 0x0000006e2b8c7221 */ /* 0x000fe20000000000 */
[----:B-----5:R-:W-:Y:S01]  /*6c10*/  @!P6 FMUL R113, R113, R113 ;  /* 0x000000717171e220 */ /* 0x020fe20000400000 */
[----:B------:R-:W-:Y:S01]  /*6c20*/  FSETP.GEU.AND P6, PT, R124, -126, PT ;  /* 0xc2fc00007c00780b */ /* 0x000fe20003fce000 */
[----:B------:R-:W-:Y:S01]  /*6c30*/  FADD R18, R18, R25 ;  /* 0x0000001912127221 */ /* 0x000fe20000000000 */
[----:B------:R-:W-:Y:S01]  /*6c40*/  FADD R33, R33, R140 ;  /* 0x0000008c21217221 */ /* 0x000fe20000000000 */
[----:B------:R-:W-:Y:S01]  /*6c50*/  @!P5 FMUL R134, R134, 0.5 ;  /* 0x3f0000008686d820 */ /* 0x000fe20000400000 */
[----:B------:R3:W4:Y:S01]  /*6c60*/  MUFU.EX2 R132, R29 ;  /* 0x0000001d00847308 */ /* 0x0007220000000800 */
[----:B-1----:R-:W-:Y:S01]  /*6c70*/  @!P2 FMUL R125, R125, R125 ;  /* 0x0000007d7d7da220 */ /* 0x002fe20000400000 */
[----:B------:R-:W-:Y:S01]  /*6c80*/  FSETP.GEU.AND P2, PT, R133, -126, PT ;  /* 0xc2fc00008500780b */ /* 0x000fe20003f4e000 */
[C---:B------:R-:W-:Y:S01]  /*6c90*/  FADD R140, R46.reuse, R103 ;  /* 0x000000672e8c7221 */ /* 0x040fe20000000000 */
[----:B------:R-:W-:Y:S01]  /*6ca0*/  FADD R33, R33, R166 ;  /* 0x000000a621217221 */ /* 0x000fe20000000000 */
[----:B------:R-:W-:-:S02]  /*6cb0*/  F2FP.F16.F32.PACK_AB R43, R46, R43 ;  /* 0x0000002b2e2b723e */ /* 0x000fc400000000ff */
[----:B------:R-:W-:Y:S01]  /*6cc0*/  FADD R77, R45, R140 ;  /* 0x0000008c2d4d7221 */ /* 0x000fe20000000000 */
[----:B------:R-:W1:Y:S01]  /*6cd0*/  MUFU.EX2 R134, R134 ;  /* 0x0000008600867308 */ /* 0x000e620000000800 */
[----:B--2---:R-:W-:Y:S01]  /*6ce0*/  @!P1 FMUL R129, R129, R129 ;  /* 0x0000008181819220 */ /* 0x004fe20000400000 */
[----:B------:R-:W-:Y:S01]  /*6cf0*/  FSETP.GEU.AND P1, PT, R137, -126, PT ;  /* 0xc2fc00008900780b */ /* 0x000fe20003f2e000 */
[----:B---3--:R-:W-:Y:S01]  /*6d00*/  FADD R29, R42, R99 ;  /* 0x000000632a1d7221 */ /* 0x008fe20000000000 */
[----:B------:R-:W-:Y:S01]  /*6d10*/  FADD R45, R15, R82 ;  /* 0x000000520f2d7221 */ /* 0x000fe20000000000 */
[----:B------:R-:W-:Y:S01]  /*6d20*/  FADD R140, R23, R114 ;  /* 0x00000072178c7221 */ /* 0x000fe20000000000 */
[----:B------:R-:W-:Y:S01]  /*6d30*/  @!P6 FMUL R124, R124, 0.5 ;  /* 0x3f0000007c7ce820 */ /* 0x000fe20000400000 */
[----:B------:R-:W-:Y:S01]  /*6d40*/  @!P2 FMUL R133, R133, 0.5 ;  /* 0x3f0000008585a820 */ /* 0x000fe20000400000 */
[----:B------:R-:W-:Y:S01]  /*6d50*/  FADD R20, R20, R29 ;  /* 0x0000001d14147221 */ /* 0x000fe20000000000 */
[----:B----4-:R-:W-:Y:S01]  /*6d60*/  @!P4 FMUL R132, R132, R132 ;  /* 0x000000848484c220 */ /* 0x010fe20000400000 */
[----:B------:R-:W-:Y:S01]  /*6d70*/  FSETP.GEU.AND P4, PT, R136, -126, PT ;  /* 0xc2fc00008800780b */ /* 0x000fe20003f8e000 */
[----:B------:R-:W-:Y:S01]  /*6d80*/  FADD R29, R26, R83 ;  /* 0x000000531a1d7221 */ /* 0x000fe20000000000 */
[----:B------:R-:W-:Y:S01]  /*6d90*/  FADD R81, R45, R140 ;  /* 0x0000008c2d517221 */ /* 0x000fe20000000000 */
[----:B------:R-:W2:Y:S01]  /*6da0*/  MUFU.EX2 R133, R133 ;  /* 0x0000008500857308 */ /* 0x000ea20000000800 */
[----:B------:R-:W-:Y:S01]  /*6db0*/  FADD R45, R31, R86 ;  /* 0x000000561f2d7221 */ /* 0x000fe20000000000 */
[----:B------:R-:W-:Y:S01]  /*6dc0*/  @!P1 FMUL R137, R137, 0.5 ;  /* 0x3f00000089899820 */ /* 0x000fe20000400000 */
[----:B------:R-:W-:Y:S01]  /*6dd0*/  FADD R29, R29, R144 ;  /* 0x000000901d1d7221 */ /* 0x000fe20000000000 */
[----:B-1----:R-:W-:Y:S01]  /*6de0*/  @!P5 FMUL R134, R134, R134 ;  /* 0x000000868686d220 */ /* 0x002fe20000400000 */
[----:B------:R-:W-:Y:S01]  /*6df0*/  FSETP.GEU.AND P5, PT, R138, -126, PT ;  /* 0xc2fc00008a00780b */ /* 0x000fe20003fae000 */
[----:B------:R-:W-:Y:S01]  /*6e00*/  FADD R144, R62, R119 ;  /* 0x000000773e907221 */ /* 0x000fe20000000000 */
[----:B------:R-:W-:Y:S01]  /*6e10*/  FADD R140, R47, R118 ;  /* 0x000000762f8c7221 */ /* 0x000fe20000000000 */
[----:B------:R-:W1:Y:S01]  /*6e20*/  MUFU.EX2 R137, R137 ;  /* 0x0000008900897308 */ /* 0x000e620000000800 */
[----:B------:R-:W-:Y:S01]  /*6e30*/  FADD R148, R165, R134 ;  /* 0x00000086a5947221 */ /* 0x000fe20000000000 */
[----:B------:R-:W-:Y:S01]  /*6e40*/  @!P4 FMUL R136, R136, 0.5 ;  /* 0x3f0000008888c820 */ /* 0x000fe20000400000 */
[----:B------:R-:W-:Y:S01]  /*6e50*/  FADD R168, R49, R144 ;  /* 0x0000009031a87221 */ /* 0x000fe20000000000 */
[----:B------:R-:W-:Y:S01]  /*6e60*/  FADD R49, R16, R75 ;  /* 0x0000004b10317221 */ /* 0x000fe20000000000 */
[----:B------:R-:W-:Y:S01]  /*6e70*/  FADD R144, R50, R107 ;  /* 0x0000006b32907221 */ /* 0x000fe20000000000 */
[----:B------:R-:W-:Y:S01]  /*6e80*/  FADD R149, R45, R140 ;  /* 0x0000008c2d957221 */ /* 0x000fe20000000000 */
[----:B------:R-:W-:Y:S01]  /*6e90*/  FADD R45, R22, R79 ;  /* 0x0000004f162d7221 */ /* 0x000fe20000000000 */
[----:B------:R-:W3:Y:S01]  /*6ea0*/  MUFU.EX2 R136, R136 ;  /* 0x0000008800887308 */ /* 0x000ee20000000800 */
[----:B--2---:R-:W-:Y:S01]  /*6eb0*/  @!P2 FMUL R133, R133, R133 ;  /* 0x000000858585a220 */ /* 0x004fe20000400000 */
[----:B------:R-:W-:Y:S01]  /*6ec0*/  @!P5 FMUL R138, R138, 0.5 ;  /* 0x3f0000008a8ad820 */ /* 0x000fe20000400000 */
[----:B------:R-:W-:Y:S01]  /*6ed0*/  FSETP.GEU.AND P2, PT, R37, -126, PT ;  /* 0xc2fc00002500780b */ /* 0x000fe20003f4e000 */
[----:B------:R-:W-:Y:S01]  /*6ee0*/  FADD R140, R54, R111 ;  /* 0x0000006f368c7221 */ /* 0x000fe20000000000 */
[----:B------:R-:W-:Y:S01]  /*6ef0*/  FADD R93, R49, R144 ;  /* 0x00000090315d7221 */ /* 0x000fe20000000000 */
[----:B------:R-:W-:Y:S01]  /*6f00*/  FADD R49, R34, R91 ;  /* 0x0000005b22317221 */ /* 0x000fe20000000000 */
[----:B------:R-:W-:Y:S01]  /*6f10*/  FADD R144, R66, R123 ;  /* 0x0000007b42907221 */ /* 0x000fe20000000000 */
[----:B------:R-:W2:Y:S01]  /*6f20*/  MUFU.EX2 R138, R138 ;  /* 0x0000008a008a7308 */ /* 0x000ea20000000800 */
[----:B-1----:R-:W-:Y:S01]  /*6f30*/  @!P1 FMUL R137, R137, R137 ;  /* 0x0000008989899220 */ /* 0x002fe20000400000 */
[----:B------:R-:W-:Y:S01]  /*6f40*/  FSETP.GEU.AND P1, PT, R145, -126, PT ;  /* 0xc2fc00009100780b */ /* 0x000fe20003f2e000 */
[----:B------:R-:W-:Y:S01]  /*6f50*/  FADD R164, R45, R140 ;  /* 0x0000008c2da47221 */ /* 0x000fe20000000000 */
[----:B------:R-:W-:Y:S01]  /*6f60*/  FADD R140, R60, R173 ;  /* 0x000000ad3c8c7221 */ /* 0x000fe20000000000 */
[----:B------:R-:W-:Y:S01]  /*6f70*/  FADD R172, R49, R144 ;  /* 0x0000009031ac7221 */ /* 0x000fe20000000000 */
[----:B------:R-:W-:Y:S01]  /*6f80*/  FADD R45, R28, R169 ;  /* 0x000000a91c2d7221 */ /* 0x000fe20000000000 */
[----:B------:R-:W-:Y:S01]  /*6f90*/  FADD R49, R39, R102 ;  /* 0x0000006627317221 */ /* 0x000fe20000000000 */
[----:B------:R-:W-:Y:S01]  /*6fa0*/  FADD R144, R63, R24 ;  /* 0x000000183f907221 */ /* 0x000fe20000000000 */
[----:B---3--:R-:W-:Y:S01]  /*6fb0*/  @!P4 FMUL R136, R136, R136 ;  /* 0x000000888888c220 */ /* 0x008fe20000400000 */
[----:B------:R-:W-:Y:S01]  /*6fc0*/  FSETP.GEU.AND P4, PT, R41, -126, PT ;  /* 0xc2fc00002900780b */ /* 0x000fe20003f8e000 */
[----:B------:R-:W-:Y:S01]  /*6fd0*/  @!P2 FMUL R37, R37, 0.5 ;  /* 0x3f0000002525a820 */ /* 0x000fe20000400000 */
[----:B------:R-:W-:Y:S01]  /*6fe0*/  FADD R53, R45, R140 ;  /* 0x0000008c2d357221 */ /* 0x000fe20000000000 */
[----:B------:R-:W1:Y:S01]  /*6ff0*/  MUFU.EX2 R124, R124 ;  /* 0x0000007c007c7308 */ /* 0x000e620000000800 */
[----:B------:R-:W-:Y:S01]  /*7000*/  FADD R174, R49, R144 ;  /* 0x0000009031ae7221 */ /* 0x000fe20000000000 */
[----:B------:R-:W-:Y:S01]  /*7010*/  @!P1 FMUL R145, R145, 0.5 ;  /* 0x3f00000091919820 */ /* 0x000fe20000400000 */
[----:B------:R-:W-:Y:S01]  /*7020*/  FADD R49, R44, R105 ;  /* 0x000000692c317221 */ /* 0x000fe20000000000 */
[----:B--2---:R-:W-:Y:S01]  /*7030*/  @!P5 FMUL R138, R138, R138 ;  /* 0x0000008a8a8ad220 */ /* 0x004fe20000400000 */
[----:B------:R-:W-:Y:S01]  /*7040*/  FSETP.GEU.AND P5, PT, R142, -126, PT ;  /* 0xc2fc00008e00780b */ /* 0x000fe20003fae000 */
[----:B------:R-:W-:Y:S01]  /*7050*/  FADD R144, R76, R129 ;  /* 0x000000814c907221 */ /* 0x000fe20000000000 */
[----:B------:R-:W-:Y:S01]  /*7060*/  FADD R45, R32, R171 ;  /* 0x000000ab202d7221 */ /* 0x000fe20000000000 */
[----:B------:R2:W3:Y:S01]  /*7070*/  MUFU.EX2 R141, R37 ;  /* 0x00000025008d7308 */ /* 0x0004e20000000800 */
[----:B------:R-:W-:Y:S01]  /*7080*/  FADD R150, R85, R138 ;  /* 0x0000008a55967221 */ /* 0x000fe20000000000 */
[----:B------:R-:W-:Y:S01]  /*7090*/  @!P4 FMUL R41, R41, 0.5 ;  /* 0x3f0000002929c820 */ /* 0x000fe20000400000 */
[----:B------:R-:W-:Y:S01]  /*70a0*/  FADD R152, R49, R144 ;  /* 0x0000009031987221 */ /* 0x000fe20000000000 */
[----:B------:R-:W-:Y:S01]  /*70b0*/  FADD R144, R157, R120 ;  /* 0x000000789d907221 */ /* 0x000fe20000000000 */
[----:B------:R-:W-:Y:S01]  /*70c0*/  FADD R49, R147, R108 ;  /* 0x0000006c93317221 */ /* 0x000fe20000000000 */
[----:B------:R-:W-:Y:S01]  /*70d0*/  FADD R61, R45, R146 ;  /* 0x000000922d3d7221 */ /* 0x000fe20000000000 */
[----:B------:R-:W-:Y:S01]  /*70e0*/  FADD R146, R80, R133 ;  /* 0x0000008550927221 */ /* 0x000fe20000000000 */
[----:B------:R4:W5:Y:S01]  /*70f0*/  MUFU.EX2 R140, R41 ;  /* 0x00000029008c7308 */ /* 0x0009620000000800 */
[----:B--2---:R-:W-:Y:S01]  /*7100*/  FADD R37, R131, R92 ;  /* 0x0000005c83257221 */ /* 0x004fe20000000000 */
[----:B------:R-:W-:Y:S01]  /*7110*/  @!P5 FMUL R142, R142, 0.5 ;  /* 0x3f0000008e8ed820 */ /* 0x000fe20000400000 */
[----:B------:R-:W-:Y:S01]  /*7120*/  FADD R154, R49, R148 ;  /* 0x00000094319a7221 */ /* 0x000fe20000000000 */
[----:B------:R-:W-:Y:S01]  /*7130*/  FADD R45, R151, R112 ;  /* 0x00000070972d7221 */ /* 0x000fe20000000000 */
[----:B------:R-:W-:Y:S01]  /*7140*/  FADD R57, R37, R144 ;  /* 0x0000009025397221 */ /* 0x000fe20000000000 */
[----:B------:R-:W-:Y:S01]  /*7150*/  FADD R37, R135, R96 ;  /* 0x0000006087257221 */ /* 0x000fe20000000000 */
[----:B------:R-:W-:Y:S01]  /*7160*/  FADD R144, R159, R128 ;  /* 0x000000809f907221 */ /* 0x000fe20000000000 */
[----:B------:R-:W2:Y:S01]  /*7170*/  MUFU.EX2 R145, R145 ;  /* 0x0000009100917308 */ /* 0x000ea20000000800 */
[----:B----4-:R-:W-:Y:S01]  /*7180*/  FADD R41, R48, R109 ;  /* 0x0000006d30297221 */ /* 0x010fe20000000000 */
[----:B------:R-:W-:Y:S01]  /*7190*/  FADD R148, R167, R136 ;  /* 0x00000088a7947221 */ /* 0x000fe20000000000 */
[----:B------:R-:W-:Y:S01]  /*71a0*/  FADD R65, R37, R144 ;  /* 0x0000009025417221 */ /* 0x000fe20000000000 */
[----:B------:R-:W-:Y:S01]  /*71b0*/  FADD R37, R36, R97 ;  /* 0x0000006124257221 */ /* 0x000fe20000000000 */
[----:B------:R-:W-:Y:S01]  /*71c0*/  FADD R156, R41, R146 ;  /* 0x00000092299c7221 */ /* 0x000fe20000000000 */
[----:B------:R-:W-:Y:S01]  /*71d0*/  FADD R158, R45, R148 ;  /* 0x000000942d9e7221 */ /* 0x000fe20000000000 */
[----:B------:R-:W-:Y:S01]  /*71e0*/  FADD R144, R68, R125 ;  /* 0x0000007d44907221 */ /* 0x000fe20000000000 */
[----:B------:R-:W4:Y:S01]  /*71f0*/  MUFU.EX2 R142, R142 ;  /* 0x0000008e008e7308 */ /* 0x000f220000000800 */
[----:B------:R-:W-:Y:S01]  /*7200*/  FADD R45, R52, R113 ;  /* 0x00000071342d7221 */ /* 0x000fe20000000000 */
[----:B------:R-:W-:Y:S01]  /*7210*/  FADD R148, R84, R137 ;  /* 0x0000008954947221 */ /* 0x000fe20000000000 */
[----:B------:R-:W-:Y:S01]  /*7220*/  FADD R41, R139, R100 ;  /* 0x000000648b297221 */ /* 0x000fe20000000000 */
[----:B------:R-:W-:Y:S01]  /*7230*/  FADD R146, R161, R132 ;  /* 0x00000084a1927221 */ /* 0x000fe20000000000 */
[----:B------:R-:W-:Y:S01]  /*7240*/  FADD R49, R153, R116 ;  /* 0x0000007499317221 */ /* 0x000fe20000000000 */
[----:B-1----:R-:W-:Y:S01]  /*7250*/  @!P6 FMUL R124, R124, R124 ;  /* 0x0000007c7c7ce220 */ /* 0x002fe20000400000 */
[----:B---3--:R-:W-:Y:S01]  /*7260*/  @!P2 FMUL R141, R141, R141 ;  /* 0x0000008d8d8da220 */ /* 0x008fe20000400000 */
[----:B-----5:R-:W-:Y:S01]  /*7270*/  @!P4 FMUL R140, R140, R140 ;  /* 0x0000008c8c8cc220 */ /* 0x020fe20000400000 */
[----:B--2---:R-:W-:Y:S01]  /*7280*/  @!P1 FMUL R145, R145, R145 ;  /* 0x0000009191919220 */ /* 0x004fe20000400000 */
[----:B------:R-:W-:Y:S01]  /*7290*/  FADD R69, R37, R144 ;  /* 0x0000009025457221 */ /* 0x000fe20000000000 */
[----:B------:R-:W-:Y:S01]  /*72a0*/  FADD R160, R45, R148 ;  /* 0x000000942da07221 */ /* 0x000fe20000000000 */
[----:B------:R-:W-:Y:S01]  /*72b0*/  FADD R73, R41, R146 ;  /* 0x0000009229497221 */ /* 0x000fe20000000000 */
[----:B------:R-:W-:Y:S01]  /*72c0*/  FADD R162, R49, R150 ;  /* 0x0000009631a27221 */ /* 0x000fe20000000000 */
[----:B------:R-:W-:Y:S01]  /*72d0*/  FADD R37, R40, R101 ;  /* 0x0000006528257221 */ /* 0x000fe20000000000 */
[----:B------:R-:W-:Y:S01]  /*72e0*/  FADD R144, R72, R141 ;  /* 0x0000008d48907221 */ /* 0x000fe20000000000 */
[----:B------:R-:W-:Y:S01]  /*72f0*/  FADD R45, R56, R121 ;  /* 0x00000079382d7221 */ /* 0x000fe20000000000 */
[----:B----4-:R-:W-:Y:S01]  /*7300*/  @!P5 FMUL R142, R142, R142 ;  /* 0x0000008e8e8ed220 */ /* 0x010fe20000400000 */
[----:B------:R-:W-:Y:S01]  /*7310*/  FADD R148, R88, R145 ;  /* 0x0000009158947221 */ /* 0x000fe20000000000 */
        /* <DEDUP_REMOVED lines=34> */
[----:B------:R-:W-:Y:S01]  /*7540*/  F2FP.F16.F32.PACK_AB R33, R26, R17 ;  /* 0x000000111a21723e */ /* 0x000fe200000000ff */
[----:B------:R-:W-:Y:S01]  /*7550*/  FADD R20, R18, R77 ;  /* 0x0000004d12147221 */ /* 0x000fe20000000000 */
[----:B------:R-:W-:Y:S01]  /*7560*/  F2FP.F16.F32.PACK_AB R49, R58, R51 ;  /* 0x000000333a31723e */ /* 0x000fe200000000ff */
[----:B------:R-:W-:Y:S01]  /*7570*/  FADD R18, R53, R150 ;  /* 0x0000009635127221 */ /* 0x000fe20000000000 */
[----:B------:R-:W-:-:S02]  /*7580*/  F2FP.F16.F32.PACK_AB R53, R66, R59 ;  /* 0x0000003b4235723e */ /* 0x000fc400000000ff */
[----:B------:R-:W-:Y:S02]  /*7590*/  F2FP.F16.F32.PACK_AB R59, R71, R78 ;  /* 0x0000004e473b723e */ /* 0x000fe400000000ff */
[----:B------:R-:W-:Y:S02]  /*75a0*/  F2FP.F16.F32.PACK_AB R71, R95, R102 ;  /* 0x000000665f47723e */ /* 0x000fe400000000ff */
[----:B------:R-:W-:Y:S02]  /*75b0*/  F2FP.F16.F32.PACK_AB R95, R127, R24 ;  /* 0x000000187f5f723e */ /* 0x000fe400000000ff */
[----:B------:R-:W-:Y:S02]  /*75c0*/  F2FP.F16.F32.PACK_AB R37, R34, R19 ;  /* 0x000000132225723e */ /* 0x000fe400000000ff */
[----:B------:R-:W-:Y:S02]  /*75d0*/  F2FP.F16.F32.PACK_AB R39, R38, R39 ;  /* 0x000000272627723e */ /* 0x000fe400000000ff */
        /* <DEDUP_REMOVED lines=53> */
[----:B------:R-:W-:Y:S02]  /*7930*/  MOV R6, 0x2 ;  /* 0x0000000200067802 */ /* 0x000fe40000000f00 */
[----:B------:R-:W-:-:S07]  /*7940*/  SHF.L.U32 R13, RZ, 0x1f, RZ ;  /* 0x0000001fff0d7819 */ /* 0x000fce00000006ff */
.L_x_23:
[----:B-1----:R-:W1:Y:S01]  /*7950*/  S2R R15, SR_CgaCtaId ;  /* 0x00000000000f7919 */ /* 0x002e620000008800 */
[----:B------:R-:W-:-:S04]  /*7960*/  MOV R14, 0x400 ;  /* 0x00000400000e7802 */ /* 0x000fc80000000f00 */
[----:B-1----:R-:W-:-:S04]  /*7970*/  LEA R14, R15, R14, 0x18 ;  /* 0x0000000e0f0e7211 */ /* 0x002fc800078ec0ff */
[----:B------:R1:W2:Y:S03]  /*7980*/  SYNCS.PHASECHK.TRANS64.TRYWAIT P1, [R14+URZ+0x66008], R13 ;  /* 0x0660080d0e0075a7 */ /* 0x0002a6000802017f */
[----:B--2---:R-:W-:Y:S05]  /*7990*/  @!P1 NANOSLEEP.SYNCS 0x989680 ;  /* 0x009896800000995d */ /* 0x004fea0003900000 */
[----:B------:R-:W2:Y:S02]  /*79a0*/  @!P1 SYNCS.PHASECHK.TRANS64 P1, [R14+URZ+0x66008], R13 ;  /* 0x0660080d0e0095a7 */ /* 0x000ea4000802007f */
[----:B--2---:R-:W-:Y:S05]  /*79b0*/  @!P1 BRA `(.L_x_23) ;  /* 0xfffffffc00e49947 */ /* 0x004fea000383ffff */
[----:B------:R-:W-:Y:S01]  /*79c0*/  ULOP3.LUT UR15, UR15, 0x8000000, URZ, 0xfc, !UPT ;  /* 0x080000000f0f7892 */ /* 0x000fe2000f8efc3f */
[----:B------:R-:W-:Y:S01]  /*79d0*/  WARPGROUP.ARRIVE ;  /* 0x00000000000079c5 */ /* 0x000fe20000000000 */
[----:B------:R-:W-:Y:S01]  /*79e0*/  UMOV UR7, 0x40000040 ;  /* 0x4000004000077882 */ /* 0x000fe20000000000 */
[C---:B------:R-:W-:Y:S01]  /*79f0*/  VIADD R15, R12.reuse, 0xffffffff ;  /* 0xffffffff0c0f7836 */ /* 0x040fe20000000000 */
[----:B------:R-:W-:Y:S01]  /*7a00*/  UIADD3 UR6, UR15, 0x1800, URZ ;  /* 0x000018000f067890 */ /* 0x000fe2000fffe03f */
[----:B------:R-:W-:Y:S01]  /*7a10*/  ISETP.GE.AND P1, PT, R12, 0x3, PT ;  /* 0x000000030c00780c */ /* 0x000fe20003f26270 */
[----:B-1----:R-:W-:Y:S01]  /*7a20*/  VIADD R13, R14, 0x66020 ;  /* 0x000660200e0d7836 */ /* 0x002fe20000000000 */
[----:B------:R-:W-:Y:S01]  /*7a30*/  IADD3 R0, R0, 0x100, RZ ;  /* 0x0000010000007810 */ /* 0x000fe20007ffe0ff */
[----:B------:R1:W-:Y:S03]  /*7a40*/  STL [R1+0x68], R15 ;  /* 0x0000680f01007387 */ /* 0x0003e60000100800 */
[----:B------:R-:W-:-:S02]  /*7a50*/  PRMT R13, RZ, 0x654, R13 ;  /* 0x00000654ff0d7816 */ /* 0x000fc4000000000d */
[----:B------:R-:W-:Y:S01]  /*7a60*/  HGMMA.64x192x16.F32 R152, R24, gdesc[UR4].tnspB, RZ, !UPT, gsb0 ;  /* 0x42e0000418987df0 */ /* 0x000fe2000c0008ff */
[----:B------:R-:W-:Y:S01]  /*7a70*/  UIADD3 UR6, UR15, 0x1880, URZ ;  /* 0x000018800f067890 */ /* 0x000fe2000fffe03f */
[----:B------:R-:W-:Y:S01]  /*7a80*/  UMOV UR7, 0x40000040 ;  /* 0x4000004000077882 */ /* 0x000fe20000000000 */
[----:B------:R-:W-:Y:S02]  /*7a90*/  WARPGROUP.DEPBAR.LE gsb0, 0x0 ;  /* 0x00008000000079c5 */ /* 0x000fe40000010000 */
[----:B------:R-:W-:-:S15]  /*7aa0*/  WARPGROUP.ARRIVE ;  /* 0x00000000000079c5 */ /* 0x000fde0000000000 */
[----:B------:R-:W-:Y:S01]  /*7ab0*/  HGMMA.64x192x16.F32 R152, R28, gdesc[UR4].tnspB, R152, gsb0 ;  /* 0x42e000041c987df0 */ /* 0x000fe20008000898 */
        /* <DEDUP_REMOVED lines=69> */
[----:B------:R-:W-:Y:S03]  /*7f10*/  HGMMA.64x192x16.F32 R152, R92, gdesc[UR4].tnspB, R152, gsb0 ;  /* 0x42e000045c987df0 */ /* 0x000fe60008000898 */
[----:B------:R-:W-:Y:S02]  /*7f20*/  WARPGROUP.DEPBAR.LE gsb0, 0x0 ;  /* 0x00008000000079c5 */ /* 0x000fe40000010000 */
[----:B------:R1:W-:Y:S01]  /*7f30*/  SYNCS.ARRIVE.TRANS64.RED.A1T0 RZ, [R13+URZ], RZ ;  /* 0x000000ff0dff79a7 */ /* 0x0003e2000810043f */
[----:B------:R-:W-:Y:S05]  /*7f40*/  @!P1 BRA `(.L_x_24) ;  /* 0x0000006000f09947 */ /* 0x000fea0003800000 */
[----:B------:R-:W-:Y:S01]  /*7f50*/  IMAD.MOV.U32 R12, RZ, RZ, R5 ;  /* 0x000000ffff0c7224 */ /* 0x000fe200078e0005 */
[----:B------:R-:W-:Y:S01]  /*7f60*/  MOV R5, R15 ;  /* 0x0000000f00057202 */ /* 0x000fe20000000f00 */
[----:B------:R-:W-:Y:S01]  /*7f70*/  IMAD.MOV.U32 R6, RZ, RZ, 0x2 ;  /* 0x00000002ff067424 */ /* 0x000fe200078e00ff */
[----:B------:R-:W-:Y:S01]  /*7f80*/  MOV R14, R8 ;  /* 0x00000008000e7202 */ /* 0x000fe20000000f00 */
[----:B------:R-:W-:Y:S01]  /*7f90*/  IMAD.MOV.U32 R11, RZ, RZ, RZ ;  /* 0x000000ffff0b7224 */ /* 0x000fe200078e00ff */
[----:B------:R-:W-:Y:S01]  /*7fa0*/  MOV R7, 0x1 ;  /* 0x0000000100077802 */ /* 0x000fe20000000f00 */
[----:B------:R2:W-:Y:S01]  /*7fb0*/  STL [R1+0x44], R5 ;  /* 0x0000440501007387 */ /* 0x0005e20000100800 */
[----:B------:R-:W-:-:S05]  /*7fc0*/  ULDC.64 UR22, c[0x0][0x198] ;  /* 0x0000660000167ab9 */ /* 0x000fca0000000a00 */
.L_x_36:
[----:B-1----:R-:W2:Y:S01]  /*7fd0*/  LDL.LU R13, [R1+0x44] ;  /* 0x00004400010d7983 */ /* 0x002ea20000300800 */
[----:B------:R-:W-:Y:S01]  /*7fe0*/  MOV R8, 0x400 ;  /* 0x0000040000087802 */ /* 0x000fe20000000f00 */
[----:B------:R-:W1:Y:S03]  /*7ff0*/  S2R R15, SR_CgaCtaId ;  /* 0x00000000000f7919 */ /* 0x000e660000008800 */
[----:B-1----:R-:W-:-:S04]  /*8000*/  LEA R8, R15, R8, 0x18 ;  /* 0x000000080f087211 */ /* 0x002fc800078ec0ff */
[----:B------:R-:W-:Y:S02]  /*8010*/  LEA R8, R6, R8, 0x3 ;  /* 0x0000000806087211 */ /* 0x000fe400078e18ff */
[----:B--2---:R-:W-:Y:S01]  /*8020*/  MOV R5, R13 ;  /* 0x0000000d00057202 */ /* 0x004fe20000000f00 */
[----:B------:R-:W-:-:S03]  /*8030*/  VIADD R13, R13, 0xffffffff ;  /* 0xffffffff0d0d7836 */ /* 0x000fc60000000000 */
[----:B------:R-:W-:Y:S02]  /*8040*/  ISETP.GT.AND P1, PT, R5, 0x2, PT ;  /* 0x000000020500780c */ /* 0x000fe40003f24270 */
[----:B------:R1:W-:Y:S01]  /*8050*/  STL [R1+0x44], R13 ;  /* 0x0000440d01007387 */ /* 0x0003e20000100800 */
[----:B------:R-:W-:-:S03]  /*8060*/  SHF.L.U32 R5, R11, 0x1f, RZ ;  /* 0x0000001f0b057819 */ /* 0x000fc600000006ff */
[----:B------:R1:W-:Y:S07]  /*8070*/  STL [R1+0x44], R13 ;  /* 0x0000440d01007387 */ /* 0x0003ee0000100800 */
.L_x_25:
[----:B--2---:R2:W3:Y:S02]  /*8080*/  SYNCS.PHASECHK.TRANS64.TRYWAIT P2, [R8+URZ+0x66000], R5 ;  /* 0x06600005080075a7 */ /* 0x0044e4000804017f */
[----:B---3--:R-:W-:Y:S05]  /*8090*/  @!P2 NANOSLEEP.SYNCS 0x989680 ;  /* 0x009896800000a95d */ /* 0x008fea0003900000 */
[----:B------:R-:W3:Y:S02]  /*80a0*/  @!P2 SYNCS.PHASECHK.TRANS64 P2, [R8+URZ+0x66000], R5 ;  /* 0x066000050800a5a7 */ /* 0x000ee4000804007f */
[----:B---3--:R-:W-:Y:S05]  /*80b0*/  @!P2 BRA `(.L_x_25) ;  /* 0xfffffffc00f0a947 */ /* 0x008fea000383ffff */
[----:B------:R-:W-:Y:S05]  /*80c0*/  WARPSYNC.ALL ;  /* 0x0000000000007948 */ /* 0x000fea0003800000 */
[----:B------:R-:W3:Y:S04]  /*80d0*/  LDL.64 R32, [R1+0xa0] ;  /* 0x0000a00001207983 */ /* 0x000ee80000100a00 */
[----:B------:R-:W4:Y:S04]  /*80e0*/  LDL.64 R30, [R1+0x90] ;  /* 0x00009000011e7983 */ /* 0x000f280000100a00 */
[----:B------:R-:W5:Y:S04]  /*80f0*/  LDL.64 R28, [R1+0x88] ;  /* 0x00008800011c7983 */ /* 0x000f680000100a00 */
[----:B------:R-:W5:Y:S04]  /*8100*/  LDL.64 R26, [R1+0x80] ;  /* 0x00008000011a7983 */ /* 0x000f680000100a00 */
[----:B------:R-:W5:Y:S01]  /*8110*/  LDL.64 R24, [R1+0x78] ;  /* 0x0000780001187983 */ /* 0x000f620000100a00 */
[----:B------:R-:W-:Y:S01]  /*8120*/  R2UR UR6, R6 ;  /* 0x00000000060672ca */ /* 0x000fe200000e0000 */
[----:B------:R-:W-:Y:S01]  /*8130*/  UMOV UR11, 0x40000040 ;  /* 0x40000040000b7882 */ /* 0x000fe20000000000 */
[----:B--2---:R-:W-:Y:S01]  /*8140*/  MOV R5, UR23 ;  /* 0x0000001700057c02 */ /* 0x004fe20008000f00 */
[----:B------:R-:W2:Y:S01]  /*8150*/  LDL.64 R22, [R1+0x70] ;  /* 0x0000700001167983 */ /* 0x000ea20000100a00 */
[----:B------:R-:W-:-:S03]  /*8160*/  MOV R8, UR22 ;  /* 0x0000001600087c02 */ /* 0x000fc60008000f00 */
[----:B------:R-:W2:Y:S04]  /*8170*/  LDL.64 R16, [R1+0x98] ;  /* 0x0000980001107983 */ /* 0x000ea80000100a00 */
[----:B-1----:R-:W2:Y:S02]  /*8180*/  LDL R13, [R1+0xa8] ;  /* 0x0000a800010d7983 */ /* 0x002ea40000100800 */
[----:B------:R-:W-:-:S07]  /*8190*/  UIMAD UR6, UR6, 0x1800, UR14 ;  /* 0x00001800060678a4 */ /* 0x000fce000f8e020e */
[----:B------:R-:W-:Y:S01]  /*81a0*/  UMOV UR10, UR6 ;  /* 0x00000006000a7c82 */ /* 0x000fe20008000000 */
[----:B------:R-:W-:Y:S01]  /*81b0*/  UIADD3 UR7, UR6, 0x2, URZ ;  /* 0x0000000206077890 */ /* 0x000fe2000fffe03f */
[----:B------:R-:W-:-:S06]  /*81c0*/  UMOV UR23, 0x40000040 ;  /* 0x4000004000177882 */ /* 0x000fcc0000000000 */
[----:B------:R-:W-:Y:S01]  /*81d0*/  UMOV UR22, UR7 ;  /* 0x0000000700167c82 */ /* 0x000fe20008000000 */
[----:B---3--:R-:W-:Y:S02]  /*81e0*/  R2UR UR8, R32 ;  /* 0x00000000200872ca */ /* 0x008fe400000e0000 */
[----:B------:R-:W-:Y:S02]  /*81f0*/  R2UR UR9, R33 ;  /* 0x00000000210972ca */ /* 0x000fe400000e0000 */
[----:B----4-:R-:W-:Y:S02]  /*8200*/  R2UR UR20, R30 ;  /* 0x000000001e1472ca */ /* 0x010fe400000e0000 */
[----:B------:R-:W-:Y:S02]  /*8210*/  R2UR UR21, R31 ;  /* 0x000000001f1572ca */ /* 0x000fe400000e0000 */
[----:B-----5:R-:W-:Y:S02]  /*8220*/  R2UR UR32, R28 ;  /* 0x000000001c2072ca */ /* 0x020fe400000e0000 */
[----:B------:R-:W-:-:S02]  /*8230*/  R2UR UR33, R29 ;  /* 0x000000001d2172ca */ /* 0x000fc400000e0000 */
[----:B------:R-:W-:Y:S02]  /*8240*/  R2UR UR28, R26 ;  /* 0x000000001a1c72ca */ /* 0x000fe400000e0000 */
[----:B------:R-:W-:Y:S02]  /*8250*/  R2UR UR29, R27 ;  /* 0x000000001b1d72ca */ /* 0x000fe400000e0000 */
[----:B------:R-:W-:Y:S02]  /*8260*/  R2UR UR24, R24 ;  /* 0x00000000181872ca */ /* 0x000fe400000e0000 */
[----:B------:R-:W-:Y:S02]  /*8270*/  R2UR UR25, R25 ;  /* 0x00000000191972ca */ /* 0x000fe400000e0000 */
[----:B------:R-:W-:Y:S01]  /*8280*/  WARPGROUP.ARRIVE ;  /* 0x00000000000079c5 */ /* 0x000fe20000000000 */
[----:B------:R-:W-:Y:S01]  /*8290*/  UMOV UR35, 0x40000040 ;  /* 0x4000004000237882 */ /* 0x000fe20000000000 */
[----:B------:R-:W-:Y:S01]  /*82a0*/  UMOV UR31, 0x40000040 ;  /* 0x40000040001f7882 */ /* 0x000fe20000000000 */
[----:B------:R-:W-:Y:S01]  /*82b0*/  UMOV UR27, 0x40000040 ;  /* 0x40000040001b7882 */ /* 0x000fe20000000000 */
[----:B--2---:R-:W-:-:S02]  /*82c0*/  R2UR UR16, R22 ;  /* 0x00000000161072ca */ /* 0x004fc400000e0000 */
[----:B------:R-:W-:Y:S01]  /*82d0*/  HGMMA.64x256x16.F32 R24, gdesc[UR8], RZ, !UPT, gsb0 ;  /* 0x03e00000081879f0 */ /* 0x000fe2000c0008ff */
[----:B------:R-:W-:Y:S01]  /*82e0*/  UIADD3 UR7, UR6, 0x4, URZ ;  /* 0x0000000406077890 */ /* 0x000fe2000fffe03f */
[----:B------:R-:W-:Y:S01]  /*82f0*/  R2UR UR17, R23 ;  /* 0x00000000171172ca */ /* 0x000fe200000e0000 */
[----:B------:R-:W-:Y:S01]  /*8300*/  UMOV UR19, 0x40000040 ;  /* 0x4000004000137882 */ /* 0x000fe20000000000 */
[----:B------:R-:W-:Y:S02]  /*8310*/  R2UR UR8, R16 ;  /* 0x00000000100872ca */ /* 0x000fe400000e0000 */
[----:B------:R-:W-:Y:S02]  /*8320*/  R2UR UR9, R17 ;  /* 0x00000000110972ca */ /* 0x000fe400000e0000 */
[----:B------:R-:W-:Y:S01]  /*8330*/  UMOV UR34, UR7 ;  /* 0x0000000700227c82 */ /* 0x000fe20008000000 */
[----:B------:R-:W-:Y:S02]  /*8340*/  WARPGROUP.DEPBAR.LE gsb0, 0x0 ;  /* 0x00008000000079c5 */ /* 0x000fe40000010000 */
[----:B------:R-:W-:-:S15]  /*8350*/  WARPGROUP.ARRIVE ;  /* 0x00000000000079c5 */ /* 0x000fde0000000000 */
[----:B------:R-:W-:-:S02]  /*8360*/  NOP ;  /* 0x0000000000007918 */ /* 0x000fc40000000000 */
[----:B------:R-:W-:Y:S01]  /*8370*/  HGMMA.64x256x16.F32 R24, gdesc[UR20], R24, gsb0 ;  /* 0x03e00000141879f0 */ /* 0x000fe20008000818 */
[----:B------:R-:W-:-:S07]  /*8380*/  UIADD3 UR7, UR6, 0x6, URZ ;  /* 0x0000000606077890 */ /* 0x000fce000fffe03f */
        /* <DEDUP_REMOVED lines=17> */
[----:B------:R-:W-:Y:S01]  /*84a0*/  UIADD3 UR7, UR6, 0x804, URZ ;  /* 0x0000080406077890 */ /* 0x000fe2000fffe03f */
[----:B------:R-:W-:-:S06]  /*84b0*/  UMOV UR11, 0x40000040 ;  /* 0x40000040000b7882 */ /* 0x000fcc0000000000 */
[----:B------:R-:W-:Y:S01]  /*84c0*/  UMOV UR10, UR7 ;  /* 0x00000007000a7c82 */ /* 0x000fe20008000000 */
[----:B------:R-:W-:Y:S02]  /*84d0*/  WARPGROUP.DEPBAR.LE gsb0, 0x0 ;  /* 0x00008000000079c5 */ /* 0x000fe40000010000 */
[----:B------:R-:W-:-:S15]  /*84e0*/  WARPGROUP.ARRIVE ;  /* 0x00000000000079c5 */ /* 0x000fde0000000000 */
[----:B------:R-:W-:-:S02]  /*84f0*/  NOP ;  /* 0x0000000000007918 */ /* 0x000fc40000000000 */
[----:B------:R-:W-:Y:S01]  /*8500*/  HGMMA.64x256x16.F32 R24, gdesc[UR16], R24, gsb0 ;  /* 0x03e00000101879f0 */ /* 0x000fe20008000818 */
[----:B------:R-:W-:Y:S01]  /*8510*/  UIADD3 UR58, UR6, 0x806, URZ ;  /* 0x00000806063a7890 */ /* 0x000fe2000fffe03f */
[----:B------:R-:W-:Y:S01]  /*8520*/  UMOV UR59, 0x40000040 ;  /* 0x40000040003b7882 */ /* 0x000fe20000000000 */
[----:B------:R-:W-:Y:S02]  /*8530*/  WARPGROUP.DEPBAR.LE gsb0, 0x0 ;  /* 0x00008000000079c5 */ /* 0x000fe40000010000 */
[----:B------:R-:W-:-:S15]  /*8540*/  WARPGROUP.ARRIVE ;  /* 0x00000000000079c5 */ /* 0x000fde0000000000 */
[----:B------:R-:W-:-:S08]  /*8550*/  NOP ;  /* 0x0000000000007918 */ /* 0x000fd00000000000 */
        /* <DEDUP_REMOVED lines=25> */
[----:B------:R-:W-:Y:S02]  /*86f0*/  ISETP.NE.AND P2, PT, R13, RZ, PT ;  /* 0x000000ff0d00720c */ /* 0x000fe40003f45270 */
[----:B------:R-:W-:Y:S02]  /*8700*/  R2UR UR23, R5 ;  /* 0x00000000051772ca */ /* 0x000fe400000e0000 */
[----:B------:R-:W-:Y:S01]  /*8710*/  R2UR UR22, R8 ;  /* 0x00000000081672ca */ /* 0x000fe200000e0000 */
[----:B------:R-:W-:Y:S02]  /*8720*/  WARPGROUP.DEPBAR.LE gsb0, 0x0 ;  /* 0x00008000000079c5 */ /* 0x000fe40000010000 */
[----:B------:R-:W-:-:S15]  /*8730*/  WARPGROUP.ARRIVE ;  /* 0x00000000000079c5 */ /* 0x000fde0000000000 */
[----:B------:R-:W-:-:S05]  /*8740*/  NOP ;  /* 0x0000000000007918 */ /* 0x000fca0000000000 */
[----:B------:R-:W-:Y:S03]  /*8750*/  HGMMA.64x256x16.F32 R24, gdesc[UR4], R24, gsb0 ;  /* 0x03e00000041879f0 */ /* 0x000fe60008000818 */
[----:B------:R-:W-:Y:S02]  /*8760*/  WARPGROUP.DEPBAR.LE gsb0, 0x0 ;  /* 0x00008000000079c5 */ /* 0x000fe40000010000 */
[----:B------:R-:W-:Y:S05]  /*8770*/  @P2 BRA `(.L_x_26) ;  /* 0x0000000000f82947 */ /* 0x000fea0003800000 */
[----:B------:R-:W-:-:S13]  /*8780*/  ISETP.LT.OR P3, PT, R9, 0x1, !P0 ;  /* 0x000000010900780c */ /* 0x000fda0004761670 */
[----:B------:R-:W-:Y:S05]  /*8790*/  @P3 BRA `(.L_x_27) ;  /* 0x0000000000ec3947 */ /* 0x000fea0003800000 */
[----:B------:R-:W1:Y:S01]  /*87a0*/  S2R R13, SR_TID.X ;  /* 0x00000000000d7919 */ /* 0x000e620000002100 */
[----:B------:R-:W-:Y:S01]  /*87b0*/  SHF.L.U32 R8, R10, 0x1f, RZ ;  /* 0x0000001f0a087819 */ /* 0x000fe200000006ff */
[----:B------:R-:W2:Y:S01]  /*87c0*/  S2R R15, SR_CgaCtaId ;  /* 0x00000000000f7919 */ /* 0x000ea20000008800 */
[----:B-1----:R-:W-:-:S04]  /*87d0*/  SHF.R.S32.HI R16, RZ, 0x1f, R13 ;  /* 0x0000001fff107819 */ /* 0x002fc8000001140d */
[----:B------:R-:W-:-:S04]  /*87e0*/  LEA.HI R16, R16, R13, RZ, 0x7 ;  /* 0x0000000d10107211 */ /* 0x000fc800078f38ff */
[----:B------:R-:W-:-:S05]  /*87f0*/  LOP3.LUT R16, R16, 0xffffff80, RZ, 0xc0, !PT ;  /* 0xffffff8010107812 */ /* 0x000fca00078ec0ff */
[----:B------:R-:W-:Y:S01]  /*8800*/  IMAD.IADD R16, R13, 0x1, -R16 ;  /* 0x000000010d107824 */ /* 0x000fe200078e0a10 */
[----:B------:R-:W-:-:S04]  /*8810*/  MOV R13, 0x400 ;  /* 0x00000400000d7802 */ /* 0x000fc80000000f00 */
[----:B--2---:R-:W-:Y:S02]  /*8820*/  LEA R13, R15, R13, 0x18 ;  /* 0x0000000d0f0d7211 */ /* 0x004fe400078ec0ff */
[----:B------:R-:W-:Y:S02]  /*8830*/  ISETP.NE.AND P4, PT, R16, RZ, PT ;  /* 0x000000ff1000720c */ /* 0x000fe40003f85270 */
[----:B------:R-:W-:-:S11]  /*8840*/  LEA R5, R4, R13, 0x3 ;  /* 0x0000000d04057211 */ /* 0x000fd600078e18ff */
.L_x_28:
        /* <DEDUP_REMOVED lines=11> */
.L_x_29:
[----:B-1----:R-:W2:Y:S01]  /*8900*/  LDL R8, [R1+0x30] ;  /* 0x0000300001087983 */ /* 0x002ea20000100800 */
[----:B------:R-:W-:Y:S01]  /*8910*/  MOV R13, 0x400 ;  /* 0x00000400000d7802 */ /* 0x000fe20000000f00 */
[----:B------:R-:W1:Y:S01]  /*8920*/  S2R R15, SR_CgaCtaId ;  /* 0x00000000000f7919 */ /* 0x000e620000008800 */
[----:B------:R-:W-:Y:S01]  /*8930*/  R2UR UR33, R5 ;  /* 0x00000000052172ca */ /* 0x000fe200000e0000 */
[----:B------:R-:W-:-:S04]  /*8940*/  UIADD3 UR6, UP0, UR22, 0x1f0, URZ ;  /* 0x000001f016067890 */ /* 0x000fc8000ff1e03f */
[----:B------:R-:W-:Y:S01]  /*8950*/  UIADD3.X UR7, URZ, UR23, URZ, UP0, !UPT ;  /* 0x000000173f077290 */ /* 0x000fe200087fe43f */
[----:B-1----:R-:W-:-:S05]  /*8960*/  LEA R13, R15, R13, 0x18 ;  /* 0x0000000d0f0d7211 */ /* 0x002fca00078ec0ff */
[----:B------:R-:W-:-:S05]  /*8970*/  IMAD R5, R4, 0x18000, R13 ;  /* 0x0001800004057824 */ /* 0x000fca00078e020d */
[----:B------:R-:W-:Y:S01]  /*8980*/  R2UR UR8, R5 ;  /* 0x00000000050872ca */ /* 0x000fe200000e0000 */
[----:B------:R-:W-:Y:S01]  /*8990*/  UIADD3 UR33, UR33, 0x66000, URZ ;  /* 0x0006600021217890 */ /* 0x000fe2000fffe03f */
[----:B------:R-:W-:Y:S01]  /*89a0*/  UMOV UR24, 0x0 ;  /* 0x0000000000187882 */ /* 0x000fe20000000000 */
[----:B------:R-:W-:Y:S01]  /*89b0*/  UMOV UR25, 0x10000000 ;  /* 0x1000000000197882 */ /* 0x000fe20000000000 */
[----:B------:R-:W-:-:S09]  /*89c0*/  UMOV UR34, URZ ;  /* 0x0000003f00227c82 */ /* 0x000fd20008000000 */
[----:B------:R-:W-:Y:S02]  /*89d0*/  UIADD3 UR32, UR8, 0x6000, URZ ;  /* 0x0000600008207890 */ /* 0x000fe4000fffe03f */
[----:B------:R-:W-:Y:S02]  /*89e0*/  UIADD3 UR16, UR8, 0xe000, URZ ;  /* 0x0000e00008107890 */ /* 0x000fe4000fffe03f */
[----:B------:R-:W-:Y:S01]  /*89f0*/  UIADD3 UR8, UR8, 0x16000, URZ ;  /* 0x0001600008087890 */ /* 0x000fe2000fffe03f */
[----:B------:R-:W-:Y:S01]  /*8a00*/  UMOV UR18, 0x40 ;  /* 0x0000004000127882 */ /* 0x000fe20000000000 */
[----:B------:R-:W-:Y:S01]  /*8a10*/  UMOV UR20, UR36 ;  /* 0x0000002400147c82 */ /* 0x000fe20008000000 */
[----:B------:R-:W-:Y:S01]  /*8a20*/  UMOV UR21, UR37 ;  /* 0x0000002500157c82 */ /* 0x000fe20008000000 */
[----:B------:R-:W-:Y:S01]  /*8a30*/  UMOV UR17, UR33 ;  /* 0x0000002100117c82 */ /* 0x000fe20008000000 */
[----:B------:R-:W-:Y:S01]  /*8a40*/  UMOV UR10, 0x80 ;  /* 0x00000080000a7882 */ /* 0x000fe20000000000 */
[----:B------:R-:W-:Y:S01]  /*8a50*/  UMOV UR12, UR36 ;  /* 0x00000024000c7c82 */ /* 0x000fe20008000000 */
[----:B------:R-:W-:Y:S01]  /*8a60*/  UMOV UR13, UR37 ;  /* 0x00000025000d7c82 */ /* 0x000fe20008000000 */
[----:B------:R-:W-:Y:S01]  /*8a70*/  UMOV UR9, UR33 ;  /* 0x0000002100097c82 */ /* 0x000fe20008000000 */
[----:B------:R-:W-:-:S04]  /*8a80*/  IADD3 R4, R4, 0x1, RZ ;  /* 0x0000000104047810 */ /* 0x000fc80007ffe0ff */
[----:B------:R-:W-:-:S04]  /*8a90*/  ISETP.NE.AND P3, PT, R4, 0x4, PT ;  /* 0x000000040400780c */ /* 0x000fc80003f65270 */
[----:B------:R-:W-:Y:S02]  /*8aa0*/  SEL R5, RZ, 0x1, P3 ;  /* 0x00000001ff057807 */ /* 0x000fe40001800000 */
[----:B------:R-:W-:Y:S02]  /*8ab0*/  SEL R4, R4, RZ, P3 ;  /* 0x000000ff04047207 */ /* 0x000fe40001800000 */
[----:B------:R-:W-:Y:S02]  /*8ac0*/  LOP3.LUT R10, R10, R5, RZ, 0x3c, !PT ;  /* 0x000000050a0a7212 */ /* 0x000fe400078e3cff */
[----:B--2---:R-:W-:-:S13]  /*8ad0*/  R2UR UR35, R8 ;  /* 0x00000000082372ca */ /* 0x004fda00000e0000 */
[----:B------:R-:W-:-:S07]  /*8ae0*/  USHF.L.U32 UR35, UR35, 0x8, URZ ;  /* 0x0000000823237899 */ /* 0x000fce000800063f */
[----:B------:R-:W-:Y:S01]  /*8af0*/  UMOV UR19, UR35 ;  /* 0x0000002300137c82 */ /* 0x000fe20008000000 */
[----:B------:R-:W-:Y:S01]  /*8b00*/  UMOV UR11, UR35 ;  /* 0x00000023000b7c82 */ /* 0x000fe20008000000 */
[----:B------:R1:W-:Y:S01]  /*8b10*/  UTMALDG.4D [UR32], [UR6], desc[UR24] ;  /* 0x00001820060075b4 */ /* 0x0003e20008019000 */
[----:B------:R1:W-:Y:S01]  /*8b20*/  UTMALDG.4D [UR16], [UR6], desc[UR24] ;  /* 0x00001810060075b4 */ /* 0x0003e20008019000 */
[----:B------:R1:W-:Y:S02]  /*8b30*/  UTMALDG.4D [UR8], [UR6], desc[UR24] ;  /* 0x00001808060075b4 */ /* 0x0003e40008019000 */
[----:B-1----:R-:W-:Y:S01]  /*8b40*/  NOP ;  /* 0x0000000000007918 */ /* 0x002fe20000000000 */
.L_x_27:
[----:B------:R-:W-:-:S07]  /*8b50*/  VIADD R9, R9, 0xffffffff ;  /* 0xffffffff09097836 */ /* 0x000fce0000000000 */
.L_x_26:
[----:B------:R-:W-:Y:S01]  /*8b60*/  IADD3 R6, R6, 0x1, RZ ;  /* 0x0000000106067810 */ /* 0x000fe20007ffe0ff */
[----:B------:R-:W-:Y:S05]  /*8b70*/  WARPSYNC.ALL ;  /* 0x0000000000007948 */ /* 0x000fea0003800000 */
[----:B------:R-:W-:-:S04]  /*8b80*/  ISETP.NE.AND P3, PT, R6, 0x4, PT ;  /* 0x000000040600780c */ /* 0x000fc80003f65270 */
[----:B------:R-:W-:Y:S02]  /*8b90*/  SEL R5, RZ, 0x1, P3 ;  /* 0x00000001ff057807 */ /* 0x000fe40001800000 */
[----:B------:R-:W-:Y:S02]  /*8ba0*/  SEL R16, R6, RZ, P3 ;  /* 0x000000ff06107207 */ /* 0x000fe40001800000 */
[----:B------:R-:W-:-:S05]  /*8bb0*/  LOP3.LUT R15, R11, R5, RZ, 0x3c, !PT ;  /* 0x000000050b0f7212 */ /* 0x000fca00078e3cff */
[----:B------:R-:W-:Y:S04]  /*8bc0*/  STL [R1+0x4c], R15 ;  /* 0x00004c0f01007387 */ /* 0x000fe80000100800 */
[----:B------:R-:W-:Y:S01]  /*8bd0*/  STL [R1+0x40], R16 ;  /* 0x0000401001007387 */ /* 0x000fe20000100800 */
[----:B------:R-:W-:Y:S01]  /*8be0*/  FMNMX R5, R24, R14, !PT ;  /* 0x0000000e18057209 */ /* 0x000fe20007800000 */
[----:B------:R-:W1:Y:S01]  /*8bf0*/  S2R R17, SR_CgaCtaId ;  /* 0x0000000000117919 */ /* 0x000e620000008800 */
[----:B------:R-:W-:Y:S01]  /*8c00*/  MOV R13, 0x400 ;  /* 0x00000400000d7802 */ /* 0x000fe20000000f00 */
[----:B------:R-:W-:Y:S01]  /*8c10*/  ULDC UR6, c[0x0][0x604] ;  /* 0x0001810000067ab9 */ /* 0x000fe20000000800 */
[----:B------:R-:W-:Y:S01]  /*8c20*/  FMNMX R5, R25, R5, !PT ;  /* 0x0000000519057209 */ /* 0x000fe20007800000 */
[----:B------:R-:W2:Y:S03]  /*8c30*/  S2R R19, SR_CgaCtaId ;  /* 0x0000000000137919 */ /* 0x000ea60000008800 */
        /* <DEDUP_REMOVED lines=124> */
[----:B-1----:R-:W-:Y:S01]  /*9400*/  LEA R13, R17, R13, 0x18 ;  /* 0x0000000d110d7211 */ /* 0x002fe200078ec0ff */
[----:B------:R-:W1:Y:S01]  /*9410*/  SHFL.BFLY PT, R11, R8, 0x1, 0x1f ;  /* 0x0c201f00080b7f89 */ /* 0x000e6200000e0000 */
[----:B------:R-:W-:Y:S01]  /*9420*/  FMNMX R5, R150, R5, !PT ;  /* 0x0000000596057209 */ /* 0x000fe20007800000 */
[----:B------:R-:W-:Y:S02]  /*9430*/  VIADD R17, R7, 0x1 ;  /* 0x0000000107117836 */ /* 0x000fe40000000000 */
[----:B------:R-:W-:Y:S01]  /*9440*/  VIADD R13, R13, 0x66020 ;  /* 0x000660200d0d7836 */ /* 0x000fe20000000000 */
[----:B------:R-:W-:-:S02]  /*9450*/  FMNMX R5, R151, R5, !PT ;  /* 0x0000000597057209 */ /* 0x000fc40007800000 */
[----:B------:R-:W-:Y:S04]  /*9460*/  STL [R1+0x48], R17 ;  /* 0x0000481101007387 */ /* 0x000fe80000100800 */
[----:B------:R-:W3:Y:S01]  /*9470*/  SHFL.BFLY PT, R6, R5, 0x1, 0x1f ;  /* 0x0c201f0005067f89 */ /* 0x000ee200000e0000 */
[----:B-1----:R-:W-:-:S05]  /*9480*/  FMNMX R8, R8, R11, !PT ;  /* 0x0000000b08087209 */ /* 0x002fca0007800000 */
[----:B------:R-:W1:Y:S01]  /*9490*/  SHFL.BFLY PT, R11, R8, 0x2, 0x1f ;  /* 0x0c401f00080b7f89 */ /* 0x000e6200000e0000 */
[----:B---3--:R-:W-:-:S05]  /*94a0*/  FMNMX R5, R5, R6, !PT ;  /* 0x0000000605057209 */ /* 0x008fca0007800000 */
[----:B------:R-:W3:Y:S01]  /*94b0*/  SHFL.BFLY PT, R6, R5, 0x2, 0x1f ;  /* 0x0c401f0005067f89 */ /* 0x000ee200000e0000 */
[----:B-1----:R-:W-:Y:S02]  /*94c0*/  FMNMX R8, R8, R11, !PT ;  /* 0x0000000b08087209 */ /* 0x002fe40007800000 */
[----:B------:R-:W-:Y:S02]  /*94d0*/  LEA R11, R7, R13, 0x3 ;  /* 0x0000000d070b7211 */ /* 0x000fe400078e18ff */
[----:B------:R-:W-:Y:S02]  /*94e0*/  FSETP.NEU.AND P3, PT, R8, -INF , PT ;  /* 0xff8000000800780b */ /* 0x000fe40003f6d000 */
[----:B------:R-:W-:-:S04]  /*94f0*/  PRMT R11, RZ, 0x654, R11 ;  /* 0x00000654ff0b7816 */ /* 0x000fc8000000000b */
[----:B------:R1:W-:Y:S01]  /*9500*/  SYNCS.ARRIVE.TRANS64.RED.A1T0 RZ, [R11+URZ], RZ ;  /* 0x000000ff0bff79a7 */ /* 0x0003e2000810043f */
[----:B---3--:R-:W-:Y:S02]  /*9510*/  FMNMX R5, R5, R6, !PT ;  /* 0x0000000605057209 */ /* 0x008fe40007800000 */
[----:B------:R-:W-:Y:S02]  /*9520*/  FSEL R6, R8, RZ, P3 ;  /* 0x000000ff08067208 */ /* 0x000fe40001800000 */
[----:B------:R-:W-:-:S03]  /*9530*/  FSETP.NEU.AND P4, PT, R5, -INF , PT ;  /* 0xff8000000500780b */ /* 0x000fc60003f8d000 */
[----:B-1----:R-:W-:Y:S01]  /*9540*/  FADD R11, -R6, R14 ;  /* 0x0000000e060b7221 */ /* 0x002fe20000000100 */
[----:B------:R-:W-:-:S03]  /*9550*/  FSEL R13, R5, RZ, P4 ;  /* 0x000000ff050d7208 */ /* 0x000fc60002000000 */
[----:B------:R-:W-:Y:S02]  /*9560*/  FMUL R11, R11, UR6 ;  /* 0x000000060b0b7c20 */ /* 0x000fe40008400000 */
[----:B------:R-:W-:-:S03]  /*9570*/  FADD R12, -R13, R12 ;  /* 0x0000000c0d0c7221 */ /* 0x000fc60000000100 */
[----:B------:R-:W-:Y:S01]  /*9580*/  FSETP.GEU.AND P3, PT, R11, -126, PT ;  /* 0xc2fc00000b00780b */ /* 0x000fe20003f6e000 */
[----:B------:R-:W-:-:S05]  /*9590*/  FMUL R14, R12, UR6 ;  /* 0x000000060c0e7c20 */ /* 0x000fca0008400000 */
[----:B------:R-:W-:-:S07]  /*95a0*/  FSETP.GEU.AND P4, PT, R14, -126, PT ;  /* 0xc2fc00000e00780b */ /* 0x000fce0003f8e000 */
[----:B------:R-:W-:-:S04]  /*95b0*/  @!P3 FMUL R11, R11, 0.5 ;  /* 0x3f0000000b0bb820 */ /* 0x000fc80000400000 */
[----:B------:R-:W1:Y:S02]  /*95c0*/  MUFU.EX2 R12, R11 ;  /* 0x0000000b000c7308 */ /* 0x000e640000000800 */
[----:B------:R-:W-:-:S06]  /*95d0*/  @!P4 FMUL R14, R14, 0.5 ;  /* 0x3f0000000e0ec820 */ /* 0x000fcc0000400000 */
[----:B------:R-:W3:Y:S01]  /*95e0*/  MUFU.EX2 R11, R14 ;  /* 0x0000000e000b7308 */ /* 0x000ee20000000800 */
[----:B-1----:R-:W-:Y:S01]  /*95f0*/  @!P3 FMUL R12, R12, R12 ;  /* 0x0000000c0c0cb220 */ /* 0x002fe20000400000 */
[----:B------:R-:W-:Y:S02]  /*9600*/  ISETP.NE.AND P3, PT, R17, 0x4, PT ;  /* 0x000000041100780c */ /* 0x000fe40003f65270 */
[----:B------:R-:W-:Y:S01]  /*9610*/  MOV R17, 0x400 ;  /* 0x0000040000117802 */ /* 0x000fe20000000f00 */
[-C--:B------:R-:W-:Y:S01]  /*9620*/  FMUL R152, R152, R12.reuse ;  /* 0x0000000c98987220 */ /* 0x080fe20000400000 */
[-C--:B------:R-:W-:Y:S01]  /*9630*/  FMUL R153, R153, R12.reuse ;  /* 0x0000000c99997220 */ /* 0x080fe20000400000 */
[-C--:B------:R-:W-:Y:S01]  /*9640*/  FMUL R156, R156, R12.reuse ;  /* 0x0000000c9c9c7220 */ /* 0x080fe20000400000 */
[----:B--2---:R-:W-:Y:S01]  /*9650*/  LEA R17, R19, R17, 0x18 ;  /* 0x0000001113117211 */ /* 0x004fe200078ec0ff */
[----:B---3--:R-:W-:Y:S01]  /*9660*/  @!P4 FMUL R11, R11, R11 ;  /* 0x0000000b0b0bc220 */ /* 0x008fe20000400000 */
[-C--:B------:R-:W-:Y:S01]  /*9670*/  FMUL R157, R157, R12.reuse ;  /* 0x0000000c9d9d7220 */ /* 0x080fe20000400000 */
        /* <DEDUP_REMOVED lines=43> */
[----:B------:R-:W-:Y:S01]  /*9930*/  FMUL R245, R245, R12 ;  /* 0x0000000cf5f57220 */ /* 0x000fe20000400000 */
        /* <DEDUP_REMOVED lines=48> */
[----:B------:R-:W-:-:S02]  /*9c40*/  LEA R7, R16, R17, 0x3 ;  /* 0x0000001110077211 */ /* 0x000fc400078e18ff */
[----:B------:R-:W-:-:S07]  /*9c50*/  SHF.L.U32 R14, R15, 0x1f, RZ ;  /* 0x0000001f0f0e7819 */ /* 0x000fce00000006ff */
.L_x_30:
[----:B-1----:R1:W2:Y:S02]  /*9c60*/  SYNCS.PHASECHK.TRANS64.TRYWAIT P4, [R7+URZ+0x66000], R14 ;  /* 0x0660000e070075a7 */ /* 0x0022a4000808017f */
[----:B--2---:R-:W-:Y:S05]  /*9c70*/  @!P4 NANOSLEEP.SYNCS 0x989680 ;  /* 0x009896800000c95d */ /* 0x004fea0003900000 */
[----:B------:R-:W2:Y:S02]  /*9c80*/  @!P4 SYNCS.PHASECHK.TRANS64 P4, [R7+URZ+0x66000], R14 ;  /* 0x0660000e0700c5a7 */ /* 0x000ea4000808007f */
[----:B--2---:R-:W-:Y:S05]  /*9c90*/  @!P4 BRA `(.L_x_30) ;  /* 0xfffffffc00f0c947 */ /* 0x004fea000383ffff */
[----:B------:R-:W2:Y:S01]  /*9ca0*/  LDL.LU R250, [R1+0x40] ;  /* 0x0000400001fa7983 */ /* 0x000ea20000300800 */
[----:B------:R-:W-:Y:S01]  /*9cb0*/  ULDC UR7, c[0x0][0x604] ;  /* 0x0001810000077ab9 */ /* 0x000fe20000000800 */
[----:B------:R-:W-:Y:S01]  /*9cc0*/  UMOV UR11, 0x40000040 ;  /* 0x40000040000b7882 */ /* 0x000fe20000000000 */
[----:B------:R-:W-:Y:S01]  /*9cd0*/  FMUL R6, R6, UR7 ;  /* 0x0000000706067c20 */ /* 0x000fe20008400000 */
[----:B-1----:R-:W-:-:S03]  /*9ce0*/  FMUL R7, R13, UR7 ;  /* 0x000000070d077c20 */ /* 0x002fc60008400000 */
[--C-:B------:R-:W-:Y:S01]  /*9cf0*/  FFMA R25, R25, UR7, -R6.reuse ;  /* 0x0000000719197c23 */ /* 0x100fe20008000806 */
[--C-:B------:R-:W-:Y:S01]  /*9d00*/  FFMA R24, R24, UR7, -R6.reuse ;  /* 0x0000000718187c23 */ /* 0x100fe20008000806 */
[--C-:B------:R-:W-:Y:S01]  /*9d10*/  FFMA R28, R28, UR7, -R6.reuse ;  /* 0x000000071c1c7c23 */ /* 0x100fe20008000806 */
[--C-:B------:R-:W-:Y:S01]  /*9d20*/  FFMA R29, R29, UR7, -R6.reuse ;  /* 0x000000071d1d7c23 */ /* 0x100fe20008000806 */
[--C-:B------:R-:W-:Y:S01]  /*9d30*/  FFMA R31, R31, UR7, -R7.reuse ;  /* 0x000000071f1f7c23 */ /* 0x100fe20008000807 */
[----:B------:R-:W-:Y:S01]  /*9d40*/  FSETP.GEU.AND P4, PT, R25, -126, PT ;  /* 0xc2fc00001900780b */ /* 0x000fe20003f8e000 */
[--C-:B------:R-:W-:Y:S01]  /*9d50*/  FFMA R27, R27, UR7, -R7.reuse ;  /* 0x000000071b1b7c23 */ /* 0x100fe20008000807 */
[----:B------:R-:W-:Y:S01]  /*9d60*/  FSETP.GEU.AND P5, PT, R24, -126, PT ;  /* 0xc2fc00001800780b */ /* 0x000fe20003fae000 */
[--C-:B------:R-:W-:Y:S01]  /*9d70*/  FFMA R30, R30, UR7, -R7.reuse ;  /* 0x000000071e1e7c23 */ /* 0x100fe20008000807 */
[----:B------:R-:W-:Y:S01]  /*9d80*/  FSETP.GEU.AND P6, PT, R28, -126, PT ;  /* 0xc2fc00001c00780b */ /* 0x000fe20003fce000 */
[--C-:B------:R-:W-:Y:S01]  /*9d90*/  FFMA R32, R32, UR7, -R6.reuse ;  /* 0x0000000720207c23 */ /* 0x100fe20008000806 */
[--C-:B------:R-:W-:Y:S01]  /*9da0*/  FFMA R33, R33, UR7, -R6.reuse ;  /* 0x0000000721217c23 */ /* 0x100fe20008000806 */
[--C-:B------:R-:W-:Y:S01]  /*9db0*/  FFMA R36, R36, UR7, -R6.reuse ;  /* 0x0000000724247c23 */ /* 0x100fe20008000806 */
[--C-:B------:R-:W-:Y:S01]  /*9dc0*/  FFMA R37, R37, UR7, -R6.reuse ;  /* 0x0000000725257c23 */ /* 0x100fe20008000806 */
[--C-:B------:R-:W-:Y:S01]  /*9dd0*/  FFMA R34, R34, UR7, -R7.reuse ;  /* 0x0000000722227c23 */ /* 0x100fe20008000807 */
[--C-:B------:R-:W-:Y:S01]  /*9de0*/  FFMA R35, R35, UR7, -R7.reuse ;  /* 0x0000000723237c23 */ /* 0x100fe20008000807 */
[--C-:B------:R-:W-:Y:S01]  /*9df0*/  FFMA R38, R38, UR7, -R7.reuse ;  /* 0x0000000726267c23 */ /* 0x100fe20008000807 */
[--C-:B------:R-:W-:Y:S01]  /*9e00*/  FFMA R39, R39, UR7, -R7.reuse ;  /* 0x0000000727277c23 */ /* 0x100fe20008000807 */
[----:B------:R-:W-:Y:S01]  /*9e10*/  @!P4 FMUL R25, R25, 0.5 ;  /* 0x3f0000001919c820 */ /* 0x000fe20000400000 */
[--C-:B------:R-:W-:Y:S01]  /*9e20*/  FFMA R40, R40, UR7, -R6.reuse ;  /* 0x0000000728287c23 */ /* 0x100fe20008000806 */
[----:B------:R-:W-:Y:S01]  /*9e30*/  @!P5 FMUL R24, R24, 0.5 ;  /* 0x3f0000001818d820 */ /* 0x000fe20000400000 */
[--C-:B------:R-:W-:Y:S01]  /*9e40*/  FFMA R41, R41, UR7, -R6.reuse ;  /* 0x0000000729297c23 */ /* 0x100fe20008000806 */
[----:B------:R1:W3:Y:S01]  /*9e50*/  MUFU.EX2 R17, R25 ;  /* 0x0000001900117308 */ /* 0x0002e20000000800 */
[----:B------:R-:W-:Y:S01]  /*9e60*/  @!P6 FMUL R28, R28, 0.5 ;  /* 0x3f0000001c1ce820 */ /* 0x000fe20000400000 */
[--C-:B------:R-:W-:Y:S01]  /*9e70*/  FFMA R45, R45, UR7, -R6.reuse ;  /* 0x000000072d2d7c23 */ /* 0x100fe20008000806 */
[--C-:B------:R-:W-:Y:S01]  /*9e80*/  FFMA R42, R42, UR7, -R7.reuse ;  /* 0x000000072a2a7c23 */ /* 0x100fe20008000807 */
[--C-:B------:R-:W-:Y:S01]  /*9e90*/  FFMA R44, R44, UR7, -R6.reuse ;  /* 0x000000072c2c7c23 */ /* 0x100fe20008000806 */
[----:B------:R-:W-:Y:S01]  /*9ea0*/  FFMA R43, R43, UR7, -R7 ;  /* 0x000000072b2b7c23 */ /* 0x000fe20008000807 */
[----:B------:R-:W-:-:S02]  /*9eb0*/  FFMA R144, R144, UR7, -R6 ;  /* 0x0000000790907c23 */ /* 0x000fc40008000806 */
[----:B------:R-:W4:Y:S01]  /*9ec0*/  MUFU.EX2 R24, R24 ;  /* 0x0000001800187308 */ /* 0x000f220000000800 */
[----:B-1----:R-:W-:-:S07]  /*9ed0*/  FFMA R25, R26, UR7, -R7 ;  /* 0x000000071a197c23 */ /* 0x002fce0008000807 */
[----:B------:R-:W1:Y:S01]  /*9ee0*/  MUFU.EX2 R15, R28 ;  /* 0x0000001c000f7308 */ /* 0x000e620000000800 */
[----:B---3--:R-:W-:Y:S01]  /*9ef0*/  @!P4 FMUL R17, R17, R17 ;  /* 0x000000111111c220 */ /* 0x008fe20000400000 */
[----:B------:R-:W-:Y:S01]  /*9f00*/  FSETP.GEU.AND P4, PT, R25, -126, PT ;  /* 0xc2fc00001900780b */ /* 0x000fe20003f8e000 */
[----:B----4-:R-:W-:Y:S01]  /*9f10*/  @!P5 FMUL R24, R24, R24 ;  /* 0x000000181818d220 */ /* 0x010fe20000400000 */
[----:B------:R-:W-:-:S03]  /*9f20*/  FSETP.GEU.AND P5, PT, R29, -126, PT ;  /* 0xc2fc00001d00780b */ /* 0x000fc60003fae000 */
[----:B------:R-:W-:Y:S01]  /*9f30*/  FFMA R23, R12, R18, R24 ;  /* 0x000000120c177223 */ /* 0x000fe20000000018 */
[----:B------:R-:W-:-:S07]  /*9f40*/  F2FP.F16.F32.PACK_AB R24, R17, R24 ;  /* 0x000000181118723e */ /* 0x000fce00000000ff */
[----:B------:R-:W-:Y:S01]  /*9f50*/  @!P4 FMUL R25, R25, 0.5 ;  /* 0x3f0000001919c820 */ /* 0x000fe20000400000 */
[----:B-1----:R-:W-:Y:S01]  /*9f60*/  @!P6 FMUL R15, R15, R15 ;  /* 0x0000000f0f0fe220 */ /* 0x002fe20000400000 */
[----:B------:R-:W-:-:S04]  /*9f70*/  FSETP.GEU.AND P6, PT, R27, -126, PT ;  /* 0xc2fc00001b00780b */ /* 0x000fc80003fce000 */
[----:B------:R-:W1:Y:S01]  /*9f80*/  MUFU.EX2 R25, R25 ;  /* 0x0000001900197308 */ /* 0x000e620000000800 */
[----:B------:R-:W-:Y:S01]  /*9f90*/  MOV R18, R15 ;  /* 0x0000000f00127202 */ /* 0x000fe20000000f00 */
[----:B------:R-:W-:-:S06]  /*9fa0*/  @!P5 FMUL R29, R29, 0.5 ;  /* 0x3f0000001d1dd820 */ /* 0x000fcc0000400000 */
[----:B------:R-:W3:Y:S01]  /*9fb0*/  MUFU.EX2 R16, R29 ;  /* 0x0000001d00107308 */ /* 0x000ee20000000800 */
[----:B------:R-:W-:-:S07]  /*9fc0*/  @!P6 FMUL R27, R27, 0.5 ;  /* 0x3f0000001b1be820 */ /* 0x000fce0000400000 */
[----:B------:R-:W4:Y:S01]  /*9fd0*/  MUFU.EX2 R14, R27 ;  /* 0x0000001b000e7308 */ /* 0x000f220000000800 */
[----:B-1----:R-:W-:Y:S01]  /*9fe0*/  @!P4 FMUL R25, R25, R25 ;  /* 0x000000191919c220 */ /* 0x002fe20000400000 */
[----:B------:R-:W-:-:S03]  /*9ff0*/  FSETP.GEU.AND P4, PT, R31, -126, PT ;  /* 0xc2fc00001f00780b */ /* 0x000fc60003f8e000 */
[----:B------:R-:W-:Y:S01]  /*a000*/  FFMA R11, R11, R20, R25 ;  /* 0x000000140b0b7223 */ /* 0x000fe20000000019 */
[----:B---3--:R-:W-:Y:S01]  /*a010*/  @!P5 FMUL R16, R16, R16 ;  /* 0x000000101010d220 */ /* 0x008fe20000400000 */
[----:B------:R-:W-:-:S04]  /*a020*/  FSETP.GEU.AND P5, PT, R30, -126, PT ;  /* 0xc2fc00001e00780b */ /* 0x000fc80003fae000 */
[----:B------:R-:W-:-:S04]  /*a030*/  F2FP.F16.F32.PACK_AB R26, R16, R18 ;  /* 0x00000012101a723e */ /* 0x000fc800000000ff */
[----:B------:R-:W-:Y:S01]  /*a040*/  @!P4 FMUL R31, R31, 0.5 ;  /* 0x3f0000001f1fc820 */ /* 0x000fe20000400000 */
[----:B----4-:R-:W-:Y:S01]  /*a050*/  @!P6 FMUL R14, R14, R14 ;  /* 0x0000000e0e0ee220 */ /* 0x010fe20000400000 */
[----:B------:R-:W-:Y:S02]  /*a060*/  FSETP.GEU.AND P6, PT, R36, -126, PT ;  /* 0xc2fc00002400780b */ /* 0x000fe40003fce000 */
[----:B------:R-:W1:Y:S02]  /*a070*/  MUFU.EX2 R19, R31 ;  /* 0x0000001f00137308 */ /* 0x000e640000000800 */
[----:B------:R-:W-:Y:S01]  /*a080*/  F2FP.F16.F32.PACK_AB R25, R14, R25 ;  /* 0x000000190e19723e */ /* 0x000fe200000000ff */
[----:B------:R-:W-:-:S05]  /*a090*/  @!P5 FMUL R30, R30, 0.5 ;  /* 0x3f0000001e1ed820 */ /* 0x000fca0000400000 */
[----:B------:R-:W3:Y:S03]  /*a0a0*/  MUFU.EX2 R21, R30 ;  /* 0x0000001e00157308 */ /* 0x000ee60000000800 */
[----:B------:R-:W-:Y:S01]  /*a0b0*/  @!P6 FMUL R36, R36, 0.5 ;  /* 0x3f0000002424e820 */ /* 0x000fe20000400000 */
[----:B-1----:R-:W-:-:S04]  /*a0c0*/  IMAD.MOV.U32 R12, RZ, RZ, R19 ;  /* 0x000000ffff0c7224 */ /* 0x002fc800078e0013 */
[----:B------:R-:W1:Y:S01]  /*a0d0*/  MUFU.EX2 R19, R36 ;  /* 0x0000002400137308 */ /* 0x000e620000000800 */
[----:B------:R-:W-:Y:S01]  /*a0e0*/  @!P4 FMUL R12, R12, R12 ;  /* 0x0000000c0c0cc220 */ /* 0x000fe20000400000 */
[----:B------:R-:W-:Y:S01]  /*a0f0*/  FSETP.GEU.AND P4, PT, R33, -126, PT ;  /* 0xc2fc00002100780b */ /* 0x000fe20003f8e000 */
[----:B---3--:R-:W-:Y:S01]  /*a100*/  @!P5 FMUL R21, R21, R21 ;  /* 0x000000151515d220 */ /* 0x008fe20000400000 */
[----:B------:R-:W-:-:S04]  /*a110*/  FSETP.GEU.AND P5, PT, R32, -126, PT ;  /* 0xc2fc00002000780b */ /* 0x000fc80003fae000 */
[----:B------:R-:W-:-:S04]  /*a120*/  F2FP.F16.F32.PACK_AB R27, R12, R21 ;  /* 0x000000150c1b723e */ /* 0x000fc800000000ff */
[----:B------:R-:W-:-:S03]  /*a130*/  WARPGROUP.ARRIVE ;  /* 0x00000000000079c5 */ /* 0x000fc60000000000 */
[----:B------:R-:W-:Y:S01]  /*a140*/  @!P4 FMUL R33, R33, 0.5 ;  /* 0x3f0000002121c820 */ /* 0x000fe20000400000 */
[----:B-1----:R-:W-:Y:S01]  /*a150*/  @!P6 FMUL R19, R19, R19 ;  /* 0x000000131313e220 */ /* 0x002fe20000400000 */
[C---:B------:R-:W-:Y:S01]  /*a160*/  FSETP.GEU.AND P6, PT, R35.reuse, -126, PT ;  /* 0xc2fc00002300780b */ /* 0x040fe20003fce000 */
[----:B------:R-:W-:Y:S01]  /*a170*/  @!P5 FMUL R32, R32, 0.5 ;  /* 0x3f0000002020d820 */ /* 0x000fe20000400000 */
[----:B------:R-:W1:Y:S08]  /*a180*/  MUFU.EX2 R22, R33 ;  /* 0x0000002100167308 */ /* 0x000e700000000800 */
[----:B------:R-:W3:Y:S03]  /*a190*/  MUFU.EX2 R249, R32 ;  /* 0x0000002000f97308 */ /* 0x000ee60000000800 */
[----:B------:R-:W-:Y:S01]  /*a1a0*/  @!P6 FMUL R35, R35, 0.5 ;  /* 0x3f0000002323e820 */ /* 0x000fe20000400000 */
[----:B-1----:R-:W-:Y:S01]  /*a1b0*/  @!P4 FMUL R22, R22, R22 ;  /* 0x000000161616c220 */ /* 0x002fe20000400000 */
[----:B------:R-:W-:Y:S01]  /*a1c0*/  FSETP.GEU.AND P4, PT, R34, -126, PT ;  /* 0xc2fc00002200780b */ /* 0x000fe20003f8e000 */
[----:B---3--:R-:W-:Y:S01]  /*a1d0*/  @!P5 FMUL R249, R249, R249 ;  /* 0x000000f9f9f9d220 */ /* 0x008fe20000400000 */
[----:B------:R-:W-:-:S04]  /*a1e0*/  FSETP.GEU.AND P5, PT, R37, -126, PT ;  /* 0xc2fc00002500780b */ /* 0x000fc80003fae000 */
[----:B------:R-:W-:-:S07]  /*a1f0*/  F2FP.F16.F32.PACK_AB R28, R22, R249 ;  /* 0x000000f9161c723e */ /* 0x000fce00000000ff */
[----:B------:R-:W-:-:S04]  /*a200*/  @!P4 FMUL R34, R34, 0.5 ;  /* 0x3f0000002222c820 */ /* 0x000fc80000400000 */
[----:B------:R-:W1:Y:S01]  /*a210*/  MUFU.EX2 R248, R34 ;  /* 0x0000002200f87308 */ /* 0x000e620000000800 */
[----:B------:R-:W-:-:S07]  /*a220*/  @!P5 FMUL R37, R37, 0.5 ;  /* 0x3f0000002525d820 */ /* 0x000fce0000400000 */
[----:B------:R-:W3:Y:S01]  /*a230*/  MUFU.EX2 R13, R37 ;  /* 0x00000025000d7308 */ /* 0x000ee20000000800 */
        /* <DEDUP_REMOVED lines=15> */
[----:B------:R1:W3:Y:S01]  /*a330*/  MUFU.EX2 R252, R41 ;  /* 0x0000002900fc7308 */ /* 0x0002e20000000800 */
[----:B------:R-:W-:Y:S01]  /*a340*/  @!P5 FMUL R40, R40, 0.5 ;  /* 0x3f0000002828d820 */ /* 0x000fe20000400000 */
[----:B-1----:R-:W-:Y:S02]  /*a350*/  IMAD.MOV.U32 R41, RZ, RZ, R249 ;  /* 0x000000ffff297224 */ /* 0x002fe400078e00f9 */
[----:B---3--:R-:W-:Y:S01]  /*a360*/  @!P4 FMUL R252, R252, R252 ;  /* 0x000000fcfcfcc220 */ /* 0x008fe20000400000 */
[----:B------:R-:W-:-:S13]  /*a370*/  FSETP.GEU.AND P4, PT, R42, -126, PT ;  /* 0xc2fc00002a00780b */ /* 0x000fda0003f8e000 */
[----:B------:R-:W-:-:S04]  /*a380*/  @!P4 FMUL R42, R42, 0.5 ;  /* 0x3f0000002a2ac820 */ /* 0x000fc80000400000 */
[----:B------:R1:W3:Y:S02]  /*a390*/  MUFU.EX2 R249, R42 ;  /* 0x0000002a00f97308 */ /* 0x0002e40000000800 */
[----:B-1----:R-:W-:Y:S01]  /*a3a0*/  MOV R42, R12 ;  /* 0x0000000c002a7202 */ /* 0x002fe20000000f00 */
[----:B------:R-:W-:Y:S01]  /*a3b0*/  FFMA R12, R51, UR7, -R7 ;  /* 0x00000007330c7c23 */ /* 0x000fe20008000807 */
[----:B---3--:R-:W-:Y:S01]  /*a3c0*/  @!P4 FMUL R249, R249, R249 ;  /* 0x000000f9f9f9c220 */ /* 0x008fe20000400000 */
[----:B--2---:R-:W-:-:S13]  /*a3d0*/  R2UR UR6, R250 ;  /* 0x00000000fa0672ca */ /* 0x004fda00000e0000 */
[----:B------:R-:W-:-:S04]  /*a3e0*/  UIMAD UR6, UR6, 0x1800, UR15 ;  /* 0x00001800060678a4 */ /* 0x000fc8000f8e020f */
[----:B------:R-:W-:-:S03]  /*a3f0*/  UIADD3 UR8, UR6, 0x80, URZ ;  /* 0x0000008006087890 */ /* 0x000fc6000fffe03f */
[----:B------:R-:W-:-:S06]  /*a400*/  UMOV UR10, UR6 ;  /* 0x00000006000a7c82 */ /* 0x000fcc0008000000 */
[----:B------:R-:W-:Y:S01]  /*a410*/  HGMMA.64x192x16.F32 R152, R24, gdesc[UR8].tnspB, R152, gsb0 ;  /* 0x42e0000818987df0 */ /* 0x000fe20008000898 */
[----:B------:R-:W-:Y:S01]  /*a420*/  UMOV UR11, 0x40000040 ;  /* 0x40000040000b7882 */ /* 0x000fe20000000000 */
[----:B------:R-:W-:Y:S01]  /*a430*/  UMOV UR10, UR8 ;  /* 0x00000008000a7c82 */ /* 0x000fe20008000000 */
[----:B------:R-:W-:Y:S01]  /*a440*/  UIADD3 UR8, UR6, 0x100, URZ ;  /* 0x0000010006087890 */ /* 0x000fe2000fffe03f */
[----:B------:R-:W-:Y:S02]  /*a450*/  WARPGROUP.DEPBAR.LE gsb0, 0x0 ;  /* 0x00008000000079c5 */ /* 0x000fe40000010000 */
[----:B------:R-:W1:Y:S01]  /*a460*/  MUFU.EX2 R24, R35 ;  /* 0x0000002300187308 */ /* 0x000e620000000800 */
[--C-:B------:R-:W-:Y:S01]  /*a470*/  FFMA R26, R48, UR7, -R6.reuse ;  /* 0x00000007301a7c23 */ /* 0x100fe20008000806 */
[----:B------:R-:W-:-:S06]  /*a480*/  FFMA R25, R49, UR7, -R6 ;  /* 0x0000000731197c23 */ /* 0x000fcc0008000806 */
[----:B------:R2:W3:Y:S01]  /*a490*/  MUFU.EX2 R27, R40 ;  /* 0x00000028001b7308 */ /* 0x0004e20000000800 */
[----:B-1----:R-:W-:Y:S01]  /*a4a0*/  @!P6 FMUL R24, R24, R24 ;  /* 0x000000181818e220 */ /* 0x002fe20000400000 */
[----:B------:R-:W-:Y:S02]  /*a4b0*/  FSETP.GEU.AND P6, PT, R44, -126, PT ;  /* 0xc2fc00002c00780b */ /* 0x000fe40003fce000 */
[----:B--2---:R-:W-:Y:S02]  /*a4c0*/  MOV R40, R250 ;  /* 0x000000fa00287202 */ /* 0x004fe40000000f00 */
[----:B------:R-:W-:Y:S01]  /*a4d0*/  F2FP.F16.F32.PACK_AB R29, R24, R248 ;  /* 0x000000f8181d723e */ /* 0x000fe200000000ff */
[----:B---3--:R-:W-:-:S03]  /*a4e0*/  @!P5 FMUL R27, R27, R27 ;  /* 0x0000001b1b1bd220 */ /* 0x008fc60000400000 */
[----:B------:R-:W-:Y:S01]  /*a4f0*/  WARPGROUP.ARRIVE ;  /* 0x00000000000079c5 */ /* 0x000fe20000000000 */
[----:B------:R-:W-:-:S04]  /*a500*/  FSETP.GEU.AND P5, PT, R45, -126, PT ;  /* 0xc2fc00002d00780b */ /* 0x000fc80003fae000 */
[----:B------:R-:W-:Y:S01]  /*a510*/  @!P6 FMUL R44, R44, 0.5 ;  /* 0x3f0000002c2ce820 */ /* 0x000fe20000400000 */
[----:B------:R-:W-:Y:S01]  /*a520*/  HGMMA.64x192x16.F32 R152, R28, gdesc[UR8].tnspB, R152, gsb0 ;  /* 0x42e000081c987df0 */ /* 0x000fe20008000898 */
[----:B------:R-:W-:Y:S01]  /*a530*/  UMOV UR10, UR8 ;  /* 0x00000008000a7c82 */ /* 0x000fe20008000000 */
[----:B------:R-:W-:Y:S01]  /*a540*/  UMOV UR11, 0x40000040 ;  /* 0x40000040000b7882 */ /* 0x000fe20000000000 */
[----:B------:R1:W2:Y:S01]  /*a550*/  MUFU.EX2 R251, R44 ;  /* 0x0000002c00fb7308 */ /* 0x0002a20000000800 */
[----:B------:R-:W-:-:S04]  /*a560*/  UIADD3 UR8, UR6, 0x180, URZ ;  /* 0x0000018006087890 */ /* 0x000fc8000fffe03f */
[----:B------:R-:W-:-:S04]  /*a570*/  @!P5 FMUL R45, R45, 0.5 ;  /* 0x3f0000002d2dd820 */ /* 0x000fc80000400000 */
[----:B------:R3:W4:Y:S01]  /*a580*/  MUFU.EX2 R250, R45 ;  /* 0x0000002d00fa7308 */ /* 0x0007220000000800 */
[----:B-1----:R-:W-:Y:S02]  /*a590*/  IMAD.MOV.U32 R44, RZ, RZ, R27 ;  /* 0x000000ffff2c7224 */ /* 0x002fe400078e001b */
[----:B------:R-:W-:Y:S01]  /*a5a0*/  FFMA R27, R47, UR7, -R7 ;  /* 0x000000072f1b7c23 */ /* 0x000fe20008000807 */
[----:B------:R-:W-:Y:S01]  /*a5b0*/  MOV R47, R18 ;  /* 0x00000012002f7202 */ /* 0x000fe20000000f00 */
[----:B------:R-:W-:Y:S01]  /*a5c0*/  FFMA R18, R57, UR7, -R6 ;  /* 0x0000000739127c23 */ /* 0x000fe20008000806 */
[----:B------:R-:W-:Y:S02]  /*a5d0*/  F2FP.F16.F32.PACK_AB R32, R252, R44 ;  /* 0x0000002cfc20723e */ /* 0x000fe400000000ff */
[----:B------:R-:W-:Y:S01]  /*a5e0*/  FSETP.GEU.AND P4, PT, R27, -126, PT ;  /* 0xc2fc00001b00780b */ /* 0x000fe20003f8e000 */
[----:B--2---:R-:W-:Y:S01]  /*a5f0*/  @!P6 FMUL R251, R251, R251 ;  /* 0x000000fbfbfbe220 */ /* 0x004fe20000400000 */
[----:B------:R-:W-:Y:S01]  /*a600*/  FSETP.GEU.AND P6, PT, R43, -126, PT ;  /* 0xc2fc00002b00780b */ /* 0x000fe20003fce000 */
[----:B---3--:R-:W-:-:S02]  /*a610*/  IMAD.MOV.U32 R45, RZ, RZ, R13 ;  /* 0x000000ffff2d7224 */ /* 0x008fc400078e000d */
[----:B------:R-:W-:Y:S01]  /*a620*/  FFMA R13, R54, UR7, -R7 ;  /* 0x00000007360d7c23 */ /* 0x000fe20008000807 */
[----:B----4-:R-:W-:-:S07]  /*a630*/  @!P5 FMUL R250, R250, R250 ;  /* 0x000000fafafad220 */ /* 0x010fce0000400000 */
[----:B------:R-:W-:Y:S01]  /*a640*/  @!P4 FMUL R27, R27, 0.5 ;  /* 0x3f0000001b1bc820 */ /* 0x000fe20000400000 */
[----:B------:R-:W-:Y:S01]  /*a650*/  F2FP.F16.F32.PACK_AB R34, R250, R251 ;  /* 0x000000fbfa22723e */ /* 0x000fe200000000ff */
[----:B------:R-:W-:-:S04]  /*a660*/  @!P6 FMUL R43, R43, 0.5 ;  /* 0x3f0000002b2be820 */ /* 0x000fc80000400000 */
[----:B------:R-:W1:Y:S02]  /*a670*/  MUFU.EX2 R27, R27 ;  /* 0x0000001b001b7308 */ /* 0x000e640000000800 */
[----:B-1----:R-:W-:Y:S01]  /*a680*/  @!P4 FMUL R27, R27, R27 ;  /* 0x0000001b1b1bc220 */ /* 0x002fe20000400000 */
[----:B------:R-:W-:-:S13]  /*a690*/  FSETP.GEU.AND P4, PT, R25, -126, PT ;  /* 0xc2fc00001900780b */ /* 0x000fda0003f8e000 */
[----:B------:R-:W-:-:S06]  /*a6a0*/  @!P4 FMUL R25, R25, 0.5 ;  /* 0x3f0000001919c820 */ /* 0x000fcc0000400000 */
[----:B------:R-:W1:Y:S02]  /*a6b0*/  MUFU.EX2 R25, R25 ;  /* 0x0000001900197308 */ /* 0x000e640000000800 */
[----:B-1----:R-:W-:Y:S01]  /*a6c0*/  @!P4 FMUL R25, R25, R25 ;  /* 0x000000191919c220 */ /* 0x002fe20000400000 */
[----:B------:R-:W-:Y:S02]  /*a6d0*/  WARPGROUP.DEPBAR.LE gsb0, 0x0 ;  /* 0x00008000000079c5 */ /* 0x000fe40000010000 */
[----:B------:R-:W-:Y:S01]  /*a6e0*/  FFMA R28, R46, UR7, -R7 ;  /* 0x000000072e1c7c23 */ /* 0x000fe20008000807 */
[----:B------:R-:W-:Y:S01]  /*a6f0*/  MOV R30, R248 ;  /* 0x000000f8001e7202 */ /* 0x000fe20000000f00 */
[----:B------:R-:W-:Y:S01]  /*a700*/  IMAD.MOV.U32 R46, RZ, RZ, R11 ;  /* 0x000000ffff2e7224 */ /* 0x000fe200078e000b */
[----:B------:R1:W2:Y:S01]  /*a710*/  MUFU.EX2 R248, R43 ;  /* 0x0000002b00f87308 */ /* 0x0002a20000000800 */
[----:B------:R-:W-:Y:S01]  /*a720*/  MOV R29, R15 ;  /* 0x0000000f001d7202 */ /* 0x000fe20000000f00 */
[----:B------:R-:W-:Y:S01]  /*a730*/  FFMA R15, R53, UR7, -R6 ;  /* 0x00000007350f7c23 */ /* 0x000fe20008000806 */
[----:B------:R-:W-:Y:S01]  /*a740*/  FSETP.GEU.AND P5, PT, R28, -126, PT ;  /* 0xc2fc00001c00780b */ /* 0x000fe20003fae000 */
[----:B------:R-:W-:Y:S01]  /*a750*/  FFMA R11, R50, UR7, -R7 ;  /* 0x00000007320b7c23 */ /* 0x000fe20008000807 */
[----:B------:R-:W-:-:S02]  /*a760*/  IMAD.MOV.U32 R31, RZ, RZ, R19 ;  /* 0x000000ffff1f7224 */ /* 0x000fc400078e0013 */
[--C-:B------:R-:W-:Y:S01]  /*a770*/  FFMA R19, R60, UR7, -R6.reuse ;  /* 0x000000073c137c23 */ /* 0x100fe20008000806 */
[----:B------:R-:W-:Y:S01]  /*a780*/  MOV R60, R24 ;  /* 0x00000018003c7202 */ /* 0x000fe20000000f00 */
[----:B------:R-:W-:Y:S01]  /*a790*/  IMAD.MOV.U32 R24, RZ, RZ, R21 ;  /* 0x000000ffff187224 */ /* 0x000fe200078e0015 */
[----:B------:R-:W-:Y:S01]  /*a7a0*/  FSETP.GEU.AND P4, PT, R11, -126, PT ;  /* 0xc2fc00000b00780b */ /* 0x000fe20003f8e000 */
[--C-:B------:R-:W-:Y:S01]  /*a7b0*/  FFMA R21, R61, UR7, -R6.reuse ;  /* 0x000000073d157c23 */ /* 0x100fe20008000806 */
[----:B-1----:R-:W-:Y:S01]  /*a7c0*/  MOV R43, R17 ;  /* 0x00000011002b7202 */ /* 0x002fe20000000f00 */
[----:B------:R-:W-:-:S03]  /*a7d0*/  FFMA R17, R56, UR7, -R6 ;  /* 0x0000000738117c23 */ /* 0x000fc60008000806 */
[----:B------:R-:W-:Y:S01]  /*a7e0*/  @!P5 FMUL R28, R28, 0.5 ;  /* 0x3f0000001c1cd820 */ /* 0x000fe20000400000 */
[----:B--2---:R-:W-:-:S05]  /*a7f0*/  @!P6 FMUL R248, R248, R248 ;  /* 0x000000f8f8f8e220 */ /* 0x004fca0000400000 */
[----:B------:R-:W1:Y:S01]  /*a800*/  MUFU.EX2 R28, R28 ;  /* 0x0000001c001c7308 */ /* 0x000e620000000800 */
[----:B------:R-:W-:Y:S01]  /*a810*/  F2FP.F16.F32.PACK_AB R33, R248, R249 ;  /* 0x000000f9f821723e */ /* 0x000fe200000000ff */
[----:B------:R-:W-:-:S06]  /*a820*/  @!P4 FMUL R11, R11, 0.5 ;  /* 0x3f0000000b0bc820 */ /* 0x000fcc0000400000 */
[----:B------:R-:W2:Y:S01]  /*a830*/  MUFU.EX2 R11, R11 ;  /* 0x0000000b000b7308 */ /* 0x000ea20000000800 */
[----:B-1----:R-:W-:Y:S01]  /*a840*/  @!P5 FMUL R28, R28, R28 ;  /* 0x0000001c1c1cd220 */ /* 0x002fe20000400000 */
[----:B------:R-:W-:-:S04]  /*a850*/  FSETP.GEU.AND P5, PT, R26, -126, PT ;  /* 0xc2fc00001a00780b */ /* 0x000fc80003fae000 */
[----:B------:R-:W-:Y:S01]  /*a860*/  F2FP.F16.F32.PACK_AB R35, R27, R28 ;  /* 0x0000001c1b23723e */ /* 0x000fe200000000ff */
[----:B--2---:R-:W-:-:S03]  /*a870*/  @!P4 FMUL R11, R11, R11 ;  /* 0x0000000b0b0bc220 */ /* 0x004fc60000400000 */
[----:B------:R-:W-:-:S05]  /*a880*/  WARPGROUP.ARRIVE ;  /* 0x00000000000079c5 */ /* 0x000fca0000000000 */
[----:B------:R-:W-:Y:S01]  /*a890*/  @!P5 FMUL R26, R26, 0.5 ;  /* 0x3f0000001a1ad820 */ /* 0x000fe20000400000 */
[----:B------:R-:W-:Y:S01]  /*a8a0*/  HGMMA.64x192x16.F32 R152, R32, gdesc[UR8].tnspB, R152, gsb0 ;  /* 0x42e0000820987df0 */ /* 0x000fe20008000898 */
[----:B------:R-:W-:Y:S01]  /*a8b0*/  UMOV UR10, UR8 ;  /* 0x00000008000a7c82 */ /* 0x000fe20008000000 */
[----:B------:R-:W-:Y:S01]  /*a8c0*/  UMOV UR11, 0x40000040 ;  /* 0x40000040000b7882 */ /* 0x000fe20000000000 */
[----:B------:R-:W-:Y:S02]  /*a8d0*/  UIADD3 UR8, UR6, 0x200, URZ ;  /* 0x0000020006087890 */ /* 0x000fe4000fffe03f */
[----:B------:R-:W1:Y:S02]  /*a8e0*/  MUFU.EX2 R26, R26 ;  /* 0x0000001a001a7308 */ /* 0x000e640000000800 */
[----:B-1----:R-:W-:Y:S01]  /*a8f0*/  @!P5 FMUL R26, R26, R26 ;  /* 0x0000001a1a1ad220 */ /* 0x002fe20000400000 */
[----:B------:R-:W-:-:S04]  /*a900*/  FSETP.GEU.AND P5, PT, R15, -126, PT ;  /* 0xc2fc00000f00780b */ /* 0x000fc80003fae000 */
[----:B------:R-:W-:-:S09]  /*a910*/  F2FP.F16.F32.PACK_AB R36, R25, R26 ;  /* 0x0000001a1924723e */ /* 0x000fd200000000ff */
[----:B------:R-:W-:-:S06]  /*a920*/  @!P5 FMUL R15, R15, 0.5 ;  /* 0x3f0000000f0fd820 */ /* 0x000fcc0000400000 */
[----:B------:R-:W1:Y:S02]  /*a930*/  MUFU.EX2 R15, R15 ;  /* 0x0000000f000f7308 */ /* 0x000e640000000800 */
[----:B-1----:R-:W-:Y:S01]  /*a940*/  @!P5 FMUL R15, R15, R15 ;  /* 0x0000000f0f0fd220 */ /* 0x002fe20000400000 */
[----:B------:R-:W-:-:S13]  /*a950*/  FSETP.GEU.AND P5, PT, R13, -126, PT ;  /* 0xc2fc00000d00780b */ /* 0x000fda0003fae000 */
        /* <DEDUP_REMOVED lines=11> */
[----:B------:R-:W-:Y:S02]  /*aa10*/  WARPGROUP.DEPBAR.LE gsb0, 0x0 ;  /* 0x00008000000079c5 */ /* 0x000fe40000010000 */
[----:B------:R-:W-:Y:S02]  /*aa20*/  IMAD.MOV.U32 R35, RZ, RZ, R16 ;  /* 0x000000ffff237224 */ /* 0x000fe400078e0010 */
[----:B------:R-:W-:Y:S01]  /*aa30*/  FFMA R16, R52, UR7, -R6 ;  /* 0x0000000734107c23 */ /* 0x000fe20008000806 */
[----:B------:R-:W-:Y:S02]  /*aa40*/  IMAD.MOV.U32 R34, RZ, RZ, R14 ;  /* 0x000000ffff227224 */ /* 0x000fe400078e000e */
[----:B------:R-:W-:-:S02]  /*aa50*/  FFMA R14, R55, UR7, -R7 ;  /* 0x00000007370e7c23 */ /* 0x000fc40008000807 */
[----:B------:R-:W-:-:S03]  /*aa60*/  FSETP.GEU.AND P6, PT, R16, -126, PT ;  /* 0xc2fc00001000780b */ /* 0x000fc60003fce000 */
[----:B------:R-:W-:Y:S02]  /*aa70*/  FSETP.GEU.AND P4, PT, R14, -126, PT ;  /* 0xc2fc00000e00780b */ /* 0x000fe40003f8e000 */
[----:B------:R-:W-:Y:S01]  /*aa80*/  MOV R61, R34 ;  /* 0x00000022003d7202 */ /* 0x000fe20000000f00 */
[----:B------:R-:W-:Y:S01]  /*aa90*/  IMAD.MOV.U32 R34, RZ, RZ, R35 ;  /* 0x000000ffff227224 */ /* 0x000fe200078e0023 */
[----:B------:R-:W-:Y:S01]  /*aaa0*/  MOV R35, R43 ;  /* 0x0000002b00237202 */ /* 0x000fe20000000f00 */
[----:B------:R-:W-:Y:S01]  /*aab0*/  IMAD.MOV.U32 R43, RZ, RZ, R47 ;  /* 0x000000ffff2b7224 */ /* 0x000fe200078e002f */
[----:B------:R-:W-:Y:S01]  /*aac0*/  MOV R47, R46 ;  /* 0x0000002e002f7202 */ /* 0x000fe20000000f00 */
[----:B------:R-:W-:Y:S01]  /*aad0*/  IMAD.MOV.U32 R46, RZ, RZ, R42 ;  /* 0x000000ffff2e7224 */ /* 0x000fe200078e002a */
[----:B------:R-:W-:Y:S01]  /*aae0*/  MOV R42, R41 ;  /* 0x00000029002a7202 */ /* 0x000fe20000000f00 */
[----:B------:R-:W-:Y:S02]  /*aaf0*/  IMAD.MOV.U32 R41, RZ, RZ, R20 ;  /* 0x000000ffff297224 */ /* 0x000fe400078e0014 */
[--C-:B------:R-:W-:Y:S01]  /*ab00*/  FFMA R20, R58, UR7, -R7.reuse ;  /* 0x000000073a147c23 */ /* 0x100fe20008000807 */
[----:B------:R-:W-:Y:S01]  /*ab10*/  @!P6 FMUL R16, R16, 0.5 ;  /* 0x3f0000001010e820 */ /* 0x000fe20000400000 */
[----:B------:R-:W-:Y:S01]  /*ab20*/  MOV R58, R22 ;  /* 0x00000016003a7202 */ /* 0x000fe20000000f00 */
[----:B------:R-:W-:Y:S01]  /*ab30*/  @!P4 FMUL R14, R14, 0.5 ;  /* 0x3f0000000e0ec820 */ /* 0x000fe20000400000 */
[----:B------:R-:W-:Y:S01]  /*ab40*/  FFMA R22, R59, UR7, -R7 ;  /* 0x000000073b167c23 */ /* 0x000fe20008000807 */
[----:B------:R-:W-:-:S02]  /*ab50*/  IMAD.MOV.U32 R59, RZ, RZ, R23 ;  /* 0x000000ffff3b7224 */ /* 0x000fc400078e0017 */
[--C-:B------:R-:W-:Y:S01]  /*ab60*/  FFMA R23, R62, UR7, -R7.reuse ;  /* 0x000000073e177c23 */ /* 0x100fe20008000807 */
[----:B------:R-:W1:Y:S01]  /*ab70*/  MUFU.EX2 R16, R16 ;  /* 0x0000001000107308 */ /* 0x000e620000000800 */
[----:B------:R-:W-:Y:S01]  /*ab80*/  MOV R62, R24 ;  /* 0x00000018003e7202 */ /* 0x000fe20000000f00 */
[----:B------:R-:W-:Y:S01]  /*ab90*/  FFMA R24, R63, UR7, -R7 ;  /* 0x000000073f187c23 */ /* 0x000fe20008000807 */
[----:B------:R-:W-:Y:S01]  /*aba0*/  MOV R48, R47 ;  /* 0x0000002f00307202 */ /* 0x000fe20000000f00 */
[----:B------:R-:W-:Y:S01]  /*abb0*/  IMAD.MOV.U32 R32, RZ, RZ, R46 ;  /* 0x000000ffff207224 */ /* 0x000fe200078e002e */
[C---:B------:R-:W-:Y:S01]  /*abc0*/  FSETP.GEU.AND P5, PT, R23.reuse, -126, PT ;  /* 0xc2fc00001700780b */ /* 0x040fe20003fae000 */
[----:B------:R-:W-:Y:S01]  /*abd0*/  IMAD.MOV.U32 R49, RZ, RZ, R43 ;  /* 0x000000ffff317224 */ /* 0x000fe200078e002b */
[----:B------:R-:W-:Y:S01]  /*abe0*/  MOV R33, R42 ;  /* 0x0000002a00217202 */ /* 0x000fe20000000f00 */
[----:B------:R-:W2:Y:S01]  /*abf0*/  MUFU.EX2 R14, R14 ;  /* 0x0000000e000e7308 */ /* 0x000ea20000000800 */
[----:B------:R-:W-:Y:S01]  /*ac00*/  MOV R47, R41 ;  /* 0x00000029002f7202 */ /* 0x000fe20000000f00 */
[----:B------:R-:W-:Y:S01]  /*ac10*/  IMAD.MOV.U32 R46, RZ, RZ, R40 ;  /* 0x000000ffff2e7224 */ /* 0x000fe200078e0028 */
[----:B------:R-:W-:Y:S01]  /*ac20*/  MOV R52, R32 ;  /* 0x0000002000347202 */ /* 0x000fe20000000f00 */
[----:B------:R-:W-:Y:S01]  /*ac30*/  IMAD.MOV.U32 R63, RZ, RZ, R34 ;  /* 0x000000ffff3f7224 */ /* 0x000fe200078e0022 */
[----:B------:R-:W-:Y:S01]  /*ac40*/  MOV R34, R35 ;  /* 0x0000002300227202 */ /* 0x000fe20000000f00 */
[----:B------:R-:W-:Y:S01]  /*ac50*/  IMAD.MOV.U32 R35, RZ, RZ, R44 ;  /* 0x000000ffff237224 */ /* 0x000fe200078e002c */
[----:B------:R-:W-:Y:S01]  /*ac60*/  MOV R44, R29 ;  /* 0x0000001d002c7202 */ /* 0x000fe20000000f00 */
[----:B------:R-:W-:Y:S01]  /*ac70*/  FFMA R29, R64, UR7, -R6 ;  /* 0x00000007401d7c23 */ /* 0x000fe20008000806 */
[----:B-1----:R-:W-:Y:S01]  /*ac80*/  @!P6 FMUL R16, R16, R16 ;  /* 0x000000101010e220 */ /* 0x002fe20000400000 */
[----:B------:R-:W-:Y:S01]  /*ac90*/  FSETP.GEU.AND P6, PT, R12, -126, PT ;  /* 0xc2fc00000c00780b */ /* 0x000fe20003fce000 */
[----:B------:R-:W-:Y:S01]  /*aca0*/  @!P5 FMUL R23, R23, 0.5 ;  /* 0x3f0000001717d820 */ /* 0x000fe20000400000 */
[----:B------:R-:W-:-:S02]  /*acb0*/  IMAD.MOV.U32 R64, RZ, RZ, R30 ;  /* 0x000000ffff407224 */ /* 0x000fc400078e001e */
[----:B------:R-:W-:Y:S01]  /*acc0*/  FFMA R30, R65, UR7, -R6 ;  /* 0x00000007411e7c23 */ /* 0x000fe20008000806 */
[----:B------:R-:W-:Y:S01]  /*acd0*/  F2FP.F16.F32.PACK_AB R38, R15, R16 ;  /* 0x000000100f26723e */ /* 0x000fe200000000ff */
[----:B------:R-:W-:Y:S01]  /*ace0*/  IMAD.MOV.U32 R53, RZ, RZ, R48 ;  /* 0x000000ffff357224 */ /* 0x000fe200078e0030 */
[----:B------:R-:W-:Y:S01]  /*acf0*/  MOV R48, R35 ;  /* 0x0000002300307202 */ /* 0x000fe20000000f00 */
[----:B--2---:R-:W-:Y:S01]  /*ad00*/  @!P4 FMUL R14, R14, R14 ;  /* 0x0000000e0e0ec220 */ /* 0x004fe20000400000 */
[----:B------:R-:W-:Y:S01]  /*ad10*/  FSETP.GEU.AND P4, PT, R18, -126, PT ;  /* 0xc2fc00001200780b */ /* 0x000fe20003f8e000 */
[----:B------:R-:W1:Y:S01]  /*ad20*/  MUFU.EX2 R23, R23 ;  /* 0x0000001700177308 */ /* 0x000e620000000800 */
[----:B------:R-:W-:Y:S01]  /*ad30*/  IMAD.MOV.U32 R35, RZ, RZ, R47 ;  /* 0x000000ffff237224 */ /* 0x000fe200078e002f */
[----:B------:R-:W-:Y:S01]  /*ad40*/  MOV R47, R46 ;  /* 0x0000002e002f7202 */ /* 0x000fe20000000f00 */
[----:B------:R-:W-:Y:S02]  /*ad50*/  IMAD.MOV.U32 R46, RZ, RZ, R45 ;  /* 0x000000ffff2e7224 */ /* 0x000fe400078e002d */
[----:B------:R-:W-:Y:S01]  /*ad60*/  @!P6 FMUL R12, R12, 0.5 ;  /* 0x3f0000000c0ce820 */ /* 0x000fe20000400000 */
[----:B------:R-:W-:Y:S01]  /*ad70*/  F2FP.F16.F32.PACK_AB R39, R14, R13 ;  /* 0x0000000d0e27723e */ /* 0x000fe200000000ff */
[----:B------:R-:W-:Y:S01]  /*ad80*/  FFMA R32, R66, UR7, -R7 ;  /* 0x0000000742207c23 */ /* 0x000fe20008000807 */
[----:B------:R-:W-:Y:S01]  /*ad90*/  MOV R65, R49 ;  /* 0x0000003100417202 */ /* 0x000fe20000000f00 */
[----:B------:R-:W-:Y:S01]  /*ada0*/  IMAD.MOV.U32 R49, RZ, RZ, R33 ;  /* 0x000000ffff317224 */ /* 0x000fe200078e0021 */
[----:B------:R-:W-:Y:S01]  /*adb0*/  MOV R45, R31 ;  /* 0x0000001f002d7202 */ /* 0x000fe20000000f00 */
[----:B------:R-:W2:Y:S01]  /*adc0*/  MUFU.EX2 R12, R12 ;  /* 0x0000000c000c7308 */ /* 0x000ea20000000800 */
[--C-:B------:R-:W-:Y:S01]  /*add0*/  FFMA R31, R68, UR7, -R6.reuse ;  /* 0x00000007441f7c23 */ /* 0x100fe20008000806 */
[----:B------:R-:W-:Y:S01]  /*ade0*/  @!P4 FMUL R18, R18, 0.5 ;  /* 0x3f0000001212c820 */ /* 0x000fe20000400000 */
[----:B------:R-:W-:Y:S01]  /*adf0*/  FFMA R33, R69, UR7, -R6 ;  /* 0x0000000745217c23 */ /* 0x000fe20008000806 */
[----:B------:R-:W-:Y:S01]  /*ae00*/  IMAD.MOV.U32 R68, RZ, RZ, R49 ;  /* 0x000000ffff447224 */ /* 0x000fe200078e0031 */
[----:B------:R-:W-:Y:S01]  /*ae10*/  MOV R49, R35 ;  /* 0x0000002300317202 */ /* 0x000fe20000000f00 */
[----:B------:R-:W-:-:S02]  /*ae20*/  IMAD.MOV.U32 R66, RZ, RZ, R34 ;  /* 0x000000ffff427224 */ /* 0x000fc400078e0022 */
[----:B-1----:R-:W-:Y:S01]  /*ae30*/  @!P5 FMUL R23, R23, R23 ;  /* 0x000000171717d220 */ /* 0x002fe20000400000 */
[----:B------:R-:W1:Y:S01]  /*ae40*/  MUFU.EX2 R18, R18 ;  /* 0x0000001200127308 */ /* 0x000e620000000800 */
[----:B------:R-:W-:Y:S01]  /*ae50*/  FSETP.GEU.AND P5, PT, R29, -126, PT ;  /* 0xc2fc00001d00780b */ /* 0x000fe20003fae000 */
[--C-:B------:R-:W-:Y:S01]  /*ae60*/  FFMA R34, R67, UR7, -R7.reuse ;  /* 0x0000000743227c23 */ /* 0x100fe20008000807 */
[----:B------:R-:W-:Y:S01]  /*ae70*/  FFMA R35, R70, UR7, -R7 ;  /* 0x0000000746237c23 */ /* 0x000fe20008000807 */
[----:B------:R-:W-:Y:S01]  /*ae80*/  MOV R69, R52 ;  /* 0x0000003400457202 */ /* 0x000fe20000000f00 */
[----:B------:R-:W-:Y:S01]  /*ae90*/  IMAD.MOV.U32 R56, RZ, RZ, R44 ;  /* 0x000000ffff387224 */ /* 0x000fe200078e002c */
[----:B------:R-:W-:Y:S01]  /*aea0*/  MOV R52, R48 ;  /* 0x0000003000347202 */ /* 0x000fe20000000f00 */
[----:B------:R-:W-:Y:S01]  /*aeb0*/  IMAD.MOV.U32 R48, RZ, RZ, R47 ;  /* 0x000000ffff307224 */ /* 0x000fe200078e002f */
[----:B------:R-:W-:Y:S01]  /*aec0*/  MOV R70, R46 ;  /* 0x0000002e00467202 */ /* 0x000fe20000000f00 */
[----:B--2---:R-:W-:Y:S01]  /*aed0*/  @!P6 FMUL R12, R12, R12 ;  /* 0x0000000c0c0ce220 */ /* 0x004fe20000400000 */
[----:B------:R-:W-:-:S02]  /*aee0*/  FSETP.GEU.AND P6, PT, R19, -126, PT ;  /* 0xc2fc00001300780b */ /* 0x000fc40003fce000 */
[----:B------:R-:W-:Y:S02]  /*aef0*/  MOV R57, R45 ;  /* 0x0000002d00397202 */ /* 0x000fe40000000f00 */
[----:B------:R-:W-:Y:S01]  /*af00*/  F2FP.F16.F32.PACK_AB R37, R12, R11 ;  /* 0x0000000b0c25723e */ /* 0x000fe200000000ff */
[----:B------:R-:W-:Y:S01]  /*af10*/  @!P5 FMUL R29, R29, 0.5 ;  /* 0x3f0000001d1dd820 */ /* 0x000fe20000400000 */
[----:B------:R-:W-:Y:S01]  /*af20*/  MOV R67, R53 ;  /* 0x0000003500437202 */ /* 0x000fe20000000f00 */
[----:B-1----:R-:W-:Y:S01]  /*af30*/  @!P4 FMUL R18, R18, R18 ;  /* 0x000000121212c220 */ /* 0x002fe20000400000 */
[----:B------:R-:W-:Y:S01]  /*af40*/  WARPGROUP.ARRIVE ;  /* 0x00000000000079c5 */ /* 0x000fe20000000000 */
[----:B------:R-:W-:Y:S02]  /*af50*/  FSETP.GEU.AND P4, PT, R20, -126, PT ;  /* 0xc2fc00001400780b */ /* 0x000fe40003f8e000 */
[----:B------:R-:W1:Y:S01]  /*af60*/  MUFU.EX2 R29, R29 ;  /* 0x0000001d001d7308 */ /* 0x000e620000000800 */
[----:B------:R-:W-:Y:S01]  /*af70*/  F2FP.F16.F32.PACK_AB R40, R18, R17 ;  /* 0x000000111228723e */ /* 0x000fe200000000ff */
[----:B------:R-:W-:Y:S01]  /*af80*/  @!P6 FMUL R19, R19, 0.5 ;  /* 0x3f0000001313e820 */ /* 0x000fe20000400000 */
[----:B------:R-:W-:Y:S01]  /*af90*/  HGMMA.64x192x16.F32 R152, R36, gdesc[UR8].tnspB, R152, gsb0 ;  /* 0x42e0000824987df0 */ /* 0x000fe20008000898 */
[----:B------:R-:W-:Y:S01]  /*afa0*/  UMOV UR10, UR8 ;  /* 0x00000008000a7c82 */ /* 0x000fe20008000000 */
[----:B------:R-:W-:Y:S01]  /*afb0*/  UMOV UR11, 0x40000040 ;  /* 0x40000040000b7882 */ /* 0x000fe20000000000 */
[----:B------:R-:W-:-:S02]  /*afc0*/  UIADD3 UR8, UR6, 0x280, URZ ;  /* 0x0000028006087890 */ /* 0x000fc4000fffe03f */
[----:B------:R-:W2:Y:S03]  /*afd0*/  MUFU.EX2 R19, R19 ;  /* 0x0000001300137308 */ /* 0x000ea60000000800 */
[----:B------:R-:W-:-:S06]  /*afe0*/  @!P4 FMUL R20, R20, 0.5 ;  /* 0x3f0000001414c820 */ /* 0x000fcc0000400000 */
[----:B------:R-:W3:Y:S01]  /*aff0*/  MUFU.EX2 R20, R20 ;  /* 0x0000001400147308 */ /* 0x000ee20000000800 */
[----:B-1----:R-:W-:Y:S01]  /*b000*/  @!P5 FMUL R29, R29, R29 ;  /* 0x0000001d1d1dd220 */ /* 0x002fe20000400000 */
[----:B------:R-:W-:Y:S01]  /*b010*/  FSETP.GEU.AND P5, PT, R33, -126, PT ;  /* 0xc2fc00002100780b */ /* 0x000fe20003fae000 */
[----:B--2---:R-:W-:Y:S01]  /*b020*/  @!P6 FMUL R19, R19, R19 ;  /* 0x000000131313e220 */ /* 0x004fe20000400000 */
[----:B------:R-:W-:-:S04]  /*b030*/  FSETP.GEU.AND P6, PT, R22, -126, PT ;  /* 0xc2fc00001600780b */ /* 0x000fc80003fce000 */
[----:B------:R-:W-:-:S07]  /*b040*/  F2FP.F16.F32.PACK_AB R42, R21, R19 ;  /* 0x00000013152a723e */ /* 0x000fce00000000ff */
[----:B------:R-:W-:Y:S01]  /*b050*/  @!P5 FMUL R33, R33, 0.5 ;  /* 0x3f0000002121d820 */ /* 0x000fe20000400000 */
[----:B---3--:R-:W-:Y:S01]  /*b060*/  @!P4 FMUL R20, R20, R20 ;  /* 0x000000141414c220 */ /* 0x008fe20000400000 */
[----:B------:R-:W-:-:S04]  /*b070*/  FSETP.GEU.AND P4, PT, R24, -126, PT ;  /* 0xc2fc00001800780b */ /* 0x000fc80003f8e000 */
[----:B------:R-:W1:Y:S01]  /*b080*/  MUFU.EX2 R33, R33 ;  /* 0x0000002100217308 */ /* 0x000e620000000800 */
[----:B------:R-:W-:-:S07]  /*b090*/  @!P6 FMUL R22, R22, 0.5 ;  /* 0x3f0000001616e820 */ /* 0x000fce0000400000 */
[----:B------:R-:W2:Y:S01]  /*b0a0*/  MUFU.EX2 R22, R22 ;  /* 0x0000001600167308 */ /* 0x000ea20000000800 */
[----:B------:R-:W-:-:S07]  /*b0b0*/  @!P4 FMUL R24, R24, 0.5 ;  /* 0x3f0000001818c820 */ /* 0x000fce0000400000 */
        /* <DEDUP_REMOVED lines=10> */
[----:B------:R-:W-:Y:S01]  /*b160*/  F2FP.F16.F32.PACK_AB R43, R24, R23 ;  /* 0x00000017182b723e */ /* 0x000fe200000000ff */
[----:B------:R-:W-:-:S06]  /*b170*/  @!P6 FMUL R31, R31, 0.5 ;  /* 0x3f0000001f1fe820 */ /* 0x000fcc0000400000 */
[----:B------:R-:W2:Y:S01]  /*b180*/  MUFU.EX2 R31, R31 ;  /* 0x0000001f001f7308 */ /* 0x000ea20000000800 */
[----:B------:R-:W-:-:S07]  /*b190*/  @!P4 FMUL R30, R30, 0.5 ;  /* 0x3f0000001e1ec820 */ /* 0x000fce0000400000 */
[----:B------:R-:W3:Y:S01]  /*b1a0*/  MUFU.EX2 R30, R30 ;  /* 0x0000001e001e7308 */ /* 0x000ee20000000800 */
[----:B-1----:R-:W-:Y:S01]  /*b1b0*/  @!P5 FMUL R35, R35, R35 ;  /* 0x000000232323d220 */ /* 0x002fe20000400000 */
[----:B--2---:R-:W-:Y:S01]  /*b1c0*/  @!P6 FMUL R31, R31, R31 ;  /* 0x0000001f1f1fe220 */ /* 0x004fe20000400000 */
[----:B------:R-:W-:-:S04]  /*b1d0*/  FSETP.GEU.AND P6, PT, R34, -126, PT ;  /* 0xc2fc00002200780b */ /* 0x000fc80003fce000 */
[----:B------:R-:W-:Y:S01]  /*b1e0*/  F2FP.F16.F32.PACK_AB R46, R33, R31 ;  /* 0x0000001f212e723e */ /* 0x000fe200000000ff */
[----:B---3--:R-:W-:Y:S01]  /*b1f0*/  @!P4 FMUL R30, R30, R30 ;  /* 0x0000001e1e1ec220 */ /* 0x008fe20000400000 */
[----:B------:R-:W-:-:S04]  /*b200*/  FSETP.GEU.AND P4, PT, R32, -126, PT ;  /* 0xc2fc00002000780b */ /* 0x000fc80003f8e000 */
[----:B------:R-:W-:-:S03]  /*b210*/  F2FP.F16.F32.PACK_AB R44, R30, R29 ;  /* 0x0000001d1e2c723e */ /* 0x000fc600000000ff */
[----:B------:R-:W-:-:S06]  /*b220*/  @!P6 FMUL R34, R34, 0.5 ;  /* 0x3f0000002222e820 */ /* 0x000fcc0000400000 */
[----:B------:R-:W1:Y:S01]  /*b230*/  MUFU.EX2 R34, R34 ;  /* 0x0000002200227308 */ /* 0x000e620000000800 */
[----:B------:R-:W-:-:S07]  /*b240*/  @!P4 FMUL R32, R32, 0.5 ;  /* 0x3f0000002020c820 */ /* 0x000fce0000400000 */
[----:B------:R-:W2:Y:S01]  /*b250*/  MUFU.EX2 R32, R32 ;  /* 0x0000002000207308 */ /* 0x000ea20000000800 */
[----:B-1----:R-:W-:Y:S01]  /*b260*/  @!P6 FMUL R34, R34, R34 ;  /* 0x000000222222e220 */ /* 0x002fe20000400000 */
[----:B--2---:R-:W-:-:S05]  /*b270*/  @!P4 FMUL R32, R32, R32 ;  /* 0x000000202020c220 */ /* 0x004fca0000400000 */
[----:B------:R-:W-:Y:S01]  /*b280*/  F2FP.F16.F32.PACK_AB R45, R34, R32 ;  /* 0x00000020222d723e */ /* 0x000fe200000000ff */
[----:B------:R-:W-:Y:S02]  /*b290*/  WARPGROUP.DEPBAR.LE gsb0, 0x0 ;  /* 0x00008000000079c5 */ /* 0x000fe40000010000 */
[----:B------:R-:W-:Y:S01]  /*b2a0*/  WARPGROUP.ARRIVE ;  /* 0x00000000000079c5 */ /* 0x000fe20000000000 */
[----:B------:R-:W-:Y:S01]  /*b2b0*/  FFMA R36, R71, UR7, -R7 ;  /* 0x0000000747247c23 */ /* 0x000fe20008000807 */
[--C-:B------:R-:W-:Y:S01]  /*b2c0*/  FFMA R37, R72, UR7, -R6.reuse ;  /* 0x0000000748257c23 */ /* 0x100fe20008000806 */
[--C-:B------:R-:W-:Y:S01]  /*b2d0*/  FFMA R38, R73, UR7, -R6.reuse ;  /* 0x0000000749267c23 */ /* 0x100fe20008000806 */
[----:B------:R-:W-:Y:S01]  /*b2e0*/  FFMA R39, R76, UR7, -R6 ;  /* 0x000000074c277c23 */ /* 0x000fe20008000806 */
[----:B------:R-:W-:Y:S01]  /*b2f0*/  MOV R71, R49 ;  /* 0x0000003100477202 */ /* 0x000fe20000000f00 */
[----:B------:R-:W-:Y:S01]  /*b300*/  HGMMA.64x192x16.F32 R152, R40, gdesc[UR8].tnspB, R152, gsb0 ;  /* 0x42e0000828987df0 */ /* 0x000fe20008000898 */
[----:B------:R-:W-:Y:S01]  /*b310*/  FSETP.GEU.AND P4, PT, R36, -126, PT ;  /* 0xc2fc00002400780b */ /* 0x000fe20003f8e000 */
[----:B------:R-:W-:Y:S01]  /*b320*/  UMOV UR10, UR8 ;  /* 0x00000008000a7c82 */ /* 0x000fe20008000000 */
[----:B------:R-:W-:Y:S01]  /*b330*/  UMOV UR11, 0x40000040 ;  /* 0x40000040000b7882 */ /* 0x000fe20000000000 */
[----:B------:R-:W-:Y:S01]  /*b340*/  FSETP.GEU.AND P5, PT, R37, -126, PT ;  /* 0xc2fc00002500780b */ /* 0x000fe20003fae000 */
[----:B------:R-:W-:Y:S01]  /*b350*/  IMAD.MOV.U32 R73, RZ, RZ, R48 ;  /* 0x000000ffff497224 */ /* 0x000fe200078e0030 */
[----:B------:R-:W-:Y:S01]  /*b360*/  FSETP.GEU.AND P6, PT, R39, -126, PT ;  /* 0xc2fc00002700780b */ /* 0x000fe20003fce000 */
[----:B------:R-:W-:Y:S01]  /*b370*/  UIADD3 UR8, UR6, 0x300, URZ ;  /* 0x0000030006087890 */ /* 0x000fe2000fffe03f */
[----:B------:R-:W-:Y:S01]  /*b380*/  MOV R72, R52 ;  /* 0x0000003400487202 */ /* 0x000fe20000000f00 */
[----:B------:R-:W-:-:S05]  /*b390*/  IMAD.MOV.U32 R76, RZ, RZ, R63 ;  /* 0x000000ffff4c7224 */ /* 0x000fca00078e003f */
[----:B------:R-:W-:-:S03]  /*b3a0*/  @!P4 FMUL R36, R36, 0.5 ;  /* 0x3f0000002424c820 */ /* 0x000fc60000400000 */
[----:B------:R-:W-:Y:S02]  /*b3b0*/  @!P5 FMUL R37, R37, 0.5 ;  /* 0x3f0000002525d820 */ /* 0x000fe40000400000 */
[----:B------:R-:W-:Y:S01]  /*b3c0*/  @!P6 FMUL R39, R39, 0.5 ;  /* 0x3f0000002727e820 */ /* 0x000fe20000400000 */
[----:B------:R-:W1:Y:S08]  /*b3d0*/  MUFU.EX2 R36, R36 ;  /* 0x0000002400247308 */ /* 0x000e700000000800 */
[----:B------:R-:W2:Y:S08]  /*b3e0*/  MUFU.EX2 R37, R37 ;  /* 0x0000002500257308 */ /* 0x000eb00000000800 */
[----:B------:R-:W3:Y:S01]  /*b3f0*/  MUFU.EX2 R39, R39 ;  /* 0x0000002700277308 */ /* 0x000ee20000000800 */
[----:B-1----:R-:W-:Y:S01]  /*b400*/  @!P4 FMUL R36, R36, R36 ;  /* 0x000000242424c220 */ /* 0x002fe20000400000 */
[----:B------:R-:W-:-:S04]  /*b410*/  FSETP.GEU.AND P4, PT, R38, -126, PT ;  /* 0xc2fc00002600780b */ /* 0x000fc80003f8e000 */
[----:B------:R-:W-:Y:S01]  /*b420*/  F2FP.F16.F32.PACK_AB R47, R36, R35 ;  /* 0x00000023242f723e */ /* 0x000fe200000000ff */
[----:B--2---:R-:W-:-:S08]  /*b430*/  @!P5 FMUL R37, R37, R37 ;  /* 0x000000252525d220 */ /* 0x004fd00000400000 */
[----:B------:R-:W-:Y:S01]  /*b440*/  @!P4 FMUL R38, R38, 0.5 ;  /* 0x3f0000002626c820 */ /* 0x000fe20000400000 */
[----:B---3--:R-:W-:-:S05]  /*b450*/  @!P6 FMUL R39, R39, R39 ;  /* 0x000000272727e220 */ /* 0x008fca0000400000 */
[----:B------:R-:W1:Y:S02]  /*b460*/  MUFU.EX2 R38, R38 ;  /* 0x0000002600267308 */ /* 0x000e640000000800 */
[----:B-1----:R-:W-:-:S05]  /*b470*/  @!P4 FMUL R38, R38, R38 ;  /* 0x000000262626c220 */ /* 0x002fca0000400000 */
        /* <DEDUP_REMOVED lines=11> */
[----:B------:R-:W-:Y:S01]  /*b530*/  FSETP.GEU.AND P4, PT, R41, -126, PT ;  /* 0xc2fc00002900780b */ /* 0x000fe20003f8e000 */
[----:B------:R-:W-:Y:S01]  /*b540*/  UMOV UR11, 0x40000040 ;  /* 0x40000040000b7882 */ /* 0x000fe20000000000 */
[----:B------:R-:W-:Y:S01]  /*b550*/  FSETP.GEU.AND P6, PT, R42, -126, PT ;  /* 0xc2fc00002a00780b */ /* 0x000fe20003fce000 */
[----:B------:R-:W-:Y:S01]  /*b560*/  UIADD3 UR8, UR6, 0x380, URZ ;  /* 0x0000038006087890 */ /* 0x000fe2000fffe03f */
[----:B------:R-:W-:Y:S01]  /*b570*/  IMAD.MOV.U32 R78, RZ, RZ, R58 ;  /* 0x000000ffff4e7224 */ /* 0x000fe200078e003a */
[----:B------:R-:W-:-:S02]  /*b580*/  MOV R74, R62 ;  /* 0x0000003e004a7202 */ /* 0x000fc40000000f00 */
[----:B------:R-:W-:-:S04]  /*b590*/  MOV R75, R61 ;  /* 0x0000003d004b7202 */ /* 0x000fc80000000f00 */
[----:B------:R-:W-:Y:S02]  /*b5a0*/  @!P5 FMUL R40, R40, 0.5 ;  /* 0x3f0000002828d820 */ /* 0x000fe40000400000 */
[----:B------:R-:W-:Y:S02]  /*b5b0*/  @!P4 FMUL R41, R41, 0.5 ;  /* 0x3f0000002929c820 */ /* 0x000fe40000400000 */
[----:B------:R-:W-:Y:S02]  /*b5c0*/  @!P6 FMUL R42, R42, 0.5 ;  /* 0x3f0000002a2ae820 */ /* 0x000fe40000400000 */
        /* <DEDUP_REMOVED lines=9> */
[----:B------:R-:W1:Y:S01]  /*b660*/  MUFU.EX2 R43, R43 ;  /* 0x0000002b002b7308 */ /* 0x000e620000000800 */
[----:B------:R-:W-:Y:S01]  /*b670*/  F2FP.F16.F32.PACK_AB R49, R42, R41 ;  /* 0x000000292a31723e */ /* 0x000fe200000000ff */
[----:B-1----:R-:W-:Y:S01]  /*b680*/  @!P5 FMUL R43, R43, R43 ;  /* 0x0000002b2b2bd220 */ /* 0x002fe20000400000 */
[----:B------:R-:W-:Y:S02]  /*b690*/  WARPGROUP.DEPBAR.LE gsb0, 0x0 ;  /* 0x00008000000079c5 */ /* 0x000fe40000010000 */
[----:B------:R-:W-:Y:S01]  /*b6a0*/  FFMA R44, R79, UR7, -R7 ;  /* 0x000000074f2c7c23 */ /* 0x000fe20008000807 */
[--C-:B------:R-:W-:Y:S01]  /*b6b0*/  FFMA R45, R80, UR7, -R6.reuse ;  /* 0x00000007502d7c23 */ /* 0x100fe20008000806 */
[--C-:B------:R-:W-:Y:S01]  /*b6c0*/  FFMA R46, R81, UR7, -R6.reuse ;  /* 0x00000007512e7c23 */ /* 0x100fe20008000806 */
[--C-:B------:R-:W-:Y:S01]  /*b6d0*/  FFMA R47, R85, UR7, -R6.reuse ;  /* 0x00000007552f7c23 */ /* 0x100fe20008000806 */
[----:B------:R-:W-:Y:S01]  /*b6e0*/  FFMA R85, R93, UR7, -R6 ;  /* 0x000000075d557c23 */ /* 0x000fe20008000806 */
[----:B------:R-:W-:Y:S01]  /*b6f0*/  FSETP.GEU.AND P4, PT, R44, -126, PT ;  /* 0xc2fc00002c00780b */ /* 0x000fe20003f8e000 */
[----:B------:R-:W-:Y:S01]  /*b700*/  IMAD.MOV.U32 R80, RZ, RZ, R57 ;  /* 0x000000ffff507224 */ /* 0x000fe200078e0039 */
[----:B------:R-:W-:-:S02]  /*b710*/  FSETP.GEU.AND P5, PT, R45, -126, PT ;  /* 0xc2fc00002d00780b */ /* 0x000fc40003fae000 */
[----:B------:R-:W-:Y:S02]  /*b720*/  MOV R81, R56 ;  /* 0x0000003800517202 */ /* 0x000fe40000000f00 */
[----:B------:R-:W-:Y:S02]  /*b730*/  MOV R79, R60 ;  /* 0x0000003c004f7202 */ /* 0x000fe40000000f00 */
[----:B------:R-:W-:Y:S02]  /*b740*/  MOV R93, R72 ;  /* 0x00000048005d7202 */ /* 0x000fe40000000f00 */
[----:B------:R-:W-:-:S03]  /*b750*/  MOV R72, R65 ;  /* 0x0000004100487202 */ /* 0x000fc60000000f00 */
[----:B------:R-:W-:Y:S02]  /*b760*/  @!P4 FMUL R44, R44, 0.5 ;  /* 0x3f0000002c2cc820 */ /* 0x000fe40000400000 */
[----:B------:R-:W-:-:S04]  /*b770*/  @!P5 FMUL R45, R45, 0.5 ;  /* 0x3f0000002d2dd820 */ /* 0x000fc80000400000 */
[----:B------:R-:W1:Y:S08]  /*b780*/  MUFU.EX2 R44, R44 ;  /* 0x0000002c002c7308 */ /* 0x000e700000000800 */
[----:B------:R-:W2:Y:S01]  /*b790*/  MUFU.EX2 R45, R45 ;  /* 0x0000002d002d7308 */ /* 0x000ea20000000800 */
[----:B-1----:R-:W-:Y:S01]  /*b7a0*/  @!P4 FMUL R44, R44, R44 ;  /* 0x0000002c2c2cc220 */ /* 0x002fe20000400000 */
[----:B------:R-:W-:-:S04]  /*b7b0*/  FSETP.GEU.AND P4, PT, R46, -126, PT ;  /* 0xc2fc00002e00780b */ /* 0x000fc80003f8e000 */
[----:B------:R-:W-:Y:S01]  /*b7c0*/  F2FP.F16.F32.PACK_AB R51, R44, R43 ;  /* 0x0000002b2c33723e */ /* 0x000fe200000000ff */
[----:B--2---:R-:W-:-:S03]  /*b7d0*/  @!P5 FMUL R45, R45, R45 ;  /* 0x0000002d2d2dd220 */ /* 0x004fc60000400000 */
[----:B------:R-:W-:Y:S01]  /*b7e0*/  WARPGROUP.ARRIVE ;  /* 0x00000000000079c5 */ /* 0x000fe20000000000 */
[----:B------:R-:W-:-:S04]  /*b7f0*/  FSETP.GEU.AND P5, PT, R47, -126, PT ;  /* 0xc2fc00002f00780b */ /* 0x000fc80003fae000 */
[----:B------:R-:W-:Y:S01]  /*b800*/  @!P4 FMUL R46, R46, 0.5 ;  /* 0x3f0000002e2ec820 */ /* 0x000fe20000400000 */
[----:B------:R-:W-:Y:S01]  /*b810*/  HGMMA.64x192x16.F32 R152, R48, gdesc[UR8].tnspB, R152, gsb0 ;  /* 0x42e0000830987df0 */ /* 0x000fe20008000898 */
[----:B------:R-:W-:Y:S01]  /*b820*/  UMOV UR10, UR8 ;  /* 0x00000008000a7c82 */ /* 0x000fe20008000000 */
[----:B------:R-:W-:Y:S01]  /*b830*/  UMOV UR11, 0x40000040 ;  /* 0x40000040000b7882 */ /* 0x000fe20000000000 */
[----:B------:R-:W-:Y:S02]  /*b840*/  UIADD3 UR8, UR6, 0x400, URZ ;  /* 0x0000040006087890 */ /* 0x000fe4000fffe03f */
[----:B------:R-:W1:Y:S03]  /*b850*/  MUFU.EX2 R46, R46 ;  /* 0x0000002e002e7308 */ /* 0x000e660000000800 */
[----:B------:R-:W-:-:S06]  /*b860*/  @!P5 FMUL R47, R47, 0.5 ;  /* 0x3f0000002f2fd820 */ /* 0x000fcc0000400000 */
[----:B------:R-:W2:Y:S01]  /*b870*/  MUFU.EX2 R47, R47 ;  /* 0x0000002f002f7308 */ /* 0x000ea20000000800 */
[----:B-1----:R-:W-:-:S05]  /*b880*/  @!P4 FMUL R46, R46, R46 ;  /* 0x0000002e2e2ec220 */ /* 0x002fca0000400000 */
[----:B------:R-:W-:Y:S01]  /*b890*/  F2FP.F16.F32.PACK_AB R52, R46, R45 ;  /* 0x0000002d2e34723e */ /* 0x000fe200000000ff */
[----:B--2---:R-:W-:Y:S01]  /*b8a0*/  @!P5 FMUL R47, R47, R47 ;  /* 0x0000002f2f2fd220 */ /* 0x004fe20000400000 */
[----:B------:R-:W-:Y:S02]  /*b8b0*/  WARPGROUP.DEPBAR.LE gsb0, 0x0 ;  /* 0x00008000000079c5 */ /* 0x000fe40000010000 */
[----:B------:R-:W-:Y:S01]  /*b8c0*/  FFMA R49, R84, UR7, -R6 ;  /* 0x0000000754317c23 */ /* 0x000fe20008000806 */
        /* <DEDUP_REMOVED lines=9> */
[----:B------:R-:W-:Y:S01]  /*b960*/  FFMA R91, R102, UR7, -R7 ;  /* 0x00000007665b7c23 */ /* 0x000fe20008000807 */
[----:B------:R-:W-:-:S02]  /*b970*/  IMAD.MOV.U32 R94, RZ, RZ, R71 ;  /* 0x000000ffff5e7224 */ /* 0x000fc400078e0047 */
[----:B------:R-:W-:Y:S01]  /*b980*/  FFMA R102, R115, UR7, -R7 ;  /* 0x0000000773667c23 */ /* 0x000fe20008000807 */
[----:B------:R-:W-:Y:S01]  /*b990*/  IMAD.MOV.U32 R71, RZ, RZ, R66 ;  /* 0x000000ffff477224 */ /* 0x000fe200078e0042 */
[----:B------:R-:W-:Y:S01]  /*b9a0*/  MOV R82, R78 ;  /* 0x0000004e00527202 */ /* 0x000fe20000000f00 */
[----:B------:R-:W-:Y:S01]  /*b9b0*/  IMAD.MOV.U32 R78, RZ, RZ, R76 ;  /* 0x000000ffff4e7224 */ /* 0x000fe200078e004c */
[----:B------:R-:W-:Y:S01]  /*b9c0*/  MOV R76, R72 ;  /* 0x00000048004c7202 */ /* 0x000fe20000000f00 */
[----:B------:R-:W-:Y:S02]  /*b9d0*/  IMAD.MOV.U32 R72, RZ, RZ, R71 ;  /* 0x000000ffff487224 */ /* 0x000fe400078e0047 */
[----:B------:R-:W-:Y:S01]  /*b9e0*/  @!P6 FMUL R49, R49, 0.5 ;  /* 0x3f0000003131e820 */ /* 0x000fe20000400000 */
[----:B------:R-:W-:Y:S01]  /*b9f0*/  FFMA R115, R142, UR7, -R7 ;  /* 0x000000078e737c23 */ /* 0x000fe20008000807 */
[----:B------:R-:W-:Y:S01]  /*ba00*/  @!P4 FMUL R48, R48, 0.5 ;  /* 0x3f0000003030c820 */ /* 0x000fe20000400000 */
[----:B------:R-:W-:-:S03]  /*ba10*/  @!P5 FMUL R51, R51, 0.5 ;  /* 0x3f0000003333d820 */ /* 0x000fc60000400000 */
[----:B------:R-:W1:Y:S08]  /*ba20*/  MUFU.EX2 R49, R49 ;  /* 0x0000003100317308 */ /* 0x000e700000000800 */
[----:B------:R-:W2:Y:S08]  /*ba30*/  MUFU.EX2 R48, R48 ;  /* 0x0000003000307308 */ /* 0x000eb00000000800 */
[----:B------:R-:W3:Y:S01]  /*ba40*/  MUFU.EX2 R51, R51 ;  /* 0x0000003300337308 */ /* 0x000ee20000000800 */
[----:B-1----:R-:W-:Y:S01]  /*ba50*/  @!P6 FMUL R49, R49, R49 ;  /* 0x000000313131e220 */ /* 0x002fe20000400000 */
[----:B------:R-:W-:-:S04]  /*ba60*/  FSETP.GEU.AND P6, PT, R50, -126, PT ;  /* 0xc2fc00003200780b */ /* 0x000fc80003fce000 */
[----:B------:R-:W-:Y:S01]  /*ba70*/  F2FP.F16.F32.PACK_AB R54, R47, R49 ;  /* 0x000000312f36723e */ /* 0x000fe200000000ff */
[----:B--2---:R-:W-:Y:S01]  /*ba80*/  @!P4 FMUL R48, R48, R48 ;  /* 0x000000303030c220 */ /* 0x004fe20000400000 */
[----:B------:R-:W-:-:S07]  /*ba90*/  FSETP.GEU.AND P4, PT, R84, -126, PT ;  /* 0xc2fc00005400780b */ /* 0x000fce0003f8e000 */
[----:B------:R-:W-:Y:S01]  /*baa0*/  @!P6 FMUL R50, R50, 0.5 ;  /* 0x3f0000003232e820 */ /* 0x000fe20000400000 */
[----:B---3--:R-:W-:-:S05]  /*bab0*/  @!P5 FMUL R51, R51, R51 ;  /* 0x000000333333d220 */ /* 0x008fca0000400000 */
[----:B------:R-:W1:Y:S01]  /*bac0*/  MUFU.EX2 R50, R50 ;  /* 0x0000003200327308 */ /* 0x000e620000000800 */
[----:B------:R-:W-:-:S07]  /*bad0*/  @!P4 FMUL R84, R84, 0.5 ;  /* 0x3f0000005454c820 */ /* 0x000fce0000400000 */
[----:B------:R-:W2:Y:S01]  /*bae0*/  MUFU.EX2 R84, R84 ;  /* 0x0000005400547308 */ /* 0x000ea20000000800 */
[----:B-1----:R-:W-:-:S05]  /*baf0*/  @!P6 FMUL R50, R50, R50 ;  /* 0x000000323232e220 */ /* 0x002fca0000400000 */
[----:B------:R-:W-:Y:S01]  /*bb00*/  F2FP.F16.F32.PACK_AB R53, R50, R48 ;  /* 0x000000303235723e */ /* 0x000fe200000000ff */
[----:B--2---:R-:W-:-:S05]  /*bb10*/  @!P4 FMUL R84, R84, R84 ;  /* 0x000000545454c220 */ /* 0x004fca0000400000 */
[----:B------:R-:W-:-:S04]  /*bb20*/  F2FP.F16.F32.PACK_AB R55, R84, R51 ;  /* 0x000000335437723e */ /* 0x000fc800000000ff */
[----:B------:R-:W-:-:S06]  /*bb30*/  WARPGROUP.ARRIVE ;  /* 0x00000000000079c5 */ /* 0x000fcc0000000000 */
[----:B------:R-:W-:Y:S01]  /*bb40*/  HGMMA.64x192x16.F32 R152, R52, gdesc[UR8].tnspB, R152, gsb0 ;  /* 0x42e0000834987df0 */ /* 0x000fe20008000898 */
[----:B------:R-:W-:Y:S01]  /*bb50*/  UMOV UR10, UR8 ;  /* 0x00000008000a7c82 */ /* 0x000fe20008000000 */
[----:B------:R-:W-:Y:S01]  /*bb60*/  UMOV UR11, 0x40000040 ;  /* 0x40000040000b7882 */ /* 0x000fe20000000000 */
[----:B------:R-:W-:Y:S01]  /*bb70*/  UIADD3 UR8, UR6, 0x480, URZ ;  /* 0x0000048006087890 */ /* 0x000fe2000fffe03f */
[----:B------:R-:W-:Y:S02]  /*bb80*/  WARPGROUP.DEPBAR.LE gsb0, 0x0 ;  /* 0x00008000000079c5 */ /* 0x000fe40000010000 */
        /* <DEDUP_REMOVED lines=11> */
[----:B------:R-:W-:Y:S01]  /*bc40*/  MOV R92, R73 ;  /* 0x00000049005c7202 */ /* 0x000fe20000000f00 */
[----:B------:R-:W-:Y:S01]  /*bc50*/  FFMA R101, R117, UR7, -R6 ;  /* 0x0000000775657c23 */ /* 0x000fe20008000806 */
[----:B------:R-:W-:Y:S01]  /*bc60*/  MOV R95, R70 ;  /* 0x00000046005f7202 */ /* 0x000fe20000000f00 */
[----:B------:R-:W-:Y:S01]  /*bc70*/  FFMA R110, R131, UR7, -R7 ;  /* 0x00000007836e7c23 */ /* 0x000fe20008000807 */
[----:B------:R-:W-:-:S02]  /*bc80*/  MOV R70, R67 ;  /* 0x0000004300467202 */ /* 0x000fc40000000f00 */
[----:B------:R-:W-:Y:S01]  /*bc90*/  MOV R73, R64 ;  /* 0x0000004000497202 */ /* 0x000fe20000000f00 */
[----:B------:R-:W-:Y:S01]  /*bca0*/  @!P5 FMUL R53, R53, 0.5 ;  /* 0x3f0000003535d820 */ /* 0x000fe20000400000 */
[----:B------:R-:W-:Y:S01]  /*bcb0*/  MOV R117, R81 ;  /* 0x0000005100757202 */ /* 0x000fe20000000f00 */
[----:B------:R-:W-:Y:S01]  /*bcc0*/  @!P4 FMUL R52, R52, 0.5 ;  /* 0x3f0000003434c820 */ /* 0x000fe20000400000 */
[----:B------:R-:W-:Y:S01]  /*bcd0*/  MOV R81, R73 ;  /* 0x0000004900517202 */ /* 0x000fe20000000f00 */
[----:B------:R-:W-:Y:S01]  /*bce0*/  @!P6 FMUL R55, R55, 0.5 ;  /* 0x3f0000003737e820 */ /* 0x000fe20000400000 */
[----:B------:R-:W-:Y:S01]  /*bcf0*/  MOV R73, R70 ;  /* 0x0000004600497202 */ /* 0x000fe20000000f00 */
[----:B------:R-:W1:Y:S08]  /*bd00*/  MUFU.EX2 R53, R53 ;  /* 0x0000003500357308 */ /* 0x000e700000000800 */
[----:B------:R-:W2:Y:S08]  /*bd10*/  MUFU.EX2 R52, R52 ;  /* 0x0000003400347308 */ /* 0x000eb00000000800 */
        /* <DEDUP_REMOVED lines=22> */
[----:B------:R-:W-:Y:S01]  /*be80*/  F2FP.F16.F32.PACK_AB R57, R86, R54 ;  /* 0x000000365639723e */ /* 0x000fe200000000ff */
[----:B------:R-:W-:-:S06]  /*be90*/  @!P4 FMUL R88, R88, 0.5 ;  /* 0x3f0000005858c820 */ /* 0x000fcc0000400000 */
[----:B------:R-:W2:Y:S01]  /*bea0*/  MUFU.EX2 R88, R88 ;  /* 0x0000005800587308 */ /* 0x000ea20000000800 */
[----:B-1----:R-:W-:Y:S01]  /*beb0*/  @!P5 FMUL R87, R87, R87 ;  /* 0x000000575757d220 */ /* 0x002fe20000400000 */
        /* <DEDUP_REMOVED lines=14> */
[----:B------:R-:W-:Y:S01]  /*bfa0*/  FFMA R97, R109, UR7, -R6 ;  /* 0x000000076d617c23 */ /* 0x000fe20008000806 */
[----:B------:R-:W-:Y:S01]  /*bfb0*/  FSETP.GEU.AND P4, PT, R57, -126, PT ;  /* 0xc2fc00003900780b */ /* 0x000fe20003f8e000 */
[--C-:B------:R-:W-:Y:S01]  /*bfc0*/  FFMA R98, R107, UR7, -R7.reuse ;  /* 0x000000076b627c23 */ /* 0x100fe20008000807 */
[----:B------:R-:W-:Y:S01]  /*bfd0*/  FSETP.GEU.AND P6, PT, R59, -126, PT ;  /* 0xc2fc00003b00780b */ /* 0x000fe20003fce000 */
[--C-:B------:R-:W-:Y:S01]  /*bfe0*/  FFMA R100, R111, UR7, -R7.reuse ;  /* 0x000000076f647c23 */ /* 0x100fe20008000807 */
[----:B------:R-:W-:Y:S01]  /*bff0*/  FFMA R103, R118, UR7, -R7 ;  /* 0x0000000776677c23 */ /* 0x000fe20008000807 */
[----:B------:R-:W-:-:S02]  /*c000*/  IMAD.MOV.U32 R118, RZ, RZ, R80 ;  /* 0x000000ffff767224 */ /* 0x000fc400078e0050 */
[--C-:B------:R-:W-:Y:S01]  /*c010*/  FFMA R107, R126, UR7, -R7.reuse ;  /* 0x000000077e6b7c23 */ /* 0x100fe20008000807 */
[----:B------:R-:W-:Y:S01]  /*c020*/  IMAD.MOV.U32 R80, RZ, RZ, R68 ;  /* 0x000000ffff507224 */ /* 0x000fe200078e0044 */
[----:B------:R-:W-:Y:S01]  /*c030*/  MOV R126, R76 ;  /* 0x0000004c007e7202 */ /* 0x000fe20000000f00 */
[----:B------:R-:W-:Y:S01]  /*c040*/  FFMA R109, R133, UR7, -R6 ;  /* 0x00000007856d7c23 */ /* 0x000fe20008000806 */
[----:B------:R-:W-:Y:S01]  /*c050*/  MOV R76, R72 ;  /* 0x00000048004c7202 */ /* 0x000fe20000000f00 */
        /* <DEDUP_REMOVED lines=50> */
[----:B------:R-:W-:Y:S01]  /*c380*/  FFMA R108, R127, UR7, -R7 ;  /* 0x000000077f6c7c23 */ /* 0x000fe20008000807 */
[----:B------:R-:W-:Y:S01]  /*c390*/  MOV R119, R79 ;  /* 0x0000004f00777202 */ /* 0x000fe20000000f00 */
[----:B------:R-:W-:Y:S01]  /*c3a0*/  IMAD.MOV.U32 R127, RZ, RZ, R73 ;  /* 0x000000ffff7f7224 */ /* 0x000fe200078e0049 */
[----:B------:R-:W-:-:S02]  /*c3b0*/  MOV R79, R69 ;  /* 0x00000045004f7202 */ /* 0x000fc40000000f00 */
[----:B------:R-:W-:Y:S02]  /*c3c0*/  MOV R123, R74 ;  /* 0x0000004a007b7202 */ /* 0x000fe40000000f00 */
[----:B------:R-:W-:Y:S01]  /*c3d0*/  MOV R125, R79 ;  /* 0x0000004f007d7202 */ /* 0x000fe20000000f00 */
[----:B------:R-:W-:Y:S02]  /*c3e0*/  @!P5 FMUL R60, R60, 0.5 ;  /* 0x3f0000003c3cd820 */ /* 0x000fe40000400000 */
[----:B------:R-:W-:Y:S02]  /*c3f0*/  @!P4 FMUL R61, R61, 0.5 ;  /* 0x3f0000003d3dc820 */ /* 0x000fe40000400000 */
[----:B------:R-:W-:Y:S02]  /*c400*/  @!P6 FMUL R63, R63, 0.5 ;  /* 0x3f0000003f3fe820 */ /* 0x000fe40000400000 */
        /* <DEDUP_REMOVED lines=46> */
[----:B------:R-:W-:-:S08]  /*c6f0*/  FFMA R116, R143, UR7, -R7 ;  /* 0x000000078f747c23 */ /* 0x000fd00008000807 */
        /* <DEDUP_REMOVED lines=41> */
[----:B------:R-:W-:Y:S01]  /*c990*/  FFMA R71, R124, UR7, -R6 ;  /* 0x000000077c477c23 */ /* 0x000fe20008000806 */
[----:B------:R-:W-:Y:S01]  /*c9a0*/  FFMA R70, R122, UR7, -R7 ;  /* 0x000000077a467c23 */ /* 0x000fe20008000807 */
[----:B------:R-:W-:Y:S01]  /*c9b0*/  MOV R122, R78 ;  /* 0x0000004e007a7202 */ /* 0x000fe20000000f00 */
[----:B------:R-:W-:Y:S01]  /*c9c0*/  IMAD.MOV.U32 R78, RZ, RZ, R75 ;  /* 0x000000ffff4e7224 */ /* 0x000fe200078e004b */
[----:B------:R-:W-:Y:S01]  /*c9d0*/  FSETP.GEU.AND P5, PT, R68, -126, PT ;  /* 0xc2fc00004400780b */ /* 0x000fe20003fae000 */
[----:B------:R-:W-:Y:S01]  /*c9e0*/  IMAD.MOV.U32 R124, RZ, RZ, R80 ;  /* 0x000000ffff7c7224 */ /* 0x000fe200078e0050 */
[----:B------:R-:W-:-:S02]  /*c9f0*/  FSETP.GEU.AND P4, PT, R69, -126, PT ;  /* 0xc2fc00004500780b */ /* 0x000fc40003f8e000 */
[----:B------:R-:W-:Y:S02]  /*ca00*/  FSETP.GEU.AND P6, PT, R71, -126, PT ;  /* 0xc2fc00004700780b */ /* 0x000fe40003fce000 */
[----:B------:R-:W-:Y:S02]  /*ca10*/  MOV R120, R82 ;  /* 0x0000005200787202 */ /* 0x000fe40000000f00 */
[----:B------:R-:W-:-:S05]  /*ca20*/  MOV R121, R81 ;  /* 0x0000005100797202 */ /* 0x000fca0000000f00 */
        /* <DEDUP_REMOVED lines=45> */
[----:B------:R-:W-:-:S02]  /*cd00*/  FSETP.GEU.AND P5, PT, R72, -126, PT ;  /* 0xc2fc00004800780b */ /* 0x000fc40003fae000 */
[----:B------:R-:W-:Y:S02]  /*cd10*/  FSETP.GEU.AND P4, PT, R73, -126, PT ;  /* 0xc2fc00004900780b */ /* 0x000fe40003f8e000 */
[----:B------:R-:W-:Y:S02]  /*cd20*/  FSETP.GEU.AND P6, PT, R75, -126, PT ;  /* 0xc2fc00004b00780b */ /* 0x000fe40003fce000 */
[----:B------:R-:W-:-:S07]  /*cd30*/  MOV R132, R76 ;  /* 0x0000004c00847202 */ /* 0x000fce0000000f00 */
        /* <DEDUP_REMOVED lines=37> */
[----:B------:R-:W-:Y:S02]  /*cf90*/  WARPGROUP.DEPBAR.LE gsb0, 0x0 ;  /* 0x00008000000079c5 */ /* 0x000fe40000010000 */
[--C-:B------:R-:W-:Y:S01]  /*cfa0*/  FFMA R76, R136, UR7, -R6.reuse ;  /* 0x00000007884c7c23 */ /* 0x100fe20008000806 */
[--C-:B------:R-:W-:Y:S01]  /*cfb0*/  FFMA R77, R137, UR7, -R6.reuse ;  /* 0x00000007894d7c23 */ /* 0x100fe20008000806 */
[----:B------:R-:W-:Y:S01]  /*cfc0*/  FFMA R79, R140, UR7, -R6 ;  /* 0x000000078c4f7c23 */ /* 0x000fe20008000806 */
[----:B------:R-:W-:Y:S02]  /*cfd0*/  FFMA R78, R138, UR7, -R7 ;  /* 0x000000078a4e7c23 */ /* 0x000fe40008000807 */
[----:B------:R-:W-:-:S02]  /*cfe0*/  FSETP.GEU.AND P5, PT, R76, -126, PT ;  /* 0xc2fc00004c00780b */ /* 0x000fc40003fae000 */
[----:B------:R-:W-:Y:S02]  /*cff0*/  FSETP.GEU.AND P4, PT, R77, -126, PT ;  /* 0xc2fc00004d00780b */ /* 0x000fe40003f8e000 */
[----:B------:R-:W-:-:S09]  /*d000*/  FSETP.GEU.AND P6, PT, R79, -126, PT ;  /* 0xc2fc00004f00780b */ /* 0x000fd20003fce000 */
        /* <DEDUP_REMOVED lines=35> */
[----:B------:R-:W-:Y:S01]  /*d240*/  FFMA R145, R145, UR7, -R6 ;  /* 0x0000000791917c23 */ /* 0x000fe20008000806 */
[----:B------:R-:W-:-:S04]  /*d250*/  FSETP.GEU.AND P5, PT, R144, -126, PT ;  /* 0xc2fc00009000780b */ /* 0x000fc80003fae000 */
[----:B------:R-:W-:-:S09]  /*d260*/  FSETP.GEU.AND P4, PT, R145, -126, PT ;  /* 0xc2fc00009100780b */ /* 0x000fd20003f8e000 */
[----:B------:R-:W-:-:S04]  /*d270*/  @!P5 FMUL R144, R144, 0.5 ;  /* 0x3f0000009090d820 */ /* 0x000fc80000400000 */
[----:B------:R-:W-:Y:S02]  /*d280*/  @!P4 FMUL R145, R145, 0.5 ;  /* 0x3f0000009191c820 */ /* 0x000fe40000400000 */
[----:B------:R-:W1:Y:S08]  /*d290*/  MUFU.EX2 R144, R144 ;  /* 0x0000009000907308 */ /* 0x000e700000000800 */
[----:B------:R-:W2:Y:S01]  /*d2a0*/  MUFU.EX2 R145, R145 ;  /* 0x0000009100917308 */ /* 0x000ea20000000800 */
[----:B------:R-:W-:Y:S01]  /*d2b0*/  FFMA R146, R146, UR7, -R7 ;  /* 0x0000000792927c23 */ /* 0x000fe20008000807 */
[----:B------:R-:W-:Y:S01]  /*d2c0*/  FFMA R149, R149, UR7, -R6 ;  /* 0x0000000795957c23 */ /* 0x000fe20008000806 */
[----:B-1----:R-:W-:-:S04]  /*d2d0*/  @!P5 FMUL R144, R144, R144 ;  /* 0x000000909090d220 */ /* 0x002fc80000400000 */
[----:B------:R-:W-:Y:S01]  /*d2e0*/  FSETP.GEU.AND P6, PT, R149, -126, PT ;  /* 0xc2fc00009500780b */ /* 0x000fe20003fce000 */
[----:B--2---:R-:W-:Y:S01]  /*d2f0*/  @!P4 FMUL R145, R145, R145 ;  /* 0x000000919191c220 */ /* 0x004fe20000400000 */
[----:B------:R-:W-:-:S11]  /*d300*/  FSETP.GEU.AND P4, PT, R146, -126, PT ;  /* 0xc2fc00009200780b */ /* 0x000fd60003f8e000 */
[----:B------:R-:W-:Y:S02]  /*d310*/  @!P6 FMUL R149, R149, 0.5 ;  /* 0x3f0000009595e820 */ /* 0x000fe40000400000 */
[----:B------:R-:W-:Y:S01]  /*d320*/  @!P4 FMUL R146, R146, 0.5 ;  /* 0x3f0000009292c820 */ /* 0x000fe20000400000 */
[----:B------:R-:W-:Y:S01]  /*d330*/  FFMA R147, R147, UR7, -R7 ;  /* 0x0000000793937c23 */ /* 0x000fe20008000807 */
[----:B------:R-:W-:Y:S02]  /*d340*/  WARPGROUP.DEPBAR.LE gsb0, 0x0 ;  /* 0x00008000000079c5 */ /* 0x000fe40000010000 */
[----:B------:R-:W-:Y:S01]  /*d350*/  FADD R81, R127, R128 ;  /* 0x000000807f517221 */ /* 0x000fe20000000000 */
[----:B------:R-:W-:-:S03]  /*d360*/  FADD R80, R129, R132 ;  /* 0x0000008481507221 */ /* 0x000fc60000000000 */
[----:B------:R-:W-:Y:S01]  /*d370*/  FADD R81, R81, R123 ;  /* 0x0000007b51517221 */ /* 0x000fe20000000000 */
[----:B------:R-:W-:-:S03]  /*d380*/  FADD R80, R80, R126 ;  /* 0x0000007e50507221 */ /* 0x000fc60000000000 */
[----:B------:R-:W-:Y:S01]  /*d390*/  FADD R81, R81, R125 ;  /* 0x0000007d51517221 */ /* 0x000fe20000000000 */
[----:B------:R-:W-:-:S03]  /*d3a0*/  FADD R80, R80, R122 ;  /* 0x0000007a50507221 */ /* 0x000fc60000000000 */
[----:B------:R-:W-:Y:S01]  /*d3b0*/  FADD R81, R81, R121 ;  /* 0x0000007951517221 */ /* 0x000fe20000000000 */
[----:B------:R-:W-:-:S03]  /*d3c0*/  FADD R80, R80, R124 ;  /* 0x0000007c50507221 */ /* 0x000fc60000000000 */
[----:B------:R-:W-:Y:S01]  /*d3d0*/  FADD R81, R81, R119 ;  /* 0x0000007751517221 */ /* 0x000fe20000000000 */
[----:B------:R-:W-:Y:S01]  /*d3e0*/  FADD R80, R80, R120 ;  /* 0x0000007850507221 */ /* 0x000fe20000000000 */
[----:B------:R-:W2:Y:S02]  /*d3f0*/  LDL.LU R119, [R1+0x48] ;  /* 0x0000480001777983 */ /* 0x000ea40000300800 */
[----:B------:R-:W-:Y:S01]  /*d400*/  FADD R81, R81, R117 ;  /* 0x0000007551517221 */ /* 0x000fe20000000000 */
[----:B------:R-:W-:Y:S01]  /*d410*/  FADD R80, R80, R118 ;  /* 0x0000007650507221 */ /* 0x000fe20000000000 */
[----:B------:R-:W3:Y:S01]  /*d420*/  LDL.LU R83, [R1+0x4c] ;  /* 0x00004c0001537983 */ /* 0x000ee20000300800 */
[----:B------:R-:W-:Y:S01]  /*d430*/  MOV R117, R92 ;  /* 0x0000005c00757202 */ /* 0x000fe20000000f00 */
[----:B------:R-:W-:Y:S01]  /*d440*/  FADD R82, R81, R94 ;  /* 0x0000005e51527221 */ /* 0x000fe20000000000 */
[----:B------:R-:W-:-:S04]  /*d450*/  FADD R80, R80, R95 ;  /* 0x0000005f50507221 */ /* 0x000fc80000000000 */
        /* <DEDUP_REMOVED lines=12> */
[----:B------:R-:W-:Y:S02]  /*d520*/  FFMA R11, R148, UR7, -R6 ;  /* 0x00000007940b7c23 */ /* 0x000fe40008000806 */
[----:B------:R-:W-:-:S04]  /*d530*/  FADD R16, R25, R16 ;  /* 0x0000001019107221 */ /* 0x000fc80000000000 */
[----:B------:R-:W-:Y:S01]  /*d540*/  FADD R16, R16, R15 ;  /* 0x0000000f10107221 */ /* 0x000fe20000000000 */
[----:B------:R-:W-:-:S03]  /*d550*/  FSETP.GEU.AND P5, PT, R11, -126, PT ;  /* 0xc2fc00000b00780b */ /* 0x000fc60003fae000 */
[----:B------:R-:W-:-:S04]  /*d560*/  FADD R17, R16, R17 ;  /* 0x0000001110117221 */ /* 0x000fc80000000000 */
[----:B------:R-:W-:-:S04]  /*d570*/  FADD R6, R17, R18 ;  /* 0x0000001211067221 */ /* 0x000fc80000000000 */
[----:B------:R-:W-:Y:S02]  /*d580*/  FADD R6, R6, R19 ;  /* 0x0000001306067221 */ /* 0x000fe40000000000 */
[----:B------:R-:W-:Y:S02]  /*d590*/  @!P5 FMUL R11, R11, 0.5 ;  /* 0x3f0000000b0bd820 */ /* 0x000fe40000400000 */
[----:B------:R-:W-:Y:S01]  /*d5a0*/  FADD R6, R6, R21 ;  /* 0x0000001506067221 */ /* 0x000fe20000000000 */
[----:B------:R-:W-:-:S03]  /*d5b0*/  FADD R13, R12, R13 ;  /* 0x0000000d0c0d7221 */ /* 0x000fc60000000000 */
[----:B------:R-:W-:Y:S01]  /*d5c0*/  FADD R29, R6, R29 ;  /* 0x0000001d061d7221 */ /* 0x000fe20000000000 */
[----:B------:R-:W1:Y:S01]  /*d5d0*/  MUFU.EX2 R11, R11 ;  /* 0x0000000b000b7308 */ /* 0x000e620000000800 */
[----:B------:R-:W-:-:S07]  /*d5e0*/  FADD R13, R13, R14 ;  /* 0x0000000e0d0d7221 */ /* 0x000fce0000000000 */
[----:B------:R-:W4:Y:S01]  /*d5f0*/  MUFU.EX2 R6, R146 ;  /* 0x0000009200067308 */ /* 0x000f220000000800 */
[----:B------:R-:W-:-:S07]  /*d600*/  FADD R13, R13, R20 ;  /* 0x000000140d0d7221 */ /* 0x000fce0000000000 */
[----:B------:R-:W5:Y:S01]  /*d610*/  MUFU.EX2 R18, R149 ;  /* 0x0000009500127308 */ /* 0x000f620000000800 */
[----:B------:R-:W-:Y:S01]  /*d620*/  FADD R22, R13, R22 ;  /* 0x000000160d167221 */ /* 0x000fe20000000000 */
[--C-:B------:R-:W-:Y:S01]  /*d630*/  FFMA R20, R151, UR7, -R7.reuse ;  /* 0x0000000797147c23 */ /* 0x100fe20008000807 */
[----:B------:R-:W-:Y:S01]  /*d640*/  FFMA R13, R150, UR7, -R7 ;  /* 0x00000007960d7c23 */ /* 0x000fe20008000807 */
[----:B-1----:R-:W-:-:S03]  /*d650*/  @!P5 FMUL R11, R11, R11 ;  /* 0x0000000b0b0bd220 */ /* 0x002fc60000400000 */
[----:B------:R-:W-:Y:S01]  /*d660*/  FSETP.GEU.AND P5, PT, R20, -126, PT ;  /* 0xc2fc00001400780b */ /* 0x000fe20003fae000 */
[----:B----4-:R-:W-:Y:S01]  /*d670*/  @!P4 FMUL R6, R6, R6 ;  /* 0x000000060606c220 */ /* 0x010fe20000400000 */
[----:B------:R-:W-:Y:S01]  /*d680*/  FSETP.GEU.AND P4, PT, R13, -126, PT ;  /* 0xc2fc00000d00780b */ /* 0x000fe20003f8e000 */
[----:B-----5:R-:W-:Y:S01]  /*d690*/  @!P6 FMUL R18, R18, R18 ;  /* 0x000000121212e220 */ /* 0x020fe20000400000 */
[----:B------:R-:W-:-:S09]  /*d6a0*/  FSETP.GEU.AND P6, PT, R147, -126, PT ;  /* 0xc2fc00009300780b */ /* 0x000fd20003fce000 */
[----:B------:R-:W-:Y:S01]  /*d6b0*/  @!P5 FMUL R20, R20, 0.5 ;  /* 0x3f0000001414d820 */ /* 0x000fe20000400000 */
[----:B------:R-:W-:Y:S01]  /*d6c0*/  FADD R23, R22, R23 ;  /* 0x0000001716177221 */ /* 0x000fe20000000000 */
[----:B------:R-:W-:-:S03]  /*d6d0*/  @!P4 FMUL R13, R13, 0.5 ;  /* 0x3f0000000d0dc820 */ /* 0x000fc60000400000 */
[----:B------:R-:W-:Y:S01]  /*d6e0*/  FADD R23, R23, R24 ;  /* 0x0000001817177221 */ /* 0x000fe20000000000 */
[----:B------:R-:W1:Y:S01]  /*d6f0*/  MUFU.EX2 R20, R20 ;  /* 0x0000001400147308 */ /* 0x000e620000000800 */
[----:B------:R-:W-:-:S07]  /*d700*/  @!P6 FMUL R147, R147, 0.5 ;  /* 0x3f0000009393e820 */ /* 0x000fce0000400000 */
[----:B------:R-:W4:Y:S01]  /*d710*/  MUFU.EX2 R13, R13 ;  /* 0x0000000d000d7308 */ /* 0x000f220000000800 */
[----:B------:R-:W-:-:S07]  /*d720*/  FADD R23, R23, R32 ;  /* 0x0000002017177221 */ /* 0x000fce0000000000 */
[----:B------:R-:W5:Y:S01]  /*d730*/  MUFU.EX2 R7, R147 ;  /* 0x0000009300077308 */ /* 0x000f620000000800 */
[----:B------:R-:W-:Y:S01]  /*d740*/  FADD R30, R29, R30 ;  /* 0x0000001e1d1e7221 */ /* 0x000fe20000000000 */
[----:B------:R-:W-:-:S03]  /*d750*/  FADD R34, R23, R34 ;  /* 0x0000002217227221 */ /* 0x000fc60000000000 */
[----:B------:R-:W-:Y:S01]  /*d760*/  FADD R30, R30, R31 ;  /* 0x0000001f1e1e7221 */ /* 0x000fe20000000000 */
[----:B------:R-:W-:Y:S01]  /*d770*/  FADD R35, R34, R35 ;  /* 0x0000002322237221 */ /* 0x000fe20000000000 */
[----:B-1----:R-:W-:Y:S02]  /*d780*/  @!P5 FMUL R20, R20, R20 ;  /* 0x000000141414d220 */ /* 0x002fe40000400000 */
[----:B------:R-:W-:Y:S01]  /*d790*/  FADD R30, R30, R33 ;  /* 0x000000211e1e7221 */ /* 0x000fe20000000000 */
[----:B------:R-:W-:Y:S01]  /*d7a0*/  FADD R36, R35, R36 ;  /* 0x0000002423247221 */ /* 0x000fe20000000000 */
[----:B----4-:R-:W-:Y:S02]  /*d7b0*/  @!P4 FMUL R13, R13, R13 ;  /* 0x0000000d0d0dc220 */ /* 0x010fe40000400000 */
[----:B------:R-:W-:Y:S01]  /*d7c0*/  FADD R37, R30, R37 ;  /* 0x000000251e257221 */ /* 0x000fe20000000000 */
[----:B------:R-:W-:Y:S01]  /*d7d0*/  FADD R41, R36, R41 ;  /* 0x0000002924297221 */ /* 0x000fe20000000000 */
[----:B-----5:R-:W-:Y:S01]  /*d7e0*/  @!P6 FMUL R7, R7, R7 ;  /* 0x000000070707e220 */ /* 0x020fe20000400000 */
[----:B------:R-:W-:Y:S01]  /*d7f0*/  F2FP.F16.F32.PACK_AB R92, R145, R144 ;  /* 0x00000090915c723e */ /* 0x000fe200000000ff */
[----:B------:R-:W-:Y:S01]  /*d800*/  FADD R38, R37, R38 ;  /* 0x0000002625267221 */ /* 0x000fe20000000000 */
[----:B------:R-:W-:Y:S01]  /*d810*/  F2FP.F16.F32.PACK_AB R94, R18, R11 ;  /* 0x0000000b125e723e */ /* 0x000fe200000000ff */
[----:B------:R-:W-:Y:S01]  /*d820*/  UIADD3 UR6, UR6, 0x780, URZ ;  /* 0x0000078006067890 */ /* 0x000fe2000fffe03f */
[----:B------:R-:W-:-:S02]  /*d830*/  F2FP.F16.F32.PACK_AB R93, R7, R6 ;  /* 0x00000006075d723e */ /* 0x000fc400000000ff */
[----:B------:R-:W-:Y:S01]  /*d840*/  F2FP.F16.F32.PACK_AB R95, R20, R13 ;  /* 0x0000000d145f723e */ /* 0x000fe200000000ff */
[----:B------:R-:W-:Y:S01]  /*d850*/  FADD R42, R41, R42 ;  /* 0x0000002a292a7221 */ /* 0x000fe20000000000 */
[----:B------:R-:W-:Y:S02]  /*d860*/  FADD R39, R38, R39 ;  /* 0x0000002726277221 */ /* 0x000fe40000000000 */
[----:B------:R-:W-:Y:S01]  /*d870*/  WARPGROUP.ARRIVE ;  /* 0x00000000000079c5 */ /* 0x000fe20000000000 */
[----:B------:R-:W-:Y:S01]  /*d880*/  FADD R43, R42, R43 ;  /* 0x0000002b2a2b7221 */ /* 0x000fe20000000000 */
[----:B------:R-:W-:Y:S01]  /*d890*/  UMOV UR7, 0x40000040 ;  /* 0x4000004000077882 */ /* 0x000fe20000000000 */
[----:B------:R-:W-:Y:S02]  /*d8a0*/  FADD R40, R39, R40 ;  /* 0x0000002827287221 */ /* 0x000fe40000000000 */
[----:B------:R-:W-:Y:S01]  /*d8b0*/  FADD R43, R43, R44 ;  /* 0x0000002c2b2b7221 */ /* 0x000fe20000000000 */
[----:B------:R-:W-:Y:S01]  /*d8c0*/  HGMMA.64x192x16.F32 R152, R92, gdesc[UR4].tnspB, R152, gsb0 ;  /* 0x42e000045c987df0 */ /* 0x000fe20008000898 */
[----:B------:R-:W-:-:S02]  /*d8d0*/  FADD R45, R40, R45 ;  /* 0x0000002d282d7221 */ /* 0x000fc40000000000 */
[----:B------:R-:W-:Y:S02]  /*d8e0*/  FADD R43, R43, R48 ;  /* 0x000000302b2b7221 */ /* 0x000fe40000000000 */
[----:B------:R-:W-:Y:S02]  /*d8f0*/  FADD R46, R45, R46 ;  /* 0x0000002e2d2e7221 */ /* 0x000fe40000000000 */
[----:B------:R-:W-:Y:S02]  /*d900*/  FADD R50, R43, R50 ;  /* 0x000000322b327221 */ /* 0x000fe40000000000 */
[----:B------:R-:W-:Y:S02]  /*d910*/  FADD R46, R46, R49 ;  /* 0x000000312e2e7221 */ /* 0x000fe40000000000 */
[----:B------:R-:W-:Y:S02]  /*d920*/  FADD R51, R50, R51 ;  /* 0x0000003332337221 */ /* 0x000fe40000000000 */
        /* <DEDUP_REMOVED lines=32> */
[----:B------:R-:W-:Y:S01]  /*db30*/  FADD R101, R64, R101 ;  /* 0x0000006540657221 */ /* 0x000fe20000000000 */
[----:B------:R-:W1:Y:S01]  /*db40*/  S2R R118, SR_CgaCtaId ;  /* 0x0000000000767919 */ /* 0x000e620000008800 */
        /* <DEDUP_REMOVED lines=13> */
[----:B------:R-:W-:Y:S01]  /*dc20*/  FADD R72, R72, R75 ;  /* 0x0000004b48487221 */ /* 0x000fe20000000000 */
[----:B------:R-:W-:Y:S01]  /*dc30*/  MOV R80, 0x400 ;  /* 0x0000040000507802 */ /* 0x000fe20000000f00 */
[----:B------:R-:W-:Y:S02]  /*dc40*/  FADD R111, R110, R111 ;  /* 0x0000006f6e6f7221 */ /* 0x000fe40000000000 */
[----:B------:R-:W-:Y:S01]  /*dc50*/  FADD R109, R72, R109 ;  /* 0x0000006d486d7221 */ /* 0x000fe20000000000 */
[----:B-1----:R-:W-:Y:S01]  /*dc60*/  LEA R80, R118, R80, 0x18 ;  /* 0x0000005076507211 */ /* 0x002fe200078ec0ff */
[----:B------:R-:W-:-:S02]  /*dc70*/  FADD R111, R111, R112 ;  /* 0x000000706f6f7221 */ /* 0x000fc40000000000 */
[----:B------:R-:W-:Y:S02]  /*dc80*/  FADD R76, R109, R76 ;  /* 0x0000004c6d4c7221 */ /* 0x000fe40000000000 */
[----:B------:R-:W-:Y:S01]  /*dc90*/  FADD R111, R111, R78 ;  /* 0x0000004e6f6f7221 */ /* 0x000fe20000000000 */
[----:B------:R-:W-:Y:S02]  /*dca0*/  VIADD R80, R80, 0x66020 ;  /* 0x0006602050507836 */ /* 0x000fe40000000000 */
        /* <DEDUP_REMOVED lines=8> */
[----:B--2---:R-:W-:-:S04]  /*dd30*/  SEL R12, R119, RZ, P3 ;  /* 0x000000ff770c7207 */ /* 0x004fc80001800000 */
[----:B------:R-:W-:-:S04]  /*dd40*/  LEA R14, R12, R80, 0x3 ;  /* 0x000000500c0e7211 */ /* 0x000fc800078e18ff */
[----:B------:R-:W-:Y:S01]  /*dd50*/  PRMT R14, RZ, 0x654, R14 ;  /* 0x00000654ff0e7816 */ /* 0x000fe2000000000e */
[----:B------:R-:W-:Y:S01]  /*dd60*/  FADD R144, R144, R145 ;  /* 0x0000009190907221 */ /* 0x000fe20000000000 */
[----:B------:R-:W-:Y:S02]  /*dd70*/  VIADD R12, R12, 0x1 ;  /* 0x000000010c0c7836 */ /* 0x000fe40000000000 */
[----:B------:R-:W-:Y:S01]  /*dd80*/  FADD R6, R6, R7 ;  /* 0x0000000706067221 */ /* 0x000fe20000000000 */
[----:B------:R-:W-:-:S03]  /*dd90*/  FADD R7, R144, R11 ;  /* 0x0000000b90077221 */ /* 0x000fc60000000000 */
[----:B------:R-:W-:Y:S01]  /*dda0*/  FADD R13, R6, R13 ;  /* 0x0000000d060d7221 */ /* 0x000fe20000000000 */
[C---:B------:R-:W-:Y:S01]  /*ddb0*/  ISETP.NE.AND P3, PT, R12.reuse, 0x4, PT ;  /* 0x000000040c00780c */ /* 0x040fe20003f65270 */
[----:B------:R-:W-:Y:S02]  /*ddc0*/  FADD R18, R7, R18 ;  /* 0x0000001207127221 */ /* 0x000fe40000000000 */
[----:B------:R-:W-:Y:S01]  /*ddd0*/  FADD R20, R13, R20 ;  /* 0x000000140d147221 */ /* 0x000fe20000000000 */
[----:B------:R-:W-:Y:S01]  /*dde0*/  SEL R7, R12, RZ, P3 ;  /* 0x000000ff0c077207 */ /* 0x000fe20001800000 */
[----:B------:R-:W-:Y:S02]  /*ddf0*/  WARPGROUP.DEPBAR.LE gsb0, 0x0 ;  /* 0x00008000000079c5 */ /* 0x000fe40000010000 */
[----:B------:R1:W-:Y:S02]  /*de00*/  SYNCS.ARRIVE.TRANS64.RED.A1T0 RZ, [R14+URZ], RZ ;  /* 0x000000ff0eff79a7 */ /* 0x0003e4000810043f */
[----:B-1----:R-:W-:-:S04]  /*de10*/  IADD3 R14, R117, 0x1, RZ ;  /* 0x00000001750e7810 */ /* 0x002fc80007ffe0ff */
[----:B------:R-:W-:-:S04]  /*de20*/  ISETP.NE.AND P4, PT, R14, 0x4, PT ;  /* 0x000000040e00780c */ /* 0x000fc80003f85270 */
[----:B------:R-:W-:Y:S02]  /*de30*/  SEL R11, RZ, 0x1, P4 ;  /* 0x00000001ff0b7807 */ /* 0x000fe40002000000 */
[----:B------:R-:W-:Y:S02]  /*de40*/  SEL R6, R14, RZ, P4 ;  /* 0x000000ff0e067207 */ /* 0x000fe40002000000 */
[----:B---3--:R-:W-:Y:S01]  /*de50*/  LOP3.LUT R11, R83, R11, RZ, 0x3c, !PT ;  /* 0x0000000b530b7212 */ /* 0x008fe200078e3cff */
[----:B------:R-:W-:Y:S06]  /*de60*/  @P2 BRA `(.L_x_31) ;  /* 0x0000000400102947 */ /* 0x000fec0003800000 */
[----:B------:R-:W-:Y:S01]  /*de70*/  ISETP.LT.OR P2, PT, R9, 0x1, !P0 ;  /* 0x000000010900780c */ /* 0x000fe20004741670 */
[----:B------:R-:W-:-:S12]  /*de80*/  BSSY B0, `(.L_x_32) ;  /* 0x0000041000007945 */ /* 0x000fd80003800000 */
[----:B------:R-:W-:Y:S05]  /*de90*/  @P2 BRA `(.L_x_33) ;  /* 0x0000000000fc2947 */ /* 0x000fea0003800000 */
[----:B------:R-:W1:Y:S01]  /*dea0*/  S2R R117, SR_TID.X ;  /* 0x0000000000757919 */ /* 0x000e620000002100 */
[----:B------:R-:W-:Y:S02]  /*deb0*/  MOV R15, 0x400 ;  /* 0x00000400000f7802 */ /* 0x000fe40000000f00 */
[----:B------:R-:W-:Y:S01]  /*dec0*/  SHF.L.U32 R13, R10, 0x1f, RZ ;  /* 0x0000001f0a0d7819 */ /* 0x000fe200000006ff */
[----:B------:R-:W2:Y:S01]  /*ded0*/  S2R R16, SR_CgaCtaId ;  /* 0x0000000000107919 */ /* 0x000ea20000008800 */
[----:B-1----:R-:W-:-:S04]  /*dee0*/  SHF.R.S32.HI R17, RZ, 0x1f, R117 ;  /* 0x0000001fff117819 */ /* 0x002fc80000011475 */
[----:B------:R-:W-:Y:S02]  /*def0*/  LEA.HI R17, R17, R117, RZ, 0x7 ;  /* 0x0000007511117211 */ /* 0x000fe400078f38ff */
[----:B--2---:R-:W-:Y:S02]  /*df00*/  LEA R15, R16, R15, 0x18 ;  /* 0x0000000f100f7211 */ /* 0x004fe400078ec0ff */
[----:B------:R-:W-:Y:S02]  /*df10*/  LOP3.LUT R17, R17, 0xffffff80, RZ, 0xc0, !PT ;  /* 0xffffff8011117812 */ /* 0x000fe400078ec0ff */
[----:B------:R-:W-:Y:S02]  /*df20*/  LEA R12, R4, R15, 0x3 ;  /* 0x0000000f040c7211 */ /* 0x000fe400078e18ff */
[----:B------:R-:W-:-:S04]  /*df30*/  IADD3 R17, R117, -R17, RZ ;  /* 0x8000001175117210 */ /* 0x000fc80007ffe0ff */
[----:B------:R-:W-:-:S13]  /*df40*/  ISETP.NE.AND P3, PT, R17, RZ, PT ;  /* 0x000000ff1100720c */ /* 0x000fda0003f65270 */
.L_x_34:
        /* <DEDUP_REMOVED lines=11> */
.L_x_35:
[----:B------:R-:W2:Y:S01]  /*e000*/  LDL.LU R14, [R1+0x30] ;  /* 0x00003000010e7983 */ /* 0x000ea20000300800 */
[----:B-1----:R-:W-:Y:S01]  /*e010*/  MOV R13, 0x400 ;  /* 0x00000400000d7802 */ /* 0x002fe20000000f00 */
        /* <DEDUP_REMOVED lines=10> */
[----:B------:R-:W-:Y:S01]  /*e0c0*/  UMOV UR26, URZ ;  /* 0x0000003f001a7c82 */ /* 0x000fe20008000000 */
[----:B------:R-:W-:-:S08]  /*e0d0*/  UMOV UR28, UR36 ;  /* 0x00000024001c7c82 */ /* 0x000fd00008000000 */
[----:B------:R-:W-:Y:S02]  /*e0e0*/  UIADD3 UR24, UR8, 0x6000, URZ ;  /* 0x0000600008187890 */ /* 0x000fe4000fffe03f */
[----:B------:R-:W-:Y:S02]  /*e0f0*/  UIADD3 UR16, UR8, 0xe000, URZ ;  /* 0x0000e00008107890 */ /* 0x000fe4000fffe03f */
[----:B------:R-:W-:Y:S01]  /*e100*/  UIADD3 UR8, UR8, 0x16000, URZ ;  /* 0x0001600008087890 */ /* 0x000fe2000fffe03f */
[----:B------:R-:W-:Y:S01]  /*e110*/  UMOV UR29, UR37 ;  /* 0x00000025001d7c82 */ /* 0x000fe20008000000 */
        /* <DEDUP_REMOVED lines=13> */
[C---:B--2---:R-:W-:Y:S02]  /*e1f0*/  R2UR UR27, R14.reuse ;  /* 0x000000000e1b72ca */ /* 0x044fe400000e0000 */
[----:B------:R-:W-:-:S11]  /*e200*/  IADD3 R14, R14, 0x1, RZ ;  /* 0x000000010e0e7810 */ /* 0x000fd60007ffe0ff */
[----:B------:R-:W-:Y:S01]  /*e210*/  USHF.L.U32 UR27, UR27, 0x8, URZ ;  /* 0x000000081b1b7899 */ /* 0x000fe2000800063f */
[----:B------:R1:W-:Y:S06]  /*e220*/  STL [R1+0x30], R14 ;  /* 0x0000300e01007387 */ /* 0x0003ec0000100800 */
[----:B------:R-:W-:Y:S01]  /*e230*/  UMOV UR19, UR27 ;  /* 0x0000001b00137c82 */ /* 0x000fe20008000000 */
[----:B------:R-:W-:Y:S01]  /*e240*/  UMOV UR11, UR27 ;  /* 0x0000001b000b7c82 */ /* 0x000fe20008000000 */
[----:B------:R1:W-:Y:S01]  /*e250*/  UTMALDG.4D [UR24], [UR6], desc[UR30] ;  /* 0x00001e18060075b4 */ /* 0x0003e20008019000 */
[----:B------:R1:W-:Y:S01]  /*e260*/  UTMALDG.4D [UR16], [UR6], desc[UR30] ;  /* 0x00001e10060075b4 */ /* 0x0003e20008019000 */
[----:B------:R1:W-:Y:S02]  /*e270*/  UTMALDG.4D [UR8], [UR6], desc[UR30] ;  /* 0x00001e08060075b4 */ /* 0x0003e40008019000 */
[----:B-1----:R-:W-:Y:S01]  /*e280*/  NOP ;  /* 0x0000000000007918 */ /* 0x002fe20000000000 */
.L_x_33:
[----:B------:R-:W-:Y:S05]  /*e290*/  BSYNC B0 ;  /* 0x0000000000007941 */ /* 0x000fea0003800000 */
.L_x_32:
[----:B------:R-:W-:-:S07]  /*e2a0*/  VIADD R9, R9, 0xffffffff ;  /* 0xffffffff09097836 */ /* 0x000fce0000000000 */
.L_x_31:
[----:B------:R-:W-:Y:S01]  /*e2b0*/  IADD3 R0, R0, 0x100, RZ ;  /* 0x0000010000007810 */ /* 0x000fe20007ffe0ff */
[----:B------:R-:W-:Y:S01]  /*e2c0*/  IMAD.MOV.U32 R12, RZ, RZ, R5 ;  /* 0x000000ffff0c7224 */ /* 0x000fe200078e0005 */
[----:B------:R-:W-:Y:S01]  /*e2d0*/  MOV R14, R8 ;  /* 0x00000008000e7202 */ /* 0x000fe20000000f00 */
[----:B------:R-:W-:Y:S06]  /*e2e0*/  @P1 BRA `(.L_x_36) ;  /* 0xffffff9c00381947 */ /* 0x000fec000383ffff */
[----:B------:R-:W2:Y:S04]  /*e2f0*/  LDL.LU R12, [R1+0x44] ;  /* 0x00004400010c7983 */ /* 0x000ea80000300800 */
[----:B--2---:R2:W-:Y:S02]  /*e300*/  STL [R1+0x68], R12 ;  /* 0x0000680c01007387 */ /* 0x0045e40000100800 */
.L_x_24:
[----:B--2---:R-:W2:Y:S02]  /*e310*/  LDL R12, [R1+0x68] ;  /* 0x00006800010c7983 */ /* 0x004ea40000100800 */
[----:B--2---:R-:W-:-:S13]  /*e320*/  ISETP.GE.AND P1, PT, R12, 0x1, PT ;  /* 0x000000010c00780c */ /* 0x004fda0003f26270 */
[----:B------:R-:W-:Y:S05]  /*e330*/  @!P1 BRA `(.L_x_37) ;  /* 0x00000074007c9947 */ /* 0x000fea0003800000 */
[----:B-1----:R-:W-:Y:S02]  /*e340*/  MOV R13, R8 ;  /* 0x00000008000d7202 */ /* 0x002fe40000000f00 */
[----:B------:R-:W-:-:S07]  /*e350*/  MOV R12, R5 ;  /* 0x00000005000c7202 */ /* 0x000fce0000000f00 */
.L_x_51:
[----:B------:R-:W1:Y:S01]  /*e360*/  S2R R8, SR_CgaCtaId ;  /* 0x0000000000087919 */ /* 0x000e620000008800 */
[----:B------:R-:W-:-:S04]  /*e370*/  MOV R5, 0x400 ;  /* 0x0000040000057802 */ /* 0x000fc80000000f00 */
[----:B-1----:R-:W-:-:S05]  /*e380*/  LEA R5, R8, R5, 0x18 ;  /* 0x0000000508057211 */ /* 0x002fca00078ec0ff */
[----:B------:R-:W-:Y:S01]  /*e390*/  IMAD R8, R6, 0x8, R5 ;  /* 0x0000000806087824 */ /* 0x000fe200078e0205 */
[----:B------:R-:W-:-:S07]  /*e3a0*/  SHF.L.U32 R5, R11, 0x1f, RZ ;  /* 0x0000001f0b057819 */ /* 0x000fce00000006ff */
.L_x_38:
[----:B-1----:R1:W2:Y:S02]  /*e3b0*/  SYNCS.PHASECHK.TRANS64.TRYWAIT P1, [R8+URZ+0x66000], R5 ;  /* 0x06600005080075a7 */ /* 0x0022a4000802017f */
[----:B--2---:R-:W-:Y:S05]  /*e3c0*/  @!P1 NANOSLEEP.SYNCS 0x989680 ;  /* 0x009896800000995d */ /* 0x004fea0003900000 */
[----:B------:R-:W2:Y:S02]  /*e3d0*/  @!P1 SYNCS.PHASECHK.TRANS64 P1, [R8+URZ+0x66000], R5 ;  /* 0x06600005080095a7 */ /* 0x000ea4000802007f */
[----:B--2---:R-:W-:Y:S05]  /*e3e0*/  @!P1 BRA `(.L_x_38) ;  /* 0xfffffffc00f09947 */ /* 0x004fea000383ffff */
[----:B------:R-:W-:Y:S05]  /*e3f0*/  WARPSYNC.ALL ;  /* 0x0000000000007948 */ /* 0x000fea0003800000 */
[----:B------:R-:W2:Y:S04]  /*e400*/  LDL.64 R22, [R1+0xa0] ;  /* 0x0000a00001167983 */ /* 0x000ea80000100a00 */
[----:B------:R-:W3:Y:S01]  /*e410*/  LDL.64 R250, [R1+0x90] ;  /* 0x0000900001fa7983 */ /* 0x000ee20000100a00 */
[----:B------:R-:W-:Y:S01]  /*e420*/  MOV R15, UR14 ;  /* 0x0000000e000f7c02 */ /* 0x000fe20008000f00 */
[----:B------:R-:W-:-:S02]  /*e430*/  WARPGROUP.ARRIVE ;  /* 0x00000000000079c5 */ /* 0x000fc40000000000 */
[----:B------:R-:W4:Y:S02]  /*e440*/  LDL.64 R248, [R1+0x88] ;  /* 0x0000880001f87983 */ /* 0x000f240000100a00 */
[----:B------:R-:W-:Y:S01]  /*e450*/  IMAD R14, R6, 0x1800, R15 ;  /* 0x00001800060e7824 */ /* 0x000fe200078e020f */
[----:B------:R-:W-:Y:S01]  /*e460*/  MOV R15, 0x40000040 ;  /* 0x40000040000f7802 */ /* 0x000fe20000000f00 */
[----:B-1----:R-:W5:Y:S03]  /*e470*/  LDL R5, [R1+0xa8] ;  /* 0x0000a80001057983 */ /* 0x002f660000100800 */
[C---:B------:R-:W-:Y:S02]  /*e480*/  R2UR UR10, R14.reuse ;  /* 0x000000000e0a72ca */ /* 0x040fe400000e0000 */
[----:B------:R-:W-:Y:S01]  /*e490*/  R2UR UR11, R15 ;  /* 0x000000000f0b72ca */ /* 0x000fe200000e0000 */
[----:B------:R-:W-:Y:S01]  /*e4a0*/  VIADD R16, R14, 0x2 ;  /* 0x000000020e107836 */ /* 0x000fe20000000000 */
[----:B------:R-:W-:-:S02]  /*e4b0*/  MOV R17, 0x40000040 ;  /* 0x4000004000117802 */ /* 0x000fc40000000f00 */
[----:B--2---:R-:W-:Y:S02]  /*e4c0*/  R2UR UR8, R22 ;  /* 0x00000000160872ca */ /* 0x004fe400000e0000 */
[----:B------:R-:W-:Y:S02]  /*e4d0*/  R2UR UR9, R23 ;  /* 0x00000000170972ca */ /* 0x000fe400000e0000 */
[----:B------:R-:W2:Y:S11]  /*e4e0*/  LDL.64 R22, [R1+0x80] ;  /* 0x0000800001167983 */ /* 0x000eb60000100a00 */
[----:B------:R-:W-:Y:S01]  /*e4f0*/  HGMMA.64x256x16.F32 R24, gdesc[UR8], RZ, !UPT, gsb0 ;  /* 0x03e00000081879f0 */ /* 0x000fe2000c0008ff */
[----:B------:R-:W-:-:S02]  /*e500*/  R2UR UR10, R16 ;  /* 0x00000000100a72ca */ /* 0x000fc400000e0000 */
[----:B------:R-:W-:Y:S02]  /*e510*/  R2UR UR11, R17 ;  /* 0x00000000110b72ca */ /* 0x000fe400000e0000 */
[----:B---3--:R-:W-:Y:S02]  /*e520*/  R2UR UR8, R250 ;  /* 0x00000000fa0872ca */ /* 0x008fe400000e0000 */
[----:B------:R-:W-:Y:S01]  /*e530*/  R2UR UR9, R251 ;  /* 0x00000000fb0972ca */ /* 0x000fe200000e0000 */
[----:B------:R-:W-:Y:S01]  /*e540*/  IMAD.MOV.U32 R17, RZ, RZ, 0x40000040 ;  /* 0x40000040ff117424 */ /* 0x000fe200078e00ff */
[----:B------:R-:W-:Y:S01]  /*e550*/  IADD3 R16, R14, 0x4, RZ ;  /* 0x000000040e107810 */ /* 0x000fe20007ffe0ff */
[----:B------:R-:W3:Y:S01]  /*e560*/  LDL.64 R250, [R1+0x78] ;  /* 0x0000780001fa7983 */ /* 0x000ee20000100a00 */
[----:B------:R-:W-:Y:S02]  /*e570*/  WARPGROUP.DEPBAR.LE gsb0, 0x0 ;  /* 0x00008000000079c5 */ /* 0x000fe40000010000 */
[----:B------:R-:W-:-:S15]  /*e580*/  WARPGROUP.ARRIVE ;  /* 0x00000000000079c5 */ /* 0x000fde0000000000 */
[----:B------:R-:W-:Y:S01]  /*e590*/  HGMMA.64x256x16.F32 R24, gdesc[UR8], R24, gsb0 ;  /* 0x03e00000081879f0 */ /* 0x000fe20008000818 */
[----:B------:R-:W-:Y:S02]  /*e5a0*/  R2UR UR10, R16 ;  /* 0x00000000100a72ca */ /* 0x000fe400000e0000 */
[----:B------:R-:W-:Y:S02]  /*e5b0*/  R2UR UR11, R17 ;  /* 0x00000000110b72ca */ /* 0x000fe400000e0000 */
[----:B----4-:R-:W-:Y:S02]  /*e5c0*/  R2UR UR8, R248 ;  /* 0x00000000f80872ca */ /* 0x010fe400000e0000 */
[----:B------:R-:W-:Y:S02]  /*e5d0*/  R2UR UR9, R249 ;  /* 0x00000000f90972ca */ /* 0x000fe400000e0000 */
[----:B------:R-:W-:Y:S01]  /*e5e0*/  IADD3 R16, R14, 0x6, RZ ;  /* 0x000000060e107810 */ /* 0x000fe20007ffe0ff */
[----:B------:R-:W4:Y:S01]  /*e5f0*/  LDL.64 R248, [R1+0x70] ;  /* 0x0000700001f87983 */ /* 0x000f220000100a00 */
[----:B------:R-:W-:Y:S01]  /*e600*/  MOV R17, 0x40000040 ;  /* 0x4000004000117802 */ /* 0x000fe20000000f00 */
[----:B------:R-:W-:-:S02]  /*e610*/  WARPGROUP.DEPBAR.LE gsb0, 0x0 ;  /* 0x00008000000079c5 */ /* 0x000fc40000010000 */
[----:B------:R-:W-:-:S14]  /*e620*/  WARPGROUP.ARRIVE ;  /* 0x00000000000079c5 */ /* 0x000fdc0000000000 */
[----:B------:R-:W-:Y:S01]  /*e630*/  HGMMA.64x256x16.F32 R24, gdesc[UR8], R24, gsb0 ;  /* 0x03e00000081879f0 */ /* 0x000fe20008000818 */
[----:B------:R-:W-:Y:S02]  /*e640*/  R2UR UR10, R16 ;  /* 0x00000000100a72ca */ /* 0x000fe400000e0000 */
[----:B------:R-:W-:Y:S02]  /*e650*/  R2UR UR11, R17 ;  /* 0x00000000110b72ca */ /* 0x000fe400000e0000 */
[----:B--2---:R-:W-:Y:S02]  /*e660*/  R2UR UR8, R22 ;  /* 0x00000000160872ca */ /* 0x004fe400000e0000 */
[----:B------:R-:W-:Y:S01]  /*e670*/  R2UR UR9, R23 ;  /* 0x00000000170972ca */ /* 0x000fe200000e0000 */
[----:B------:R-:W-:Y:S01]  /*e680*/  VIADD R16, R14, 0x800 ;  /* 0x000008000e107836 */ /* 0x000fe20000000000 */
[----:B------:R-:W-:Y:S01]  /*e690*/  MOV R17, 0x40000040 ;  /* 0x4000004000117802 */ /* 0x000fe20000000f00 */
[----:B------:R-:W2:Y:S01]  /*e6a0*/  LDL.64 R22, [R1+0x98] ;  /* 0x0000980001167983 */ /* 0x000ea20000100a00 */
[----:B------:R-:W-:-:S02]  /*e6b0*/  WARPGROUP.DEPBAR.LE gsb0, 0x0 ;  /* 0x00008000000079c5 */ /* 0x000fc40000010000 */
[----:B------:R-:W-:-:S15]  /*e6c0*/  WARPGROUP.ARRIVE ;  /* 0x00000000000079c5 */ /* 0x000fde0000000000 */
[----:B------:R-:W-:Y:S01]  /*e6d0*/  HGMMA.64x256x16.F32 R24, gdesc[UR8], R24, gsb0 ;  /* 0x03e00000081879f0 */ /* 0x000fe20008000818 */
[----:B------:R-:W-:Y:S02]  /*e6e0*/  R2UR UR10, R16 ;  /* 0x00000000100a72ca */ /* 0x000fe400000e0000 */
[----:B------:R-:W-:Y:S02]  /*e6f0*/  R2UR UR11, R17 ;  /* 0x00000000110b72ca */ /* 0x000fe400000e0000 */
[----:B---3--:R-:W-:Y:S02]  /*e700*/  R2UR UR8, R250 ;  /* 0x00000000fa0872ca */ /* 0x008fe400000e0000 */
[----:B------:R-:W-:Y:S01]  /*e710*/  R2UR UR9, R251 ;  /* 0x00000000fb0972ca */ /* 0x000fe200000e0000 */
[----:B------:R-:W-:Y:S01]  /*e720*/  IMAD.MOV.U32 R17, RZ, RZ, 0x40000040 ;  /* 0x40000040ff117424 */ /* 0x000fe200078e00ff */
[----:B------:R-:W-:Y:S01]  /*e730*/  IADD3 R16, R14, 0x802, RZ ;  /* 0x000008020e107810 */ /* 0x000fe20007ffe0ff */
[----:B------:R-:W-:-:S02]  /*e740*/  WARPGROUP.DEPBAR.LE gsb0, 0x0 ;  /* 0x00008000000079c5 */ /* 0x000fc40000010000 */
[----:B------:R-:W-:-:S15]  /*e750*/  WARPGROUP.ARRIVE ;  /* 0x00000000000079c5 */ /* 0x000fde0000000000 */
[----:B------:R-:W-:-:S01]  /*e760*/  NOP ;  /* 0x0000000000007918 */ /* 0x000fc20000000000 */
[----:B------:R-:W-:Y:S01]  /*e770*/  HGMMA.64x256x16.F32 R24, gdesc[UR8], R24, gsb0 ;  /* 0x03e00000081879f0 */ /* 0x000fe20008000818 */
[----:B------:R-:W-:Y:S02]  /*e780*/  R2UR UR10, R16 ;  /* 0x00000000100a72ca */ /* 0x000fe400000e0000 */
[----:B------:R-:W-:Y:S02]  /*e790*/  R2UR UR11, R17 ;  /* 0x00000000110b72ca */ /* 0x000fe400000e0000 */
[----:B----4-:R-:W-:Y:S02]  /*e7a0*/  R2UR UR8, R248 ;  /* 0x00000000f80872ca */ /* 0x010fe400000e0000 */
[----:B------:R-:W-:Y:S02]  /*e7b0*/  R2UR UR9, R249 ;  /* 0x00000000f90972ca */ /* 0x000fe400000e0000 */
[----:B------:R-:W-:Y:S02]  /*e7c0*/  IADD3 R16, R14, 0x804, RZ ;  /* 0x000008040e107810 */ /* 0x000fe40007ffe0ff */
        /* <DEDUP_REMOVED lines=9> */
[----:B------:R-:W-:-:S04]  /*e860*/  MOV R17, 0x40000040 ;  /* 0x4000004000117802 */ /* 0x000fc80000000f00 */
[----:B------:R-:W-:Y:S02]  /*e870*/  R2UR UR58, R16 ;  /* 0x00000000103a72ca */ /* 0x000fe400000e0000 */
[----:B------:R-:W-:Y:S01]  /*e880*/  R2UR UR59, R17 ;  /* 0x00000000113b72ca */ /* 0x000fe200000e0000 */
[----:B------:R-:W-:Y:S02]  /*e890*/  WARPGROUP.DEPBAR.LE gsb0, 0x0 ;  /* 0x00008000000079c5 */ /* 0x000fe40000010000 */
[----:B------:R-:W-:-:S10]  /*e8a0*/  WARPGROUP.ARRIVE ;  /* 0x00000000000079c5 */ /* 0x000fd40000000000 */
[----:B------:R-:W-:Y:S01]  /*e8b0*/  HGMMA.64x256x16.F32 R24, gdesc[UR8], R24, gsb0 ;  /* 0x03e00000081879f0 */ /* 0x000fe20008000818 */
[----:B------:R-:W-:Y:S01]  /*e8c0*/  IMAD.MOV.U32 R17, RZ, RZ, 0x40000040 ;  /* 0x40000040ff117424 */ /* 0x000fe200078e00ff */
[----:B------:R-:W-:-:S04]  /*e8d0*/  IADD3 R16, R14, 0x1000, RZ ;  /* 0x000010000e107810 */ /* 0x000fc80007ffe0ff */
[----:B------:R-:W-:Y:S02]  /*e8e0*/  R2UR UR54, R16 ;  /* 0x00000000103672ca */ /* 0x000fe400000e0000 */
[----:B------:R-:W-:Y:S01]  /*e8f0*/  R2UR UR55, R17 ;  /* 0x00000000113772ca */ /* 0x000fe200000e0000 */
[----:B------:R-:W-:Y:S02]  /*e900*/  WARPGROUP.DEPBAR.LE gsb0, 0x0 ;  /* 0x00008000000079c5 */ /* 0x000fe40000010000 */
[----:B------:R-:W-:-:S15]  /*e910*/  WARPGROUP.ARRIVE ;  /* 0x00000000000079c5 */ /* 0x000fde0000000000 */
[----:B------:R-:W-:-:S02]  /*e920*/  NOP ;  /* 0x0000000000007918 */ /* 0x000fc40000000000 */
[----:B------:R-:W-:Y:S01]  /*e930*/  HGMMA.64x256x16.F32 R24, gdesc[UR56], R24, gsb0 ;  /* 0x03e00000381879f0 */ /* 0x000fe20008000818 */
[----:B------:R-:W-:Y:S02]  /*e940*/  IADD3 R16, R14, 0x1002, RZ ;  /* 0x000010020e107810 */ /* 0x000fe40007ffe0ff */
[----:B------:R-:W-:Y:S02]  /*e950*/  MOV R17, 0x40000040 ;  /* 0x4000004000117802 */ /* 0x000fe40000000f00 */
[----:B------:R-:W-:Y:S02]  /*e960*/  R2UR UR50, R16 ;  /* 0x00000000103272ca */ /* 0x000fe400000e0000 */
[----:B------:R-:W-:Y:S01]  /*e970*/  R2UR UR51, R17 ;  /* 0x00000000113372ca */ /* 0x000fe200000e0000 */
[----:B------:R-:W-:Y:S02]  /*e980*/  WARPGROUP.DEPBAR.LE gsb0, 0x0 ;  /* 0x00008000000079c5 */ /* 0x000fe40000010000 */
[----:B------:R-:W-:-:S15]  /*e990*/  WARPGROUP.ARRIVE ;  /* 0x00000000000079c5 */ /* 0x000fde0000000000 */
[----:B------:R-:W-:-:S03]  /*e9a0*/  NOP ;  /* 0x0000000000007918 */ /* 0x000fc60000000000 */
[----:B------:R-:W-:Y:S01]  /*e9b0*/  HGMMA.64x256x16.F32 R24, gdesc[UR52], R24, gsb0 ;  /* 0x03e00000341879f0 */ /* 0x000fe20008000818 */
[----:B------:R-:W-:Y:S01]  /*e9c0*/  VIADD R16, R14, 0x1004 ;  /* 0x000010040e107836 */ /* 0x000fe20000000000 */
[----:B------:R-:W-:-:S04]  /*e9d0*/  MOV R17, 0x40000040 ;  /* 0x4000004000117802 */ /* 0x000fc80000000f00 */
[----:B------:R-:W-:Y:S02]  /*e9e0*/  R2UR UR46, R16 ;  /* 0x00000000102e72ca */ /* 0x000fe400000e0000 */
[----:B------:R-:W-:Y:S01]  /*e9f0*/  R2UR UR47, R17 ;  /* 0x00000000112f72ca */ /* 0x000fe200000e0000 */
[----:B------:R-:W-:Y:S02]  /*ea00*/  WARPGROUP.DEPBAR.LE gsb0, 0x0 ;  /* 0x00008000000079c5 */ /* 0x000fe40000010000 */
[----:B------:R-:W-:-:S15]  /*ea10*/  WARPGROUP.ARRIVE ;  /* 0x00000000000079c5 */ /* 0x000fde0000000000 */
[----:B------:R-:W-:-:S02]  /*ea20*/  NOP ;  /* 0x0000000000007918 */ /* 0x000fc40000000000 */
        /* <DEDUP_REMOVED lines=9> */
[----:B-----5:R-:W-:Y:S02]  /*eac0*/  ISETP.NE.AND P1, PT, R5, RZ, PT ;  /* 0x000000ff0500720c */ /* 0x020fe40003f25270 */
[----:B------:R-:W-:Y:S02]  /*ead0*/  WARPGROUP.DEPBAR.LE gsb0, 0x0 ;  /* 0x00008000000079c5 */ /* 0x000fe40000010000 */
[----:B------:R-:W-:-:S15]  /*eae0*/  WARPGROUP.ARRIVE ;  /* 0x00000000000079c5 */ /* 0x000fde0000000000 */
[----:B------:R-:W-:-:S08]  /*eaf0*/  NOP ;  /* 0x0000000000007918 */ /* 0x000fd00000000000 */
[----:B------:R-:W-:Y:S03]  /*eb00*/  HGMMA.64x256x16.F32 R24, gdesc[UR4], R24, gsb0 ;  /* 0x03e00000041879f0 */ /* 0x000fe60008000818 */
[----:B------:R-:W-:Y:S02]  /*eb10*/  WARPGROUP.DEPBAR.LE gsb0, 0x0 ;  /* 0x00008000000079c5 */ /* 0x000fe40000010000 */
[----:B------:R-:W-:Y:S05]  /*eb20*/  @P1 BRA `(.L_x_39) ;  /* 0x0000000400101947 */ /* 0x000fea0003800000 */
[----:B------:R-:W-:Y:S01]  /*eb30*/  ISETP.LT.OR P2, PT, R9, 0x1, !P0 ;  /* 0x000000010900780c */ /* 0x000fe20004741670 */
[----:B------:R-:W-:-:S12]  /*eb40*/  BSSY B0, `(.L_x_40) ;  /* 0x0000041000007945 */ /* 0x000fd80003800000 */
[----:B------:R-:W-:Y:S05]  /*eb50*/  @P2 BRA `(.L_x_41) ;  /* 0x0000000000fc2947 */ /* 0x000fea0003800000 */
[----:B------:R-:W1:Y:S01]  /*eb60*/  S2R R21, SR_TID.X ;  /* 0x0000000000157919 */ /* 0x000e620000002100 */
[----:B------:R-:W-:Y:S01]  /*eb70*/  MOV R5, 0x400 ;  /* 0x0000040000057802 */ /* 0x000fe20000000f00 */
[----:B------:R-:W2:Y:S01]  /*eb80*/  S2R R8, SR_CgaCtaId ;  /* 0x0000000000087919 */ /* 0x000ea20000008800 */
[----:B-1----:R-:W-:-:S04]  /*eb90*/  SHF.R.S32.HI R19, RZ, 0x1f, R21 ;  /* 0x0000001fff137819 */ /* 0x002fc80000011415 */
[----:B------:R-:W-:Y:S02]  /*eba0*/  LEA.HI R19, R19, R21, RZ, 0x7 ;  /* 0x0000001513137211 */ /* 0x000fe400078f38ff */
[----:B--2---:R-:W-:Y:S02]  /*ebb0*/  LEA R5, R8, R5, 0x18 ;  /* 0x0000000508057211 */ /* 0x004fe400078ec0ff */
[----:B------:R-:W-:Y:S02]  /*ebc0*/  LOP3.LUT R19, R19, 0xffffff80, RZ, 0xc0, !PT ;  /* 0xffffff8013137812 */ /* 0x000fe400078ec0ff */
[----:B------:R-:W-:Y:S02]  /*ebd0*/  LEA R5, R4, R5, 0x3 ;  /* 0x0000000504057211 */ /* 0x000fe400078e18ff */
[----:B------:R-:W-:Y:S02]  /*ebe0*/  IADD3 R19, R21, -R19, RZ ;  /* 0x8000001315137210 */ /* 0x000fe40007ffe0ff */
[----:B------:R-:W-:-:S02]  /*ebf0*/  SHF.L.U32 R8, R10, 0x1f, RZ ;  /* 0x0000001f0a087819 */ /* 0x000fc400000006ff */
[----:B------:R-:W-:-:S13]  /*ec00*/  ISETP.NE.AND P3, PT, R19, RZ, PT ;  /* 0x000000ff1300720c */ /* 0x000fda0003f65270 */
.L_x_42:
        /* <DEDUP_REMOVED lines=8> */
[----:B--2---:R-:W-:-:S04]  /*ec90*/  LOP3.LUT R14, R14, 0x1f, RZ, 0xc0, !PT ;  /* 0x0000001f0e0e7812 */ /* 0x004fc800078ec0ff */
[----:B------:R-:W-:-:S13]  /*eca0*/  ISETP.NE.AND P2, PT, R14, RZ, PT ;  /* 0x000000ff0e00720c */ /* 0x000fda0003f45270 */
[----:B---3--:R-:W-:Y:S05]  /*ecb0*/  @!P2 BRA `(.L_x_43) ;  /* 0x000000000004a947 */ /* 0x008fea0003800000 */
[----:B------:R-:W-:Y:S01]  /*ecc0*/  BPT.TRAP 0x1 ;  /* 0x000000040000795c */ /* 0x000fe20000300000 */
.L_x_43:
[----:B-1----:R-:W2:Y:S01]  /*ecd0*/  LDL R8, [R1+0x30] ;  /* 0x0000300001087983 */ /* 0x002ea20000100800 */
[----:B------:R-:W-:Y:S01]  /*ece0*/  MOV R14, 0x400 ;  /* 0x00000400000e7802 */ /* 0x000fe20000000f00 */
[----:B------:R-:W1:Y:S01]  /*ecf0*/  S2R R15, SR_CgaCtaId ;  /* 0x00000000000f7919 */ /* 0x000e620000008800 */
[----:B------:R-:W-:Y:S01]  /*ed00*/  R2UR UR25, R5 ;  /* 0x00000000051972ca */ /* 0x000fe200000e0000 */
[----:B------:R-:W-:Y:S02]  /*ed10*/  ULDC.64 UR16, c[0x0][0x198] ;  /* 0x0000660000107ab9 */ /* 0x000fe40000000a00 */
        /* <DEDUP_REMOVED lines=35> */
.L_x_41:
[----:B------:R-:W-:Y:S05]  /*ef50*/  BSYNC B0 ;  /* 0x0000000000007941 */ /* 0x000fea0003800000 */
.L_x_40:
[----:B------:R-:W-:-:S07]  /*ef60*/  IADD3 R9, R9, -0x1, RZ ;  /* 0xffffffff09097810 */ /* 0x000fce0007ffe0ff */
.L_x_39:
[----:B------:R-:W-:Y:S01]  /*ef70*/  VIADD R5, R0, 0x1 ;  /* 0x0000000100057836 */ /* 0x000fe20000000000 */
[----:B------:R-:W-:Y:S05]  /*ef80*/  WARPSYNC.ALL ;  /* 0x0000000000007948 */ /* 0x000fea0003800000 */
[-C--:B------:R-:W-:Y:S01]  /*ef90*/  ISETP.GE.AND P6, PT, R3, R5.reuse, PT ;  /* 0x000000050300720c */ /* 0x080fe20003fc6270 */
[----:B------:R-:W-:Y:S01]  /*efa0*/  ULDC UR6, c[0x0][0x604] ;  /* 0x0001810000067ab9 */ /* 0x000fe20000000800 */
[----:B------:R-:W-:Y:S01]  /*efb0*/  ISETP.GE.AND P5, PT, R2, R5, PT ;  /* 0x000000050200720c */ /* 0x000fe20003fa6270 */
[----:B------:R-:W-:Y:S01]  /*efc0*/  BSSY B0, `(.L_x_44) ;  /* 0x0000264000007945 */ /* 0x000fe20003800000 */
[----:B------:R-:W-:-:S02]  /*efd0*/  IADD3 R5, R0, 0x8, RZ ;  /* 0x0000000800057810 */ /* 0x000fc40007ffe0ff */
[----:B------:R-:W-:Y:S02]  /*efe0*/  FSEL R25, R25, -INF , P6 ;  /* 0xff80000019197808 */ /* 0x000fe40003000000 */
[-C--:B------:R-:W-:Y:S02]  /*eff0*/  ISETP.GE.AND P3, PT, R3, R5.reuse, PT ;  /* 0x000000050300720c */ /* 0x080fe40003f66270 */
[----:B------:R-:W-:Y:S02]  /*f000*/  ISETP.GE.AND P2, PT, R2, R5, PT ;  /* 0x000000050200720c */ /* 0x000fe40003f46270 */
[----:B------:R-:W-:Y:S02]  /*f010*/  IADD3 R5, R0, 0x9, RZ ;  /* 0x0000000900057810 */ /* 0x000fe40007ffe0ff */
[----:B------:R-:W-:Y:S02]  /*f020*/  FSEL R27, R27, -INF , P5 ;  /* 0xff8000001b1b7808 */ /* 0x000fe40002800000 */
[----:B------:R-:W-:-:S02]  /*f030*/  ISETP.GE.AND P4, PT, R3, R5, PT ;  /* 0x000000050300720c */ /* 0x000fc40003f86270 */
[----:B------:R-:W-:Y:S01]  /*f040*/  ISETP.GE.AND P6, PT, R2, R5, PT ;  /* 0x000000050200720c */ /* 0x000fe20003fc6270 */
[----:B------:R-:W-:Y:S01]  /*f050*/  VIADD R5, R0, 0x10 ;  /* 0x0000001000057836 */ /* 0x000fe20000000000 */
[----:B------:R-:W-:Y:S02]  /*f060*/  FSEL R28, R28, -INF , P3 ;  /* 0xff8000001c1c7808 */ /* 0x000fe40001800000 */
[----:B------:R-:W-:Y:S02]  /*f070*/  FSEL R30, R30, -INF , P2 ;  /* 0xff8000001e1e7808 */ /* 0x000fe40001000000 */
[-C--:B------:R-:W-:Y:S02]  /*f080*/  ISETP.GE.AND P5, PT, R3, R5.reuse, PT ;  /* 0x000000050300720c */ /* 0x080fe40003fa6270 */
[----:B------:R-:W-:Y:S02]  /*f090*/  ISETP.GE.AND P3, PT, R2, R5, PT ;  /* 0x000000050200720c */ /* 0x000fe40003f66270 */
[----:B------:R-:W-:-:S02]  /*f0a0*/  IADD3 R5, R0, 0x11, RZ ;  /* 0x0000001100057810 */ /* 0x000fc40007ffe0ff */
[----:B------:R-:W-:Y:S02]  /*f0b0*/  FSEL R29, R29, -INF , P4 ;  /* 0xff8000001d1d7808 */ /* 0x000fe40002000000 */
[-C--:B------:R-:W-:Y:S02]  /*f0c0*/  ISETP.GE.AND P2, PT, R3, R5.reuse, PT ;  /* 0x000000050300720c */ /* 0x080fe40003f46270 */
[----:B------:R-:W-:Y:S02]  /*f0d0*/  ISETP.GE.AND P4, PT, R2, R5, PT ;  /* 0x000000050200720c */ /* 0x000fe40003f86270 */
[----:B------:R-:W-:Y:S02]  /*f0e0*/  IADD3 R5, R0, 0x18, RZ ;  /* 0x0000001800057810 */ /* 0x000fe40007ffe0ff */
[----:B------:R-:W-:Y:S02]  /*f0f0*/  FSEL R31, R31, -INF , P6 ;  /* 0xff8000001f1f7808 */ /* 0x000fe40003000000 */
[----:B------:R-:W-:-:S02]  /*f100*/  FSEL R32, R32, -INF , P5 ;  /* 0xff80000020207808 */ /* 0x000fc40002800000 */
[-C--:B------:R-:W-:Y:S02]  /*f110*/  ISETP.GE.AND P6, PT, R3, R5.reuse, PT ;  /* 0x000000050300720c */ /* 0x080fe40003fc6270 */
[----:B------:R-:W-:Y:S01]  /*f120*/  ISETP.GE.AND P5, PT, R2, R5, PT ;  /* 0x000000050200720c */ /* 0x000fe20003fa6270 */
[----:B------:R-:W-:Y:S01]  /*f130*/  VIADD R5, R0, 0x19 ;  /* 0x0000001900057836 */ /* 0x000fe20000000000 */
[----:B------:R-:W-:Y:S02]  /*f140*/  FSEL R34, R34, -INF , P3 ;  /* 0xff80000022227808 */ /* 0x000fe40001800000 */
[----:B------:R-:W-:Y:S02]  /*f150*/  FSEL R33, R33, -INF , P2 ;  /* 0xff80000021217808 */ /* 0x000fe40001000000 */
[-C--:B------:R-:W-:Y:S02]  /*f160*/  ISETP.GE.AND P3, PT, R3, R5.reuse, PT ;  /* 0x000000050300720c */ /* 0x080fe40003f66270 */
[----:B------:R-:W-:-:S02]  /*f170*/  ISETP.GE.AND P2, PT, R2, R5, PT ;  /* 0x000000050200720c */ /* 0x000fc40003f46270 */
[----:B------:R-:W-:Y:S02]  /*f180*/  IADD3 R5, R0, 0x20, RZ ;  /* 0x0000002000057810 */ /* 0x000fe40007ffe0ff */
[----:B------:R-:W-:Y:S02]  /*f190*/  FSEL R35, R35, -INF , P4 ;  /* 0xff80000023237808 */ /* 0x000fe40002000000 */
[----:B------:R-:W-:Y:S02]  /*f1a0*/  FSEL R36, R36, -INF , P6 ;  /* 0xff80000024247808 */ /* 0x000fe40003000000 */
[-C--:B------:R-:W-:Y:S02]  /*f1b0*/  ISETP.GE.AND P4, PT, R3, R5.reuse, PT ;  /* 0x000000050300720c */ /* 0x080fe40003f86270 */
[----:B------:R-:W-:Y:S02]  /*f1c0*/  ISETP.GE.AND P6, PT, R2, R5, PT ;  /* 0x000000050200720c */ /* 0x000fe40003fc6270 */
[----:B------:R-:W-:-:S02]  /*f1d0*/  IADD3 R5, R0, 0x21, RZ ;  /* 0x0000002100057810 */ /* 0x000fc40007ffe0ff */
[----:B------:R-:W-:Y:S02]  /*f1e0*/  FSEL R38, R38, -INF , P5 ;  /* 0xff80000026267808 */ /* 0x000fe40002800000 */
[----:B------:R-:W-:Y:S02]  /*f1f0*/  FSEL R37, R37, -INF , P3 ;  /* 0xff80000025257808 */ /* 0x000fe40001800000 */
[-C--:B------:R-:W-:Y:S02]  /*f200*/  ISETP.GE.AND P5, PT, R3, R5.reuse, PT ;  /* 0x000000050300720c */ /* 0x080fe40003fa6270 */
[----:B------:R-:W-:Y:S01]  /*f210*/  ISETP.GE.AND P3, PT, R2, R5, PT ;  /* 0x000000050200720c */ /* 0x000fe20003f66270 */
[----:B------:R-:W-:Y:S01]  /*f220*/  VIADD R5, R0, 0x28 ;  /* 0x0000002800057836 */ /* 0x000fe20000000000 */
[----:B------:R-:W-:Y:S02]  /*f230*/  FSEL R39, R39, -INF , P2 ;  /* 0xff80000027277808 */ /* 0x000fe40001000000 */
[----:B------:R-:W-:-:S02]  /*f240*/  FSEL R40, R40, -INF , P4 ;  /* 0xff80000028287808 */ /* 0x000fc40002000000 */
[-C--:B------:R-:W-:Y:S02]  /*f250*/  ISETP.GE.AND P2, PT, R3, R5.reuse, PT ;  /* 0x000000050300720c */ /* 0x080fe40003f46270 */
[----:B------:R-:W-:Y:S02]  /*f260*/  ISETP.GE.AND P4, PT, R2, R5, PT ;  /* 0x000000050200720c */ /* 0x000fe40003f86270 */
[----:B------:R-:W-:Y:S02]  /*f270*/  IADD3 R5, R0, 0x29, RZ ;  /* 0x0000002900057810 */ /* 0x000fe40007ffe0ff */
[----:B------:R-:W-:Y:S02]  /*f280*/  FSEL R42, R42, -INF , P6 ;  /* 0xff8000002a2a7808 */ /* 0x000fe40003000000 */
[----:B------:R-:W-:Y:S02]  /*f290*/  FSEL R41, R41, -INF , P5 ;  /* 0xff80000029297808 */ /* 0x000fe40002800000 */
[----:B------:R-:W-:-:S02]  /*f2a0*/  ISETP.GE.AND P6, PT, R3, R5, PT ;  /* 0x000000050300720c */ /* 0x000fc40003fc6270 */
[----:B------:R-:W-:Y:S02]  /*f2b0*/  ISETP.GE.AND P5, PT, R2, R5, PT ;  /* 0x000000050200720c */ /* 0x000fe40003fa6270 */
[----:B------:R-:W-:Y:S02]  /*f2c0*/  IADD3 R5, R0, 0x30, RZ ;  /* 0x0000003000057810 */ /* 0x000fe40007ffe0ff */
[----:B------:R-:W-:Y:S02]  /*f2d0*/  FSEL R43, R43, -INF , P3 ;  /* 0xff8000002b2b7808 */ /* 0x000fe40001800000 */
[----:B------:R-:W-:Y:S02]  /*f2e0*/  FSEL R44, R44, -INF , P2 ;  /* 0xff8000002c2c7808 */ /* 0x000fe40001000000 */
[-C--:B------:R-:W-:Y:S02]  /*f2f0*/  ISETP.GE.AND P3, PT, R3, R5.reuse, PT ;  /* 0x000000050300720c */ /* 0x080fe40003f66270 */
[----:B------:R-:W-:Y:S01]  /*f300*/  ISETP.GE.AND P2, PT, R2, R5, PT ;  /* 0x000000050200720c */ /* 0x000fe20003f46270 */
[----:B------:R-:W-:Y:S01]  /*f310*/  VIADD R5, R0, 0x31 ;  /* 0x0000003100057836 */ /* 0x000fe20000000000 */
[----:B------:R-:W-:-:S02]  /*f320*/  FSEL R46, R46, -INF , P4 ;  /* 0xff8000002e2e7808 */ /* 0x000fc40002000000 */
[----:B------:R-:W-:Y:S02]  /*f330*/  FSEL R45, R45, -INF , P6 ;  /* 0xff8000002d2d7808 */ /* 0x000fe40003000000 */
[-C--:B------:R-:W-:Y:S02]  /*f340*/  ISETP.GE.AND P4, PT, R3, R5.reuse, PT ;  /* 0x000000050300720c */ /* 0x080fe40003f86270 */
[----:B------:R-:W-:Y:S02]  /*f350*/  ISETP.GE.AND P6, PT, R2, R5, PT ;  /* 0x000000050200720c */ /* 0x000fe40003fc6270 */
[----:B------:R-:W-:Y:S02]  /*f360*/  IADD3 R5, R0, 0x38, RZ ;  /* 0x0000003800057810 */ /* 0x000fe40007ffe0ff */
        /* <DEDUP_REMOVED lines=18> */
[----:B------:R-:W-:Y:S02]  /*f490*/  ISETP.GE.AND P2, PT, R2, R5, PT ;  /* 0x000000050200720c */ /* 0x000fe40003f46270 */
[----:B------:R-:W-:Y:S02]  /*f4a0*/  IADD3 R5, R0, 0x48, RZ ;  /* 0x0000004800057810 */ /* 0x000fe40007ffe0ff */
[----:B------:R-:W-:-:S02]  /*f4b0*/  FSEL R55, R55, -INF , P4 ;  /* 0xff80000037377808 */ /* 0x000fc40002000000 */
[----:B------:R-:W-:Y:S02]  /*f4c0*/  FSEL R56, R56, -INF , P6 ;  /* 0xff80000038387808 */ /* 0x000fe40003000000 */
[-C--:B------:R-:W-:Y:S02]  /*f4d0*/  ISETP.GE.AND P4, PT, R3, R5.reuse, PT ;  /* 0x000000050300720c */ /* 0x080fe40003f86270 */
[----:B------:R-:W-:Y:S01]  /*f4e0*/  ISETP.GE.AND P6, PT, R2, R5, PT ;  /* 0x000000050200720c */ /* 0x000fe20003fc6270 */
[----:B------:R-:W-:Y:S01]  /*f4f0*/  VIADD R5, R0, 0x49 ;  /* 0x0000004900057836 */ /* 0x000fe20000000000 */
        /* <DEDUP_REMOVED lines=99> */
[----:B------:R-:W-:Y:S01]  /*fb30*/  STL [R1+0x8], R96 ;  /* 0x0000086001007387 */ /* 0x000fe20000100800 */
[----:B------:R-:W-:-:S02]  /*fb40*/  IADD3 R5, R0, 0x99, RZ ;  /* 0x0000009900057810 */ /* 0x000fc40007ffe0ff */
[----:B------:R-:W-:Y:S02]  /*fb50*/  FSEL R98, R98, -INF , P5 ;  /* 0xff80000062627808 */ /* 0x000fe40002800000 */
[----:B------:R-:W-:Y:S02]  /*fb60*/  FSEL R97, R97, -INF , P3 ;  /* 0xff80000061617808 */ /* 0x000fe40001800000 */
[-C--:B------:R-:W-:Y:S01]  /*fb70*/  ISETP.GE.AND P5, PT, R3, R5.reuse, PT ;  /* 0x000000050300720c */ /* 0x080fe20003fa6270 */
[----:B------:R-:W-:Y:S01]  /*fb80*/  STL [R1+0x4], R98 ;  /* 0x0000046201007387 */ /* 0x000fe20000100800 */
[----:B------:R-:W-:Y:S01]  /*fb90*/  ISETP.GE.AND P3, PT, R2, R5, PT ;  /* 0x000000050200720c */ /* 0x000fe20003f66270 */
[----:B------:R-:W-:Y:S01]  /*fba0*/  VIADD R5, R0, 0xa0 ;  /* 0x000000a000057836 */ /* 0x000fe20000000000 */
[----:B------:R-:W-:Y:S01]  /*fbb0*/  FSEL R252, R99, -INF , P2 ;  /* 0xff80000063fc7808 */ /* 0x000fe20001000000 */
[----:B------:R-:W-:Y:S01]  /*fbc0*/  STL [R1], R97 ;  /* 0x0000006101007387 */ /* 0x000fe20000100800 */
        /* <DEDUP_REMOVED lines=14> */
[----:B------:R-:W-:Y:S01]  /*fcb0*/  FSEL R106, R106, -INF , P4 ;  /* 0xff8000006a6a7808 */ /* 0x000fe20002000000 */
[----:B------:R-:W-:Y:S01]  /*fcc0*/  STL [R1+0x20], R104 ;  /* 0x0000206801007387 */ /* 0x000fe20000100800 */
[----:B------:R-:W-:-:S02]  /*fcd0*/  FSEL R105, R105, -INF , P6 ;  /* 0xff80000069697808 */ /* 0x000fc40003000000 */
[-C--:B------:R-:W-:Y:S01]  /*fce0*/  ISETP.GE.AND P4, PT, R3, R5.reuse, PT ;  /* 0x000000050300720c */ /* 0x080fe20003f86270 */
[----:B------:R-:W-:Y:S01]  /*fcf0*/  STL [R1+0x1c], R106 ;  /* 0x00001c6a01007387 */ /* 0x000fe20000100800 */
[----:B------:R-:W-:Y:S02]  /*fd00*/  ISETP.GE.AND P6, PT, R2, R5, PT ;  /* 0x000000050200720c */ /* 0x000fe40003fc6270 */
[----:B------:R-:W-:Y:S01]  /*fd10*/  IADD3 R5, R0, 0xb0, RZ ;  /* 0x000000b000057810 */ /* 0x000fe20007ffe0ff */
[----:B------:R-:W-:Y:S01]  /*fd20*/  STL [R1+0x18], R105 ;  /* 0x0000186901007387 */ /* 0x000fe20000100800 */
[----:B------:R-:W-:Y:S02]  /*fd30*/  FSEL R107, R107, -INF , P5 ;  /* 0xff8000006b6b7808 */ /* 0x000fe40002800000 */
[----:B------:R-:W-:Y:S02]  /*fd40*/  FSEL R108, R108, -INF , P3 ;  /* 0xff8000006c6c7808 */ /* 0x000fe40001800000 */
[-C--:B------:R-:W-:Y:S01]  /*fd50*/  ISETP.GE.AND P5, PT, R3, R5.reuse, PT ;  /* 0x000000050300720c */ /* 0x080fe20003fa6270 */
[----:B------:R-:W-:Y:S01]  /*fd60*/  STL [R1+0x14], R107 ;  /* 0x0000146b01007387 */ /* 0x000fe20000100800 */
[----:B------:R-:W-:-:S02]  /*fd70*/  ISETP.GE.AND P3, PT, R2, R5, PT ;  /* 0x000000050200720c */ /* 0x000fc40003f66270 */
[----:B------:R-:W-:Y:S01]  /*fd80*/  IADD3 R5, R0, 0xb1, RZ ;  /* 0x000000b100057810 */ /* 0x000fe20007ffe0ff */
[----:B------:R-:W-:Y:S01]  /*fd90*/  STL [R1+0x10], R108 ;  /* 0x0000106c01007387 */ /* 0x000fe20000100800 */
[----:B------:R-:W-:Y:S02]  /*fda0*/  FSEL R110, R110, -INF , P2 ;  /* 0xff8000006e6e7808 */ /* 0x000fe40001000000 */
[----:B------:R-:W-:Y:S02]  /*fdb0*/  FSEL R109, R109, -INF , P4 ;  /* 0xff8000006d6d7808 */ /* 0x000fe40002000000 */
[-C--:B------:R-:W-:Y:S01]  /*fdc0*/  ISETP.GE.AND P2, PT, R3, R5.reuse, PT ;  /* 0x000000050300720c */ /* 0x080fe20003f46270 */
[----:B------:R-:W-:Y:S01]  /*fdd0*/  STL [R1+0xc], R110 ;  /* 0x00000c6e01007387 */ /* 0x000fe20000100800 */
[----:B------:R-:W-:Y:S01]  /*fde0*/  ISETP.GE.AND P4, PT, R2, R5, PT ;  /* 0x000000050200720c */ /* 0x000fe20003f86270 */
[----:B------:R-:W-:Y:S01]  /*fdf0*/  VIADD R5, R0, 0xb8 ;  /* 0x000000b800057836 */ /* 0x000fe20000000000 */
[----:B------:R-:W-:-:S02]  /*fe00*/  FSEL R111, R111, -INF , P6 ;  /* 0xff8000006f6f7808 */ /* 0x000fc40003000000 */
[----:B------:R-:W-:Y:S02]  /*fe10*/  FSEL R112, R112, -INF , P5 ;  /* 0xff80000070707808 */ /* 0x000fe40002800000 */
[-C--:B------:R-:W-:Y:S02]  /*fe20*/  ISETP.GE.AND P6, PT, R3, R5.reuse, PT ;  /* 0x000000050300720c */ /* 0x080fe40003fc6270 */
[----:B------:R-:W-:Y:S01]  /*fe30*/  ISETP.GE.AND P5, PT, R2, R5, PT ;  /* 0x000000050200720c */ /* 0x000fe20003fa6270 */
[----:B------:R-:W-:Y:S01]  /*fe40*/  STL [R1+0x3c], R112 ;  /* 0x00003c7001007387 */ /* 0x000fe20000100800 */
[----:B------:R-:W-:Y:S02]  /*fe50*/  IADD3 R5, R0, 0xb9, RZ ;  /* 0x000000b900057810 */ /* 0x000fe40007ffe0ff */
[----:B------:R-:W-:Y:S02]  /*fe60*/  FSEL R114, R114, -INF , P3 ;  /* 0xff80000072727808 */ /* 0x000fe40001800000 */
        /* <DEDUP_REMOVED lines=18> */
[----:B------:R-:W-:Y:S02]  /*ff90*/  IADD3 R5, R0, 0xc8, RZ ;  /* 0x000000c800057810 */ /* 0x000fe40007ffe0ff */
[----:B------:R-:W-:Y:S02]  /*ffa0*/  FSEL R119, R119, -INF , P2 ;  /* 0xff80000077777808 */ /* 0x000fe40001000000 */
[----:B------:R-:W-:Y:S02]  /*ffb0*/  FSEL R120, R120, -INF , P4 ;  /* 0xff80000078787808 */ /* 0x000fe40002000000 */
[----:B------:R-:W-:-:S02]  /*ffc0*/  ISETP.GE.AND P2, PT, R3, R5, PT ;  /* 0x000000050300720c */ /* 0x000fc40003f46270 */
[----:B------:R-:W-:Y:S01]  /*ffd0*/  ISETP.GE.AND P4, PT, R2, R5, PT ;  /* 0x000000050200720c */ /* 0x000fe20003f86270 */
[----:B------:R-:W-:Y:S01]  /*ffe0*/  STL [R1+0x54], R120 ;  /* 0x0000547801007387 */ /* 0x000fe20000100800 */
[----:B------:R-:W-:Y:S02]  /*fff0*/  IADD3 R5, R0, 0xc9, RZ ;  /* 0x000000c900057810 */ /* 0x000fe40007ffe0ff */
        /* <DEDUP_REMOVED lines=10> */
[----:B------:R1:W-:Y:S01]  /*100a0*/  STL [R1+0x48], R22 ;  /* 0x0000481601007387 */ /* 0x0003e20000100800 */
[----:B------:R-:W-:Y:S02]  /*100b0*/  ISETP.GE.AND P2, PT, R2, R5, PT ;  /* 0x000000050200720c */ /* 0x000fe40003f46270 */
[----:B------:R-:W-:Y:S01]  /*100c0*/  IADD3 R5, R0, 0xd1, RZ ;  /* 0x000000d100057810 */ /* 0x000fe20007ffe0ff */
[----:B------:R2:W-:Y:S01]  /*100d0*/  STL [R1+0x44], R21 ;  /* 0x0000441501007387 */ /* 0x0005e20000100800 */
[----:B------:R-:W-:Y:S02]  /*100e0*/  FSEL R19, R126, -INF , P4 ;  /* 0xff8000007e137808 */ /* 0x000fe40002000000 */
[----:B------:R-:W-:Y:S02]  /*100f0*/  FSEL R125, R125, -INF , P6 ;  /* 0xff8000007d7d7808 */ /* 0x000fe40003000000 */
[-C--:B------:R-:W-:Y:S01]  /*10100*/  ISETP.GE.AND P4, PT, R3, R5.reuse, PT ;  /* 0x000000050300720c */ /* 0x080fe20003f86270 */
[----:B------:R-:W-:Y:S01]  /*10110*/  STL [R1+0x40], R19 ;  /* 0x0000401301007387 */ /* 0x000fe20000100800 */
[----:B------:R-:W-:-:S02]  /*10120*/  ISETP.GE.AND P6, PT, R2, R5, PT ;  /* 0x000000050200720c */ /* 0x000fc40003fc6270 */
        /* <DEDUP_REMOVED lines=41> */
[----:B------:R-:W-:Y:S02]  /*103c0*/  ISETP.GE.AND P3, PT, R3, R0, PT ;  /* 0x000000000300720c */ /* 0x000fe40003f66270 */
[----:B------:R-:W-:Y:S02]  /*103d0*/  FSEL R142, R142, -INF , P6 ;  /* 0xff8000008e8e7808 */ /* 0x000fe40003000000 */
[----:B------:R-:W-:Y:S02]  /*103e0*/  FSEL R141, R141, -INF , P5 ;  /* 0xff8000008d8d7808 */ /* 0x000fe40002800000 */
[----:B------:R-:W-:-:S02]  /*103f0*/  ISETP.GE.AND P6, PT, R3, R5, PT ;  /* 0x000000050300720c */ /* 0x000fc40003fc6270 */
[----:B------:R-:W-:Y:S02]  /*10400*/  ISETP.GE.AND P5, PT, R2, R5, PT ;  /* 0x000000050200720c */ /* 0x000fe40003fa6270 */
[----:B------:R-:W-:Y:S02]  /*10410*/  IADD3 R5, R0, 0xf8, RZ ;  /* 0x000000f800057810 */ /* 0x000fe40007ffe0ff */
[----:B------:R-:W-:Y:S02]  /*10420*/  FSEL R24, R24, -INF , P3 ;  /* 0xff80000018187808 */ /* 0x000fe40001800000 */
[----:B------:R-:W-:Y:S02]  /*10430*/  ISETP.GE.AND P3, PT, R2, R0, PT ;  /* 0x000000000200720c */ /* 0x000fe40003f66270 */
[----:B------:R-:W-:Y:S02]  /*10440*/  FSEL R144, R144, -INF , P2 ;  /* 0xff80000090907808 */ /* 0x000fe40001000000 */
[----:B------:R-:W-:-:S02]  /*10450*/  FSEL R146, R146, -INF , P4 ;  /* 0xff80000092927808 */ /* 0x000fc40002000000 */
[-C--:B------:R-:W-:Y:S02]  /*10460*/  ISETP.GE.AND P2, PT, R3, R5.reuse, PT ;  /* 0x000000050300720c */ /* 0x080fe40003f46270 */
[----:B------:R-:W-:Y:S02]  /*10470*/  ISETP.GE.AND P4, PT, R2, R5, PT ;  /* 0x000000050200720c */ /* 0x000fe40003f86270 */
[----:B------:R-:W-:Y:S02]  /*10480*/  IADD3 R5, R0, 0xf9, RZ ;  /* 0x000000f900057810 */ /* 0x000fe40007ffe0ff */
[----:B------:R-:W-:Y:S02]  /*10490*/  FSEL R26, R26, -INF , P3 ;  /* 0xff8000001a1a7808 */ /* 0x000fe40001800000 */
[----:B------:R-:W-:Y:S02]  /*104a0*/  FSEL R145, R145, -INF , P6 ;  /* 0xff80000091917808 */ /* 0x000fe40003000000 */
[----:B------:R-:W-:-:S02]  /*104b0*/  FMNMX R8, R24, R13, !PT ;  /* 0x0000000d18087209 */ /* 0x000fc40007800000 */
[-C--:B------:R-:W-:Y:S02]  /*104c0*/  ISETP.GE.AND P3, PT, R3, R5.reuse, PT ;  /* 0x000000050300720c */ /* 0x080fe40003f66270 */
[----:B------:R-:W-:Y:S02]  /*104d0*/  ISETP.GE.AND P6, PT, R2, R5, PT ;  /* 0x000000050200720c */ /* 0x000fe40003fc6270 */
        /* <DEDUP_REMOVED lines=99> */
[----:B------:R-:W-:Y:S01]  /*10b10*/  FMNMX R8, R21, R8, !PT ;  /* 0x0000000815087209 */ /* 0x000fe20007800000 */
[----:B-1----:R-:W1:Y:S01]  /*10b20*/  S2R R22, SR_CgaCtaId ;  /* 0x0000000000167919 */ /* 0x002e620000008800 */
        /* <DEDUP_REMOVED lines=20> */
[----:B------:R-:W-:Y:S02]  /*10c70*/  FSEL R147, R147, -INF , P5 ;  /* 0xff80000093937808 */ /* 0x000fe40002800000 */
        /* <DEDUP_REMOVED lines=9> */
[----:B------:R-:W-:-:S02]  /*10d10*/  FMNMX R8, R149, R8, !PT ;  /* 0x0000000895087209 */ /* 0x000fc40007800000 */
[----:B------:R-:W-:Y:S02]  /*10d20*/  FMNMX R5, R151, R5, !PT ;  /* 0x0000000597057209 */ /* 0x000fe40007800000 */
[----:B--2---:R-:W-:Y:S01]  /*10d30*/  MOV R21, 0x400 ;  /* 0x0000040000157802 */ /* 0x004fe20000000f00 */
[----:B------:R-:W2:Y:S03]  /*10d40*/  SHFL.BFLY PT, R15, R8, 0x1, 0x1f ;  /* 0x0c201f00080f7f89 */ /* 0x000ea600000e0000 */
[----:B-1----:R-:W-:Y:S01]  /*10d50*/  LEA R21, R22, R21, 0x18 ;  /* 0x0000001516157211 */ /* 0x002fe200078ec0ff */
[----:B------:R-:W1:Y:S03]  /*10d60*/  SHFL.BFLY PT, R14, R5, 0x1, 0x1f ;  /* 0x0c201f00050e7f89 */ /* 0x000e6600000e0000 */
[----:B------:R-:W-:-:S02]  /*10d70*/  IADD3 R21, R21, 0x66020, RZ ;  /* 0x0006602015157810 */ /* 0x000fc40007ffe0ff */
[----:B--2---:R-:W-:Y:S01]  /*10d80*/  FMNMX R8, R8, R15, !PT ;  /* 0x0000000f08087209 */ /* 0x004fe20007800000 */
[----:B------:R-:W-:Y:S01]  /*10d90*/  VIADD R15, R6, 0x1 ;  /* 0x00000001060f7836 */ /* 0x000fe20000000000 */
[----:B-1----:R-:W-:-:S03]  /*10da0*/  FMNMX R5, R5, R14, !PT ;  /* 0x0000000e05057209 */ /* 0x002fc60007800000 */
[----:B------:R-:W1:Y:S01]  /*10db0*/  SHFL.BFLY PT, R16, R8, 0x2, 0x1f ;  /* 0x0c401f0008107f89 */ /* 0x000e6200000e0000 */
[----:B------:R-:W-:-:S03]  /*10dc0*/  ISETP.NE.AND P3, PT, R15, 0x4, PT ;  /* 0x000000040f00780c */ /* 0x000fc60003f65270 */
[----:B------:R-:W2:Y:S01]  /*10dd0*/  SHFL.BFLY PT, R14, R5, 0x2, 0x1f ;  /* 0x0c401f00050e7f89 */ /* 0x000ea200000e0000 */
[----:B------:R-:W-:Y:S02]  /*10de0*/  SEL R6, RZ, 0x1, P3 ;  /* 0x00000001ff067807 */ /* 0x000fe40001800000 */
[----:B------:R-:W-:Y:S02]  /*10df0*/  SEL R15, R15, RZ, P3 ;  /* 0x000000ff0f0f7207 */ /* 0x000fe40001800000 */
[----:B------:R-:W-:Y:S02]  /*10e00*/  LOP3.LUT R11, R11, R6, RZ, 0x3c, !PT ;  /* 0x000000060b0b7212 */ /* 0x000fe400078e3cff */
[----:B-1----:R-:W-:Y:S02]  /*10e10*/  FMNMX R8, R8, R16, !PT ;  /* 0x0000001008087209 */ /* 0x002fe40007800000 */
[----:B--2---:R-:W-:Y:S01]  /*10e20*/  FMNMX R5, R5, R14, !PT ;  /* 0x0000000e05057209 */ /* 0x004fe20007800000 */
[----:B------:R-:W-:Y:S01]  /*10e30*/  VIADD R14, R7, 0x1 ;  /* 0x00000001070e7836 */ /* 0x000fe20000000000 */
[----:B------:R-:W-:-:S02]  /*10e40*/  FSETP.NEU.AND P2, PT, R8, -INF , PT ;  /* 0xff8000000800780b */ /* 0x000fc40003f4d000 */
[C---:B------:R-:W-:Y:S02]  /*10e50*/  FSETP.NEU.AND P4, PT, R5.reuse, -INF , PT ;  /* 0xff8000000500780b */ /* 0x040fe40003f8d000 */
[----:B------:R-:W-:Y:S02]  /*10e60*/  FSEL R17, R8, RZ, P2 ;  /* 0x000000ff08117208 */ /* 0x000fe40001000000 */
[----:B------:R-:W-:-:S03]  /*10e70*/  FSEL R19, R5, RZ, P4 ;  /* 0x000000ff05137208 */ /* 0x000fc60002000000 */
[----:B------:R-:W-:Y:S02]  /*10e80*/  FADD R6, -R17, R13 ;  /* 0x0000000d11067221 */ /* 0x000fe40000000100 */
[----:B------:R-:W-:Y:S02]  /*10e90*/  FADD R12, -R19, R12 ;  /* 0x0000000c130c7221 */ /* 0x000fe40000000100 */
[----:B------:R-:W-:Y:S02]  /*10ea0*/  FMUL R6, R6, UR6 ;  /* 0x0000000606067c20 */ /* 0x000fe40008400000 */
[----:B------:R-:W-:-:S03]  /*10eb0*/  FMUL R13, R12, UR6 ;  /* 0x000000060c0d7c20 */ /* 0x000fc60008400000 */
[----:B------:R-:W-:Y:S02]  /*10ec0*/  FSETP.GEU.AND P2, PT, R6, -126, PT ;  /* 0xc2fc00000600780b */ /* 0x000fe40003f4e000 */
[----:B------:R-:W-:-:S11]  /*10ed0*/  FSETP.GEU.AND P4, PT, R13, -126, PT ;  /* 0xc2fc00000d00780b */ /* 0x000fd60003f8e000 */
[----:B------:R-:W-:Y:S02]  /*10ee0*/  @!P2 FMUL R6, R6, 0.5 ;  /* 0x3f0000000606a820 */ /* 0x000fe40000400000 */
[----:B------:R-:W-:Y:S02]  /*10ef0*/  @!P4 FMUL R13, R13, 0.5 ;  /* 0x3f0000000d0dc820 */ /* 0x000fe40000400000 */
[----:B------:R-:W1:Y:S08]  /*10f00*/  MUFU.EX2 R12, R6 ;  /* 0x00000006000c7308 */ /* 0x000e700000000800 */
[----:B------:R2:W3:Y:S02]  /*10f10*/  MUFU.EX2 R6, R13 ;  /* 0x0000000d00067308 */ /* 0x0004e40000000800 */
[----:B--2---:R-:W-:Y:S01]  /*10f20*/  LEA R13, R7, R21, 0x3 ;  /* 0x00000015070d7211 */ /* 0x004fe200078e18ff */
[----:B-1----:R-:W-:Y:S01]  /*10f30*/  @!P2 FMUL R12, R12, R12 ;  /* 0x0000000c0c0ca220 */ /* 0x002fe20000400000 */
[----:B------:R-:W-:-:S02]  /*10f40*/  MOV R21, 0x400 ;  /* 0x0000040000157802 */ /* 0x000fc40000000f00 */
[----:B------:R-:W-:Y:S01]  /*10f50*/  PRMT R13, RZ, 0x654, R13 ;  /* 0x00000654ff0d7816 */ /* 0x000fe2000000000d */
[-C--:B------:R-:W-:Y:S01]  /*10f60*/  FMUL R152, R152, R12.reuse ;  /* 0x0000000c98987220 */ /* 0x080fe20000400000 */
[----:B------:R-:W-:Y:S01]  /*10f70*/  LEA R21, R22, R21, 0x18 ;  /* 0x0000001516157211 */ /* 0x000fe200078ec0ff */
[----:B------:R-:W-:Y:S01]  /*10f80*/  FMUL R153, R153, R12 ;  /* 0x0000000c99997220 */ /* 0x000fe20000400000 */
[----:B---3--:R-:W-:Y:S01]  /*10f90*/  @!P4 FMUL R6, R6, R6 ;  /* 0x000000060606c220 */ /* 0x008fe20000400000 */
[----:B------:R1:W-:Y:S01]  /*10fa0*/  SYNCS.ARRIVE.TRANS64.RED.A1T0 RZ, [R13+URZ], RZ ;  /* 0x000000ff0dff79a7 */ /* 0x0003e2000810043f */
[----:B------:R-:W-:Y:S01]  /*10fb0*/  ISETP.NE.AND P2, PT, R14, 0x4, PT ;  /* 0x000000040e00780c */ /* 0x000fe20003f45270 */
        /* <DEDUP_REMOVED lines=95> */
[----:B-1----:R-:W-:-:S07]  /*115b0*/  SHF.L.U32 R13, R11, 0x1f, RZ ;  /* 0x0000001f0b0d7819 */ /* 0x002fce00000006ff */
.L_x_45:
[----:B-1----:R1:W2:Y:S02]  /*115c0*/  SYNCS.PHASECHK.TRANS64.TRYWAIT P3, [R7+URZ+0x66000], R13 ;  /* 0x0660000d070075a7 */ /* 0x0022a4000806017f */
[----:B--2---:R-:W-:Y:S05]  /*115d0*/  @!P3 NANOSLEEP.SYNCS 0x989680 ;  /* 0x009896800000b95d */ /* 0x004fea0003900000 */
[----:B------:R-:W2:Y:S02]  /*115e0*/  @!P3 SYNCS.PHASECHK.TRANS64 P3, [R7+URZ+0x66000], R13 ;  /* 0x0660000d0700b5a7 */ /* 0x000ea4000806007f */
[----:B--2---:R-:W-:Y:S05]  /*115f0*/  @!P3 BRA `(.L_x_45) ;  /* 0xfffffffc00f0b947 */ /* 0x004fea000383ffff */
[----:B------:R-:W-:Y:S05]  /*11600*/  BSYNC B0 ;  /* 0x0000000000007941 */ /* 0x000fea0003800000 */
.L_x_44:
[----:B------:R-:W2:Y:S01]  /*11610*/  LDC R16, c[0x0][0x604] ;  /* 0x00018100ff107b82 */ /* 0x000ea20000000800 */
[----:B------:R-:W3:Y:S01]  /*11620*/  LDL.LU R124, [R1+0x8] ;  /* 0x00000800017c7983 */ /* 0x000ee20000300800 */
[----:B-1----:R-:W-:Y:S01]  /*11630*/  IMAD.MOV.U32 R7, RZ, RZ, 0x40000040 ;  /* 0x40000040ff077424 */ /* 0x002fe200078e00ff */
[----:B------:R-:W-:Y:S05]  /*11640*/  WARPSYNC.ALL ;  /* 0x0000000000007948 */ /* 0x000fea0003800000 */
[-C--:B--2---:R-:W-:Y:S01]  /*11650*/  FMUL R17, R17, R16.reuse ;  /* 0x0000001011117220 */ /* 0x084fe20000400000 */
[-C--:B------:R-:W-:Y:S01]  /*11660*/  FMUL R19, R19, R16.reuse ;  /* 0x0000001013137220 */ /* 0x080fe20000400000 */
[----:B------:R-:W2:Y:S02]  /*11670*/  LDL.LU R123, [R1] ;  /* 0x00000000017b7983 */ /* 0x000ea40000300800 */
[-CC-:B------:R-:W-:Y:S01]  /*11680*/  FFMA R24, R24, R16.reuse, -R17.reuse ;  /* 0x0000001018187223 */ /* 0x180fe20000000811 */
[-C--:B------:R-:W-:Y:S01]  /*11690*/  FFMA R13, R25, R16.reuse, -R17 ;  /* 0x00000010190d7223 */ /* 0x080fe20000000811 */
[-CC-:B------:R-:W-:Y:S01]  /*116a0*/  FFMA R21, R27, R16.reuse, -R19.reuse ;  /* 0x000000101b157223 */ /* 0x180fe20000000813 */
[-CC-:B------:R-:W-:Y:S01]  /*116b0*/  FFMA R31, R31, R16.reuse, -R19.reuse ;  /* 0x000000101f1f7223 */ /* 0x180fe20000000813 */
[----:B------:R-:W-:Y:S01]  /*116c0*/  R2UR UR7, R7 ;  /* 0x00000000070772ca */ /* 0x000fe200000e0000 */
[-CC-:B------:R-:W-:Y:S01]  /*116d0*/  FFMA R23, R35, R16.reuse, -R19.reuse ;  /* 0x0000001023177223 */ /* 0x180fe20000000813 */
[----:B------:R-:W-:Y:S01]  /*116e0*/  FSETP.GEU.AND P3, PT, R24, -126, PT ;  /* 0xc2fc00001800780b */ /* 0x000fe20003f6e000 */
[-C--:B------:R-:W-:Y:S01]  /*116f0*/  FFMA R25, R26, R16.reuse, -R19 ;  /* 0x000000101a197223 */ /* 0x080fe20000000813 */
[----:B------:R-:W-:Y:S01]  /*11700*/  FSETP.GEU.AND P4, PT, R13, -126, PT ;  /* 0xc2fc00000d00780b */ /* 0x000fe20003f8e000 */
[-CC-:B------:R-:W-:Y:S01]  /*11710*/  FFMA R44, R44, R16.reuse, -R17.reuse ;  /* 0x000000102c2c7223 */ /* 0x180fe20000000811 */
[----:B------:R-:W-:Y:S01]  /*11720*/  FSETP.GEU.AND P5, PT, R21, -126, PT ;  /* 0xc2fc00001500780b */ /* 0x000fe20003fae000 */
[-C--:B------:R-:W-:Y:S01]  /*11730*/  FFMA R45, R45, R16.reuse, -R17 ;  /* 0x000000102d2d7223 */ /* 0x080fe20000000811 */
[----:B------:R-:W-:Y:S01]  /*11740*/  FSETP.GEU.AND P6, PT, R25, -126, PT ;  /* 0xc2fc00001900780b */ /* 0x000fe20003fce000 */
[-CC-:B------:R-:W-:Y:S01]  /*11750*/  FFMA R46, R46, R16.reuse, -R19.reuse ;  /* 0x000000102e2e7223 */ /* 0x180fe20000000813 */
[-C--:B------:R-:W-:Y:S01]  /*11760*/  FFMA R47, R47, R16.reuse, -R19 ;  /* 0x000000102f2f7223 */ /* 0x080fe20000000813 */
[-CC-:B------:R-:W-:Y:S01]  /*11770*/  FFMA R52, R52, R16.reuse, -R17.reuse ;  /* 0x0000001034347223 */ /* 0x180fe20000000811 */
[-C--:B------:R-:W-:Y:S01]  /*11780*/  FFMA R53, R53, R16.reuse, -R17 ;  /* 0x0000001035357223 */ /* 0x080fe20000000811 */
[-CC-:B------:R-:W-:Y:S01]  /*11790*/  FFMA R54, R54, R16.reuse, -R19.reuse ;  /* 0x0000001036367223 */ /* 0x180fe20000000813 */
[-C--:B------:R-:W-:Y:S01]  /*117a0*/  FFMA R55, R55, R16.reuse, -R19 ;  /* 0x0000001037377223 */ /* 0x080fe20000000813 */
[----:B------:R-:W-:Y:S01]  /*117b0*/  @!P3 FMUL R24, R24, 0.5 ;  /* 0x3f0000001818b820 */ /* 0x000fe20000400000 */
[-CC-:B------:R-:W-:Y:S01]  /*117c0*/  FFMA R60, R60, R16.reuse, -R17.reuse ;  /* 0x000000103c3c7223 */ /* 0x180fe20000000811 */
[----:B------:R-:W-:Y:S01]  /*117d0*/  @!P4 FMUL R13, R13, 0.5 ;  /* 0x3f0000000d0dc820 */ /* 0x000fe20000400000 */
[-C--:B------:R-:W-:Y:S01]  /*117e0*/  FFMA R61, R61, R16.reuse, -R17 ;  /* 0x000000103d3d7223 */ /* 0x080fe20000000811 */
[-CC-:B------:R-:W-:Y:S01]  /*117f0*/  FFMA R62, R62, R16.reuse, -R19.reuse ;  /* 0x000000103e3e7223 */ /* 0x180fe20000000813 */
[-C--:B------:R-:W-:Y:S01]  /*11800*/  FFMA R63, R63, R16.reuse, -R19 ;  /* 0x000000103f3f7223 */ /* 0x080fe20000000813 */
[----:B------:R-:W1:Y:S01]  /*11810*/  MUFU.EX2 R24, R24 ;  /* 0x0000001800187308 */ /* 0x000e620000000800 */
[----:B------:R-:W-:Y:S01]  /*11820*/  @!P6 FMUL R25, R25, 0.5 ;  /* 0x3f0000001919e820 */ /* 0x000fe20000400000 */
[----:B------:R-:W-:Y:S01]  /*11830*/  @!P5 FMUL R21, R21, 0.5 ;  /* 0x3f0000001515d820 */ /* 0x000fe20000400000 */
[-CC-:B------:R-:W-:Y:S01]  /*11840*/  FFMA R68, R68, R16.reuse, -R17.reuse ;  /* 0x0000001044447223 */ /* 0x180fe20000000811 */
[-C--:B------:R-:W-:Y:S01]  /*11850*/  FFMA R69, R69, R16.reuse, -R17 ;  /* 0x0000001045457223 */ /* 0x080fe20000000811 */
[-CC-:B------:R-:W-:Y:S01]  /*11860*/  FFMA R70, R70, R16.reuse, -R19.reuse ;  /* 0x0000001046467223 */ /* 0x180fe20000000813 */
[-C--:B------:R-:W-:Y:S01]  /*11870*/  FFMA R71, R71, R16.reuse, -R19 ;  /* 0x0000001047477223 */ /* 0x080fe20000000813 */
[-CC-:B------:R-:W-:Y:S01]  /*11880*/  FFMA R76, R76, R16.reuse, -R17.reuse ;  /* 0x000000104c4c7223 */ /* 0x180fe20000000811 */
[----:B------:R-:W4:Y:S01]  /*11890*/  MUFU.EX2 R13, R13 ;  /* 0x0000000d000d7308 */ /* 0x000f220000000800 */
[-C--:B------:R-:W-:Y:S01]  /*118a0*/  FFMA R77, R77, R16.reuse, -R17 ;  /* 0x000000104d4d7223 */ /* 0x080fe20000000811 */
[-CC-:B------:R-:W-:Y:S01]  /*118b0*/  FFMA R78, R78, R16.reuse, -R19.reuse ;  /* 0x000000104e4e7223 */ /* 0x180fe20000000813 */
[-C--:B------:R-:W-:Y:S01]  /*118c0*/  FFMA R79, R79, R16.reuse, -R19 ;  /* 0x000000104f4f7223 */ /* 0x080fe20000000813 */
[-CC-:B------:R-:W-:Y:S01]  /*118d0*/  FFMA R84, R84, R16.reuse, -R17.reuse ;  /* 0x0000001054547223 */ /* 0x180fe20000000811 */
[-C--:B------:R-:W-:Y:S01]  /*118e0*/  FFMA R85, R85, R16.reuse, -R17 ;  /* 0x0000001055557223 */ /* 0x080fe20000000811 */
[-CC-:B------:R-:W-:Y:S01]  /*118f0*/  FFMA R86, R86, R16.reuse, -R19.reuse ;  /* 0x0000001056567223 */ /* 0x180fe20000000813 */
[----:B------:R-:W-:Y:S01]  /*11900*/  FFMA R87, R87, R16, -R19 ;  /* 0x0000001057577223 */ /* 0x000fe20000000813 */
[----:B------:R-:W5:Y:S01]  /*11910*/  MUFU.EX2 R25, R25 ;  /* 0x0000001900197308 */ /* 0x000f620000000800 */
[----:B-1----:R-:W-:Y:S01]  /*11920*/  @!P3 FMUL R24, R24, R24 ;  /* 0x000000181818b220 */ /* 0x002fe20000400000 */
[----:B------:R-:W3:Y:S01]  /*11930*/  LDL.LU R122, [R1+0x4] ;  /* 0x00000400017a7983 */ /* 0x000ee20000300800 */
[-C--:B------:R-:W-:Y:S01]  /*11940*/  FFMA R26, R28, R16.reuse, -R17 ;  /* 0x000000101c1a7223 */ /* 0x080fe20000000811 */
[----:B------:R-:W-:Y:S01]  /*11950*/  FFMA R27, R30, R16, -R19 ;  /* 0x000000101e1b7223 */ /* 0x000fe20000000813 */
[----:B------:R-:W-:Y:S01]  /*11960*/  FFMA R12, R12, R18, R24 ;  /* 0x000000120c0c7223 */ /* 0x000fe20000000018 */
[-CC-:B------:R-:W-:Y:S01]  /*11970*/  FFMA R18, R29, R16.reuse, -R17.reuse ;  /* 0x000000101d127223 */ /* 0x180fe20000000811 */
[-C--:B------:R-:W-:Y:S01]  /*11980*/  FFMA R7, R32, R16.reuse, -R17 ;  /* 0x0000001020077223 */ /* 0x080fe20000000811 */
[----:B------:R-:W1:Y:S01]  /*11990*/  MUFU.EX2 R21, R21 ;  /* 0x0000001500157308 */ /* 0x000e620000000800 */
[----:B----4-:R-:W-:Y:S01]  /*119a0*/  @!P4 FMUL R13, R13, R13 ;  /* 0x0000000d0d0dc220 */ /* 0x010fe20000400000 */
[----:B------:R-:W-:Y:S01]  /*119b0*/  FSETP.GEU.AND P3, PT, R26, -126, PT ;  /* 0xc2fc00001a00780b */ /* 0x000fe20003f6e000 */
[----:B------:R-:W-:Y:S01]  /*119c0*/  FFMA R94, R94, R16, -R19 ;  /* 0x000000105e5e7223 */ /* 0x000fe20000000813 */
[----:B------:R-:W-:Y:S01]  /*119d0*/  FSETP.GEU.AND P4, PT, R18, -126, PT ;  /* 0xc2fc00001200780b */ /* 0x000fe20003f8e000 */
[----:B------:R-:W-:Y:S01]  /*119e0*/  FADD R12, R12, R13 ;  /* 0x0000000d0c0c7221 */ /* 0x000fe20000000000 */
[----:B------:R-:W-:Y:S01]  /*119f0*/  F2FP.F16.F32.PACK_AB R24, R13, R24 ;  /* 0x000000180d18723e */ /* 0x000fe200000000ff */
[----:B------:R-:W-:Y:S01]  /*11a00*/  FFMA R95, R95, R16, -R19 ;  /* 0x000000105f5f7223 */ /* 0x000fe20000000813 */
[----:B------:R-:W-:Y:S01]  /*11a10*/  MOV R13, 0x40000040 ;  /* 0x40000040000d7802 */ /* 0x000fe20000000f00 */
[----:B-----5:R-:W-:Y:S01]  /*11a20*/  @!P6 FMUL R25, R25, R25 ;  /* 0x000000191919e220 */ /* 0x020fe20000400000 */
[----:B------:R-:W-:-:S03]  /*11a30*/  FSETP.GEU.AND P6, PT, R27, -126, PT ;  /* 0xc2fc00001b00780b */ /* 0x000fc60003fce000 */
[----:B------:R-:W-:Y:S01]  /*11a40*/  FFMA R22, R6, R20, R25 ;  /* 0x0000001406167223 */ /* 0x000fe20000000019 */
[----:B------:R-:W-:Y:S01]  /*11a50*/  MOV R6, UR15 ;  /* 0x0000000f00067c02 */ /* 0x000fe20008000f00 */
[----:B------:R-:W-:Y:S01]  /*11a60*/  @!P3 FMUL R26, R26, 0.5 ;  /* 0x3f0000001a1ab820 */ /* 0x000fe20000400000 */
[----:B-1----:R-:W-:Y:S01]  /*11a70*/  @!P5 FMUL R21, R21, R21 ;  /* 0x000000151515d220 */ /* 0x002fe20000400000 */
[----:B------:R-:W-:Y:S01]  /*11a80*/  FSETP.GEU.AND P5, PT, R31, -126, PT ;  /* 0xc2fc00001f00780b */ /* 0x000fe20003fae000 */
[----:B------:R-:W-:Y:S01]  /*11a90*/  @!P4 FMUL R18, R18, 0.5 ;  /* 0x3f0000001212c820 */ /* 0x000fe20000400000 */
[----:B------:R-:W-:Y:S02]  /*11aa0*/  IMAD R6, R15, 0x1800, R6 ;  /* 0x000018000f067824 */ /* 0x000fe400078e0206 */
[----:B------:R-:W1:Y:S01]  /*11ab0*/  MUFU.EX2 R26, R26 ;  /* 0x0000001a001a7308 */ /* 0x000e620000000800 */
[----:B------:R-:W-:Y:S01]  /*11ac0*/  FADD R22, R22, R21 ;  /* 0x0000001516167221 */ /* 0x000fe20000000000 */
[----:B------:R-:W-:Y:S01]  /*11ad0*/  @!P6 FMUL R27, R27, 0.5 ;  /* 0x3f0000001b1be820 */ /* 0x000fe20000400000 */
[----:B------:R-:W-:Y:S01]  /*11ae0*/  F2FP.F16.F32.PACK_AB R25, R21, R25 ;  /* 0x000000191519723e */ /* 0x000fe200000000ff */
[----:B------:R-:W-:Y:S01]  /*11af0*/  FFMA R21, R34, R16, -R19 ;  /* 0x0000001022157223 */ /* 0x000fe20000000813 */
[----:B------:R-:W-:-:S03]  /*11b00*/  R2UR UR6, R6 ;  /* 0x00000000060672ca */ /* 0x000fc600000e0000 */
[----:B------:R-:W4:Y:S01]  /*11b10*/  MUFU.EX2 R18, R18 ;  /* 0x0000001200127308 */ /* 0x000f220000000800 */
[----:B------:R-:W-:-:S07]  /*11b20*/  @!P5 FMUL R31, R31, 0.5 ;  /* 0x3f0000001f1fd820 */ /* 0x000fce0000400000 */
[----:B------:R-:W5:Y:S01]  /*11b30*/  MUFU.EX2 R27, R27 ;  /* 0x0000001b001b7308 */ /* 0x000f620000000800 */
[----:B-1----:R-:W-:Y:S01]  /*11b40*/  @!P3 FMUL R26, R26, R26 ;  /* 0x0000001a1a1ab220 */ /* 0x002fe20000400000 */
[----:B------:R-:W-:-:S03]  /*11b50*/  FSETP.GEU.AND P3, PT, R21, -126, PT ;  /* 0xc2fc00001500780b */ /* 0x000fc60003f6e000 */
[----:B------:R-:W-:Y:S01]  /*11b60*/  FADD R129, R12, R26 ;  /* 0x0000001a0c817221 */ /* 0x000fe20000000000 */
[----:B------:R-:W-:Y:S02]  /*11b70*/  IADD3 R12, R6, 0x80, RZ ;  /* 0x00000080060c7810 */ /* 0x000fe40007ffe0ff */
[----:B------:R-:W1:Y:S01]  /*11b80*/  MUFU.EX2 R20, R31 ;  /* 0x0000001f00147308 */ /* 0x000e620000000800 */
[----:B----4-:R-:W-:Y:S01]  /*11b90*/  @!P4 FMUL R18, R18, R18 ;  /* 0x000000121212c220 */ /* 0x010fe20000400000 */
[----:B------:R-:W-:-:S04]  /*11ba0*/  FSETP.GEU.AND P4, PT, R23, -126, PT ;  /* 0xc2fc00001700780b */ /* 0x000fc80003f8e000 */
[----:B------:R-:W-:Y:S01]  /*11bb0*/  F2FP.F16.F32.PACK_AB R26, R18, R26 ;  /* 0x0000001a121a723e */ /* 0x000fe200000000ff */
[----:B------:R-:W-:Y:S01]  /*11bc0*/  @!P3 FMUL R21, R21, 0.5 ;  /* 0x3f0000001515b820 */ /* 0x000fe20000400000 */
[----:B-----5:R-:W-:-:S04]  /*11bd0*/  @!P6 FMUL R27, R27, R27 ;  /* 0x0000001b1b1be220 */ /* 0x020fc80000400000 */
[----:B------:R-:W-:Y:S01]  /*11be0*/  FADD R131, R22, R27 ;  /* 0x0000001b16837221 */ /* 0x000fe20000000000 */
[----:B------:R-:W-:Y:S02]  /*11bf0*/  FFMA R22, R33, R16, -R17 ;  /* 0x0000001021167223 */ /* 0x000fe40000000811 */
[----:B------:R-:W-:Y:S01]  /*11c00*/  @!P4 FMUL R23, R23, 0.5 ;  /* 0x3f0000001717c820 */ /* 0x000fe20000400000 */
[----:B------:R-:W4:Y:S01]  /*11c10*/  MUFU.EX2 R21, R21 ;  /* 0x0000001500157308 */ /* 0x000f220000000800 */
[----:B-1----:R-:W-:Y:S01]  /*11c20*/  @!P5 FMUL R20, R20, R20 ;  /* 0x000000141414d220 */ /* 0x002fe20000400000 */
[----:B------:R-:W-:Y:S02]  /*11c30*/  FSETP.GEU.AND P5, PT, R7, -126, PT ;  /* 0xc2fc00000700780b */ /* 0x000fe40003fae000 */
[----:B------:R-:W-:Y:S02]  /*11c40*/  FSETP.GEU.AND P6, PT, R22, -126, PT ;  /* 0xc2fc00001600780b */ /* 0x000fe40003fce000 */
[----:B------:R-:W-:-:S02]  /*11c50*/  F2FP.F16.F32.PACK_AB R27, R20, R27 ;  /* 0x0000001b141b723e */ /* 0x000fc400000000ff */
[----:B------:R-:W1:Y:S02]  /*11c60*/  MUFU.EX2 R23, R23 ;  /* 0x0000001700177308 */ /* 0x000e640000000800 */
[----:B------:R-:W-:-:S05]  /*11c70*/  WARPGROUP.ARRIVE ;  /* 0x00000000000079c5 */ /* 0x000fca0000000000 */
[----:B------:R-:W-:Y:S01]  /*11c80*/  @!P5 FMUL R7, R7, 0.5 ;  /* 0x3f0000000707d820 */ /* 0x000fe20000400000 */
[----:B------:R-:W-:Y:S01]  /*11c90*/  HGMMA.64x192x16.F32 R152, R24, gdesc[UR4].tnspB, R152, gsb0 ;  /* 0x42e0000418987df0 */ /* 0x000fe20008000898 */
[----:B------:R-:W-:Y:S01]  /*11ca0*/  @!P6 FMUL R22, R22, 0.5 ;  /* 0x3f0000001616e820 */ /* 0x000fe20000400000 */
[----:B----4-:R-:W-:Y:S01]  /*11cb0*/  @!P3 FMUL R21, R21, R21 ;  /* 0x000000151515b220 */ /* 0x010fe20000400000 */
[----:B------:R-:W-:Y:S01]  /*11cc0*/  R2UR UR6, R12 ;  /* 0x000000000c0672ca */ /* 0x000fe200000e0000 */
[----:B------:R-:W-:Y:S01]  /*11cd0*/  VIADD R12, R6, 0x100 ;  /* 0x00000100060c7836 */ /* 0x000fe20000000000 */
[----:B------:R-:W4:Y:S01]  /*11ce0*/  MUFU.EX2 R7, R7 ;  /* 0x0000000700077308 */ /* 0x000f220000000800 */
[----:B------:R-:W-:Y:S02]  /*11cf0*/  R2UR UR7, R13 ;  /* 0x000000000d0772ca */ /* 0x000fe400000e0000 */
[----:B------:R-:W-:Y:S01]  /*11d00*/  MOV R13, 0x40000040 ;  /* 0x40000040000d7802 */ /* 0x000fe20000000f00 */
[----:B-1----:R-:W-:-:S04]  /*11d10*/  @!P4 FMUL R23, R23, R23 ;  /* 0x000000171717c220 */ /* 0x002fc80000400000 */
[----:B------:R-:W1:Y:S01]  /*11d20*/  MUFU.EX2 R22, R22 ;  /* 0x0000001600167308 */ /* 0x000e620000000800 */
[----:B------:R-:W-:Y:S01]  /*11d30*/  F2FP.F16.F32.PACK_AB R29, R23, R21 ;  /* 0x00000015171d723e */ /* 0x000fe200000000ff */
[----:B----4-:R-:W-:Y:S01]  /*11d40*/  @!P5 FMUL R7, R7, R7 ;  /* 0x000000070707d220 */ /* 0x010fe20000400000 */
[----:B-1----:R-:W-:-:S05]  /*11d50*/  @!P6 FMUL R22, R22, R22 ;  /* 0x000000161616e220 */ /* 0x002fca0000400000 */
[----:B------:R-:W-:Y:S01]  /*11d60*/  F2FP.F16.F32.PACK_AB R28, R22, R7 ;  /* 0x00000007161c723e */ /* 0x000fe200000000ff */
[----:B------:R-:W-:Y:S02]  /*11d70*/  WARPGROUP.DEPBAR.LE gsb0, 0x0 ;  /* 0x00008000000079c5 */ /* 0x000fe40000010000 */
[-CC-:B------:R-:W-:Y:S01]  /*11d80*/  FFMA R24, R36, R16.reuse, -R17.reuse ;  /* 0x0000001024187223 */ /* 0x180fe20000000811 */
[-C--:B------:R-:W-:Y:S01]  /*11d90*/  FFMA R25, R37, R16.reuse, -R17 ;  /* 0x0000001025197223 */ /* 0x080fe20000000811 */
[-CC-:B------:R-:W-:Y:S01]  /*11da0*/  FFMA R26, R38, R16.reuse, -R19.reuse ;  /* 0x00000010261a7223 */ /* 0x180fe20000000813 */
[----:B------:R-:W-:Y:S02]  /*11db0*/  FFMA R27, R39, R16, -R19 ;  /* 0x00000010271b7223 */ /* 0x000fe40000000813 */
[----:B------:R-:W-:Y:S02]  /*11dc0*/  FSETP.GEU.AND P5, PT, R24, -126, PT ;  /* 0xc2fc00001800780b */ /* 0x000fe40003fae000 */
[----:B------:R-:W-:-:S02]  /*11dd0*/  FSETP.GEU.AND P6, PT, R25, -126, PT ;  /* 0xc2fc00001900780b */ /* 0x000fc40003fce000 */
[----:B------:R-:W-:Y:S02]  /*11de0*/  FSETP.GEU.AND P3, PT, R26, -126, PT ;  /* 0xc2fc00001a00780b */ /* 0x000fe40003f6e000 */
[----:B------:R-:W-:-:S07]  /*11df0*/  FSETP.GEU.AND P4, PT, R27, -126, PT ;  /* 0xc2fc00001b00780b */ /* 0x000fce0003f8e000 */
[----:B------:R-:W-:Y:S02]  /*11e00*/  @!P5 FMUL R24, R24, 0.5 ;  /* 0x3f0000001818d820 */ /* 0x000fe40000400000 */
[----:B------:R-:W-:Y:S02]  /*11e10*/  @!P6 FMUL R25, R25, 0.5 ;  /* 0x3f0000001919e820 */ /* 0x000fe40000400000 */
[----:B------:R-:W-:Y:S02]  /*11e20*/  @!P3 FMUL R26, R26, 0.5 ;  /* 0x3f0000001a1ab820 */ /* 0x000fe40000400000 */
[----:B------:R-:W-:Y:S01]  /*11e30*/  @!P4 FMUL R27, R27, 0.5 ;  /* 0x3f0000001b1bc820 */ /* 0x000fe20000400000 */
[----:B------:R-:W1:Y:S08]  /*11e40*/  MUFU.EX2 R24, R24 ;  /* 0x0000001800187308 */ /* 0x000e700000000800 */
[----:B------:R-:W4:Y:S08]  /*11e50*/  MUFU.EX2 R25, R25 ;  /* 0x0000001900197308 */ /* 0x000f300000000800 */
[----:B------:R-:W5:Y:S01]  /*11e60*/  MUFU.EX2 R26, R26 ;  /* 0x0000001a001a7308 */ /* 0x000f620000000800 */
[----:B-1----:R-:W-:-:S07]  /*11e70*/  @!P5 FMUL R24, R24, R24 ;  /* 0x000000181818d220 */ /* 0x002fce0000400000 */
[----:B------:R-:W1:Y:S01]  /*11e80*/  MUFU.EX2 R27, R27 ;  /* 0x0000001b001b7308 */ /* 0x000e620000000800 */
[----:B----4-:R-:W-:-:S05]  /*11e90*/  @!P6 FMUL R25, R25, R25 ;  /* 0x000000191919e220 */ /* 0x010fca0000400000 */
[----:B------:R-:W-:Y:S01]  /*11ea0*/  F2FP.F16.F32.PACK_AB R30, R25, R24 ;  /* 0x00000018191e723e */ /* 0x000fe200000000ff */
[----:B-----5:R-:W-:Y:S01]  /*11eb0*/  @!P3 FMUL R26, R26, R26 ;  /* 0x0000001a1a1ab220 */ /* 0x020fe20000400000 */
[----:B-1----:R-:W-:-:S05]  /*11ec0*/  @!P4 FMUL R27, R27, R27 ;  /* 0x0000001b1b1bc220 */ /* 0x002fca0000400000 */
[----:B------:R-:W-:-:S04]  /*11ed0*/  F2FP.F16.F32.PACK_AB R31, R27, R26 ;  /* 0x0000001a1b1f723e */ /* 0x000fc800000000ff */
[----:B------:R-:W-:-:S06]  /*11ee0*/  WARPGROUP.ARRIVE ;  /* 0x00000000000079c5 */ /* 0x000fcc0000000000 */
[----:B------:R-:W-:Y:S01]  /*11ef0*/  HGMMA.64x192x16.F32 R152, R28, gdesc[UR4].tnspB, R152, gsb0 ;  /* 0x42e000041c987df0 */ /* 0x000fe20008000898 */
[----:B------:R-:W-:Y:S02]  /*11f00*/  R2UR UR6, R12 ;  /* 0x000000000c0672ca */ /* 0x000fe400000e0000 */
[----:B------:R-:W-:Y:S01]  /*11f10*/  R2UR UR7, R13 ;  /* 0x000000000d0772ca */ /* 0x000fe200000e0000 */
[----:B------:R-:W-:Y:S01]  /*11f20*/  IMAD.MOV.U32 R13, RZ, RZ, 0x40000040 ;  /* 0x40000040ff0d7424 */ /* 0x000fe200078e00ff */
[----:B------:R-:W-:Y:S01]  /*11f30*/  IADD3 R12, R6, 0x180, RZ ;  /* 0x00000180060c7810 */ /* 0x000fe20007ffe0ff */
[----:B------:R-:W-:Y:S02]  /*11f40*/  WARPGROUP.DEPBAR.LE gsb0, 0x0 ;  /* 0x00008000000079c5 */ /* 0x000fe40000010000 */
[-CC-:B------:R-:W-:Y:S01]  /*11f50*/  FFMA R28, R40, R16.reuse, -R17.reuse ;  /* 0x00000010281c7223 */ /* 0x180fe20000000811 */
[-C--:B------:R-:W-:Y:S01]  /*11f60*/  FFMA R30, R41, R16.reuse, -R17 ;  /* 0x00000010291e7223 */ /* 0x080fe20000000811 */
[-CC-:B------:R-:W-:Y:S01]  /*11f70*/  FFMA R29, R42, R16.reuse, -R19.reuse ;  /* 0x000000102a1d7223 */ /* 0x180fe20000000813 */
[----:B------:R-:W-:-:S02]  /*11f80*/  FFMA R31, R43, R16, -R19 ;  /* 0x000000102b1f7223 */ /* 0x000fc40000000813 */
[----:B------:R-:W-:Y:S02]  /*11f90*/  FSETP.GEU.AND P5, PT, R28, -126, PT ;  /* 0xc2fc00001c00780b */ /* 0x000fe40003fae000 */
[----:B------:R-:W-:Y:S02]  /*11fa0*/  FSETP.GEU.AND P6, PT, R30, -126, PT ;  /* 0xc2fc00001e00780b */ /* 0x000fe40003fce000 */
        /* <DEDUP_REMOVED lines=9> */
[----:B-1----:R-:W-:Y:S01]  /*12040*/  @!P5 FMUL R28, R28, R28 ;  /* 0x0000001c1c1cd220 */ /* 0x002fe20000400000 */
[----:B------:R-:W-:-:S06]  /*12050*/  FSETP.GEU.AND P5, PT, R44, -126, PT ;  /* 0xc2fc00002c00780b */ /* 0x000fcc0003fae000 */
[----:B------:R-:W1:Y:S01]  /*12060*/  MUFU.EX2 R31, R31 ;  /* 0x0000001f001f7308 */ /* 0x000e620000000800 */
[----:B----4-:R-:W-:Y:S01]  /*12070*/  @!P6 FMUL R30, R30, R30 ;  /* 0x0000001e1e1ee220 */ /* 0x010fe20000400000 */
[----:B------:R-:W-:-:S04]  /*12080*/  FSETP.GEU.AND P6, PT, R45, -126, PT ;  /* 0xc2fc00002d00780b */ /* 0x000fc80003fce000 */
[----:B------:R-:W-:Y:S01]  /*12090*/  F2FP.F16.F32.PACK_AB R32, R30, R28 ;  /* 0x0000001c1e20723e */ /* 0x000fe200000000ff */
[----:B------:R-:W-:Y:S01]  /*120a0*/  @!P5 FMUL R44, R44, 0.5 ;  /* 0x3f0000002c2cd820 */ /* 0x000fe20000400000 */
[----:B-----5:R-:W-:Y:S01]  /*120b0*/  @!P3 FMUL R29, R29, R29 ;  /* 0x0000001d1d1db220 */ /* 0x020fe20000400000 */
[----:B------:R-:W-:Y:S02]  /*120c0*/  FSETP.GEU.AND P3, PT, R46, -126, PT ;  /* 0xc2fc00002e00780b */ /* 0x000fe40003f6e000 */
[----:B------:R-:W4:Y:S04]  /*120d0*/  MUFU.EX2 R88, R44 ;  /* 0x0000002c00587308 */ /* 0x000f280000000800 */
[----:B------:R-:W-:Y:S01]  /*120e0*/  @!P6 FMUL R45, R45, 0.5 ;  /* 0x3f0000002d2de820 */ /* 0x000fe20000400000 */
[----:B-1----:R-:W-:Y:S01]  /*120f0*/  @!P4 FMUL R31, R31, R31 ;  /* 0x0000001f1f1fc220 */ /* 0x002fe20000400000 */
[----:B------:R-:W-:-:S02]  /*12100*/  FSETP.GEU.AND P4, PT, R47, -126, PT ;  /* 0xc2fc00002f00780b */ /* 0x000fc40003f8e000 */
[----:B------:R-:W1:Y:S02]  /*12110*/  MUFU.EX2 R90, R45 ;  /* 0x0000002d005a7308 */ /* 0x000e640000000800 */
[----:B------:R-:W-:Y:S01]  /*12120*/  F2FP.F16.F32.PACK_AB R33, R31, R29 ;  /* 0x0000001d1f21723e */ /* 0x000fe200000000ff */
[----:B------:R-:W-:-:S05]  /*12130*/  @!P3 FMUL R46, R46, 0.5 ;  /* 0x3f0000002e2eb820 */ /* 0x000fca0000400000 */
[----:B------:R-:W5:Y:S01]  /*12140*/  MUFU.EX2 R96, R46 ;  /* 0x0000002e00607308 */ /* 0x000f620000000800 */
[----:B----4-:R-:W-:Y:S02]  /*12150*/  @!P5 FMUL R88, R88, R88 ;  /* 0x000000585858d220 */ /* 0x010fe40000400000 */
[----:B------:R-:W-:-:S05]  /*12160*/  @!P4 FMUL R47, R47, 0.5 ;  /* 0x3f0000002f2fc820 */ /* 0x000fca0000400000 */
[----:B------:R-:W4:Y:S01]  /*12170*/  MUFU.EX2 R97, R47 ;  /* 0x0000002f00617308 */ /* 0x000f220000000800 */
[----:B-1----:R-:W-:-:S05]  /*12180*/  @!P6 FMUL R90, R90, R90 ;  /* 0x0000005a5a5ae220 */ /* 0x002fca0000400000 */
[----:B------:R-:W-:Y:S01]  /*12190*/  F2FP.F16.F32.PACK_AB R34, R90, R88 ;  /* 0x000000585a22723e */ /* 0x000fe200000000ff */
[----:B-----5:R-:W-:Y:S01]  /*121a0*/  @!P3 FMUL R96, R96, R96 ;  /* 0x000000606060b220 */ /* 0x020fe20000400000 */
[----:B----4-:R-:W-:-:S05]  /*121b0*/  @!P4 FMUL R97, R97, R97 ;  /* 0x000000616161c220 */ /* 0x010fca0000400000 */
[----:B------:R-:W-:-:S04]  /*121c0*/  F2FP.F16.F32.PACK_AB R35, R97, R96 ;  /* 0x000000606123723e */ /* 0x000fc800000000ff */
[----:B------:R-:W-:-:S06]  /*121d0*/  WARPGROUP.ARRIVE ;  /* 0x00000000000079c5 */ /* 0x000fcc0000000000 */
[----:B------:R-:W-:Y:S01]  /*121e0*/  HGMMA.64x192x16.F32 R152, R32, gdesc[UR4].tnspB, R152, gsb0 ;  /* 0x42e0000420987df0 */ /* 0x000fe20008000898 */
[----:B------:R-:W-:Y:S02]  /*121f0*/  R2UR UR6, R12 ;  /* 0x000000000c0672ca */ /* 0x000fe400000e0000 */
[----:B------:R-:W-:Y:S02]  /*12200*/  R2UR UR7, R13 ;  /* 0x000000000d0772ca */ /* 0x000fe400000e0000 */
[----:B------:R-:W-:Y:S02]  /*12210*/  IADD3 R12, R6, 0x200, RZ ;  /* 0x00000200060c7810 */ /* 0x000fe40007ffe0ff */
[----:B------:R-:W-:Y:S01]  /*12220*/  MOV R13, 0x40000040 ;  /* 0x40000040000d7802 */ /* 0x000fe20000000f00 */
        /* <DEDUP_REMOVED lines=43> */
[----:B------:R-:W-:Y:S01]  /*124e0*/  R2UR UR6, R12 ;  /* 0x000000000c0672ca */ /* 0x000fe200000e0000 */
[----:B------:R-:W-:Y:S01]  /*124f0*/  VIADD R12, R6, 0x280 ;  /* 0x00000280060c7836 */ /* 0x000fe20000000000 */
[----:B------:R-:W-:Y:S02]  /*12500*/  R2UR UR7, R13 ;  /* 0x000000000d0772ca */ /* 0x000fe400000e0000 */
        /* <DEDUP_REMOVED lines=77> */
[----:B------:R1:W5:Y:S02]  /*129e0*/  MUFU.EX2 R110, R69 ;  /* 0x00000045006e7308 */ /* 0x0003640000000800 */
[----:B------:R-:W-:Y:S01]  /*129f0*/  F2FP.F16.F32.PACK_AB R45, R43, R42 ;  /* 0x0000002a2b2d723e */ /* 0x000fe200000000ff */
[----:B------:R-:W-:-:S05]  /*12a00*/  @!P3 FMUL R70, R70, 0.5 ;  /* 0x3f0000004646b820 */ /* 0x000fca0000400000 */
[----:B------:R-:W2:Y:S01]  /*12a10*/  MUFU.EX2 R112, R70 ;  /* 0x0000004600707308 */ /* 0x000ea20000000800 */
[----:B----4-:R-:W-:Y:S01]  /*12a20*/  @!P5 FMUL R108, R108, R108 ;  /* 0x0000006c6c6cd220 */ /* 0x010fe20000400000 */
[----:B-1----:R-:W4:Y:S01]  /*12a30*/  LDL.LU R69, [R1+0x20] ;  /* 0x0000200001457983 */ /* 0x002f220000300800 */
[----:B------:R-:W-:-:S03]  /*12a40*/  @!P4 FMUL R71, R71, 0.5 ;  /* 0x3f0000004747c820 */ /* 0x000fc60000400000 */
[----:B------:R-:W4:Y:S02]  /*12a50*/  LDL.LU R68, [R1+0x18] ;  /* 0x0000180001447983 */ /* 0x000f240000300800 */
[----:B------:R-:W1:Y:S01]  /*12a60*/  MUFU.EX2 R113, R71 ;  /* 0x0000004700717308 */ /* 0x000e620000000800 */
[----:B-----5:R-:W-:Y:S01]  /*12a70*/  @!P6 FMUL R110, R110, R110 ;  /* 0x0000006e6e6ee220 */ /* 0x020fe20000400000 */
[----:B------:R-:W5:Y:S04]  /*12a80*/  LDL.LU R67, [R1+0x1c] ;  /* 0x00001c0001437983 */ /* 0x000f680000300800 */
[----:B------:R-:W-:Y:S01]  /*12a90*/  F2FP.F16.F32.PACK_AB R46, R110, R108 ;  /* 0x0000006c6e2e723e */ /* 0x000fe200000000ff */
[----:B------:R-:W5:Y:S01]  /*12aa0*/  LDL.LU R66, [R1+0x14] ;  /* 0x0000140001427983 */ /* 0x000f620000300800 */
[----:B--2---:R-:W-:-:S03]  /*12ab0*/  @!P3 FMUL R112, R112, R112 ;  /* 0x000000707070b220 */ /* 0x004fc60000400000 */
[----:B------:R-:W2:Y:S04]  /*12ac0*/  LDL.LU R65, [R1+0x10] ;  /* 0x0000100001417983 */ /* 0x000ea80000300800 */
[----:B------:R-:W4:Y:S01]  /*12ad0*/  LDL.LU R64, [R1+0xc] ;  /* 0x00000c0001407983 */ /* 0x000f220000300800 */
[----:B-1----:R-:W-:-:S05]  /*12ae0*/  @!P4 FMUL R113, R113, R113 ;  /* 0x000000717171c220 */ /* 0x002fca0000400000 */
        /* <DEDUP_REMOVED lines=11> */
[-C--:B------:R-:W-:Y:S01]  /*12ba0*/  FFMA R47, R75, R16.reuse, -R19 ;  /* 0x000000104b2f7223 */ /* 0x080fe20000000813 */
[----:B------:R-:W-:Y:S01]  /*12bb0*/  FFMA R251, R251, R16, -R17 ;  /* 0x00000010fbfb7223 */ /* 0x000fe20000000811 */
[----:B------:R-:W-:Y:S01]  /*12bc0*/  FSETP.GEU.AND P5, PT, R44, -126, PT ;  /* 0xc2fc00002c00780b */ /* 0x000fe20003fae000 */
[----:B------:R-:W5:Y:S01]  /*12bd0*/  LDL.LU R73, [R1+0x3c] ;  /* 0x00003c0001497983 */ /* 0x000f620000300800 */
[----:B------:R-:W-:-:S02]  /*12be0*/  FSETP.GEU.AND P6, PT, R45, -126, PT ;  /* 0xc2fc00002d00780b */ /* 0x000fc40003fce000 */
[----:B------:R-:W-:Y:S01]  /*12bf0*/  FSETP.GEU.AND P3, PT, R46, -126, PT ;  /* 0xc2fc00002e00780b */ /* 0x000fe20003f6e000 */
[----:B------:R-:W5:Y:S01]  /*12c00*/  LDL.LU R72, [R1+0x34] ;  /* 0x0000340001487983 */ /* 0x000f620000300800 */
[----:B------:R-:W-:-:S03]  /*12c10*/  FSETP.GEU.AND P4, PT, R47, -126, PT ;  /* 0xc2fc00002f00780b */ /* 0x000fc60003f8e000 */
[----:B------:R-:W5:Y:S04]  /*12c20*/  LDL.LU R71, [R1+0x38] ;  /* 0x0000380001477983 */ /* 0x000f680000300800 */
[----:B------:R-:W-:Y:S01]  /*12c30*/  @!P5 FMUL R44, R44, 0.5 ;  /* 0x3f0000002c2cd820 */ /* 0x000fe20000400000 */
[----:B------:R-:W5:Y:S01]  /*12c40*/  LDL.LU R70, [R1+0x2c] ;  /* 0x00002c0001467983 */ /* 0x000f620000300800 */
[----:B------:R-:W-:Y:S02]  /*12c50*/  @!P6 FMUL R45, R45, 0.5 ;  /* 0x3f0000002d2de820 */ /* 0x000fe40000400000 */
[----:B------:R-:W-:Y:S02]  /*12c60*/  @!P3 FMUL R46, R46, 0.5 ;  /* 0x3f0000002e2eb820 */ /* 0x000fe40000400000 */
[----:B------:R-:W-:Y:S01]  /*12c70*/  @!P4 FMUL R47, R47, 0.5 ;  /* 0x3f0000002f2fc820 */ /* 0x000fe20000400000 */
[----:B------:R-:W1:Y:S08]  /*12c80*/  MUFU.EX2 R44, R44 ;  /* 0x0000002c002c7308 */ /* 0x000e700000000800 */
[----:B------:R-:W3:Y:S08]  /*12c90*/  MUFU.EX2 R45, R45 ;  /* 0x0000002d002d7308 */ /* 0x000ef00000000800 */
[----:B------:R-:W3:Y:S01]  /*12ca0*/  MUFU.EX2 R46, R46 ;  /* 0x0000002e002e7308 */ /* 0x000ee20000000800 */
[----:B-1----:R-:W-:Y:S01]  /*12cb0*/  @!P5 FMUL R44, R44, R44 ;  /* 0x0000002c2c2cd220 */ /* 0x002fe20000400000 */
[----:B------:R-:W-:-:S06]  /*12cc0*/  FSETP.GEU.AND P5, PT, R76, -126, PT ;  /* 0xc2fc00004c00780b */ /* 0x000fcc0003fae000 */
[----:B------:R-:W1:Y:S01]  /*12cd0*/  MUFU.EX2 R47, R47 ;  /* 0x0000002f002f7308 */ /* 0x000e620000000800 */
[----:B---3--:R-:W-:Y:S01]  /*12ce0*/  @!P6 FMUL R45, R45, R45 ;  /* 0x0000002d2d2de220 */ /* 0x008fe20000400000 */
[----:B------:R-:W-:-:S04]  /*12cf0*/  FSETP.GEU.AND P6, PT, R77, -126, PT ;  /* 0xc2fc00004d00780b */ /* 0x000fc80003fce000 */
[----:B------:R-:W-:Y:S01]  /*12d00*/  F2FP.F16.F32.PACK_AB R48, R45, R44 ;  /* 0x0000002c2d30723e */ /* 0x000fe200000000ff */
[----:B------:R-:W-:Y:S01]  /*12d10*/  @!P5 FMUL R76, R76, 0.5 ;  /* 0x3f0000004c4cd820 */ /* 0x000fe20000400000 */
[----:B------:R-:W-:Y:S01]  /*12d20*/  @!P3 FMUL R46, R46, R46 ;  /* 0x0000002e2e2eb220 */ /* 0x000fe20000400000 */
[----:B------:R-:W-:Y:S02]  /*12d30*/  FSETP.GEU.AND P3, PT, R78, -126, PT ;  /* 0xc2fc00004e00780b */ /* 0x000fe40003f6e000 */
[----:B------:R-:W3:Y:S04]  /*12d40*/  MUFU.EX2 R114, R76 ;  /* 0x0000004c00727308 */ /* 0x000ee80000000800 */
[----:B------:R-:W-:Y:S01]  /*12d50*/  @!P6 FMUL R77, R77, 0.5 ;  /* 0x3f0000004d4de820 */ /* 0x000fe20000400000 */
[----:B-1----:R-:W-:Y:S01]  /*12d60*/  @!P4 FMUL R47, R47, R47 ;  /* 0x0000002f2f2fc220 */ /* 0x002fe20000400000 */
[----:B------:R-:W-:-:S02]  /*12d70*/  FSETP.GEU.AND P4, PT, R79, -126, PT ;  /* 0xc2fc00004f00780b */ /* 0x000fc40003f8e000 */
[----:B------:R-:W1:Y:S02]  /*12d80*/  MUFU.EX2 R115, R77 ;  /* 0x0000004d00737308 */ /* 0x000e640000000800 */
[----:B------:R-:W-:Y:S01]  /*12d90*/  F2FP.F16.F32.PACK_AB R49, R47, R46 ;  /* 0x0000002e2f31723e */ /* 0x000fe200000000ff */
[----:B------:R-:W-:-:S05]  /*12da0*/  @!P3 FMUL R78, R78, 0.5 ;  /* 0x3f0000004e4eb820 */ /* 0x000fca0000400000 */
[----:B------:R-:W1:Y:S01]  /*12db0*/  MUFU.EX2 R116, R78 ;  /* 0x0000004e00747308 */ /* 0x000e620000000800 */
[----:B---3--:R-:W-:Y:S02]  /*12dc0*/  @!P5 FMUL R114, R114, R114 ;  /* 0x000000727272d220 */ /* 0x008fe40000400000 */
[----:B------:R-:W-:-:S05]  /*12dd0*/  @!P4 FMUL R79, R79, 0.5 ;  /* 0x3f0000004f4fc820 */ /* 0x000fca0000400000 */
[----:B------:R-:W3:Y:S01]  /*12de0*/  MUFU.EX2 R118, R79 ;  /* 0x0000004f00767308 */ /* 0x000ee20000000800 */
[----:B-1----:R-:W-:-:S05]  /*12df0*/  @!P6 FMUL R115, R115, R115 ;  /* 0x000000737373e220 */ /* 0x002fca0000400000 */
[----:B------:R-:W-:Y:S01]  /*12e00*/  F2FP.F16.F32.PACK_AB R50, R115, R114 ;  /* 0x000000727332723e */ /* 0x000fe200000000ff */
[----:B------:R-:W-:Y:S01]  /*12e10*/  @!P3 FMUL R116, R116, R116 ;  /* 0x000000747474b220 */ /* 0x000fe20000400000 */
[----:B---3--:R-:W-:-:S05]  /*12e20*/  @!P4 FMUL R118, R118, R118 ;  /* 0x000000767676c220 */ /* 0x008fca0000400000 */
        /* <DEDUP_REMOVED lines=31> */
[----:B------:R-:W-:-:S04]  /*13020*/  FSETP.GEU.AND P3, PT, R86, -126, PT ;  /* 0xc2fc00005600780b */ /* 0x000fc80003f6e000 */
[----:B------:R-:W3:Y:S02]  /*13030*/  MUFU.EX2 R84, R84 ;  /* 0x0000005400547308 */ /* 0x000ee40000000800 */
[----:B------:R-:W-:Y:S01]  /*13040*/  @!P6 FMUL R85, R85, 0.5 ;  /* 0x3f0000005555e820 */ /* 0x000fe20000400000 */
[----:B-1----:R-:W-:Y:S01]  /*13050*/  @!P4 FMUL R51, R51, R51 ;  /* 0x000000333333c220 */ /* 0x002fe20000400000 */
[----:B------:R-:W-:-:S04]  /*13060*/  FSETP.GEU.AND P4, PT, R87, -126, PT ;  /* 0xc2fc00005700780b */ /* 0x000fc80003f8e000 */
[----:B------:R-:W1:Y:S01]  /*13070*/  MUFU.EX2 R85, R85 ;  /* 0x0000005500557308 */ /* 0x000e620000000800 */
[----:B------:R-:W-:Y:S01]  /*13080*/  F2FP.F16.F32.PACK_AB R53, R51, R49 ;  /* 0x000000313335723e */ /* 0x000fe200000000ff */
[----:B------:R-:W-:-:S06]  /*13090*/  @!P3 FMUL R86, R86, 0.5 ;  /* 0x3f0000005656b820 */ /* 0x000fcc0000400000 */
[----:B------:R-:W1:Y:S01]  /*130a0*/  MUFU.EX2 R86, R86 ;  /* 0x0000005600567308 */ /* 0x000e620000000800 */
[----:B---3--:R-:W-:Y:S01]  /*130b0*/  @!P5 FMUL R84, R84, R84 ;  /* 0x000000545454d220 */ /* 0x008fe20000400000 */
[----:B------:R-:W-:-:S06]  /*130c0*/  @!P4 FMUL R87, R87, 0.5 ;  /* 0x3f0000005757c820 */ /* 0x000fcc0000400000 */
        /* <DEDUP_REMOVED lines=8> */
[----:B------:R-:W-:Y:S02]  /*13150*/  R2UR UR6, R12 ;  /* 0x000000000c0672ca */ /* 0x000fe400000e0000 */
[----:B------:R-:W-:Y:S01]  /*13160*/  R2UR UR7, R13 ;  /* 0x000000000d0772ca */ /* 0x000fe200000e0000 */
[----:B------:R-:W-:Y:S02]  /*13170*/  WARPGROUP.DEPBAR.LE gsb0, 0x0 ;  /* 0x00008000000079c5 */ /* 0x000fe40000010000 */
[-CC-:B------:R-:W-:Y:S01]  /*13180*/  FFMA R54, R249, R16.reuse, -R17.reuse ;  /* 0x00000010f9367223 */ /* 0x180fe20000000811 */
[-C--:B------:R-:W-:Y:S01]  /*13190*/  FFMA R52, R89, R16.reuse, -R17 ;  /* 0x0000001059347223 */ /* 0x080fe20000000811 */
[-CC-:B------:R-:W-:Y:S01]  /*131a0*/  FFMA R55, R248, R16.reuse, -R19.reuse ;  /* 0x00000010f8377223 */ /* 0x180fe20000000813 */
[-C--:B------:R-:W-:Y:S01]  /*131b0*/  FFMA R53, R91, R16.reuse, -R19 ;  /* 0x000000105b357223 */ /* 0x080fe20000000813 */
[-CC-:B------:R-:W-:Y:S01]  /*131c0*/  FFMA R89, R92, R16.reuse, -R17.reuse ;  /* 0x000000105c597223 */ /* 0x180fe20000000811 */
[----:B------:R-:W-:Y:S01]  /*131d0*/  FSETP.GEU.AND P5, PT, R54, -126, PT ;  /* 0xc2fc00003600780b */ /* 0x000fe20003fae000 */
[----:B------:R-:W-:Y:S01]  /*131e0*/  FFMA R91, R93, R16, -R17 ;  /* 0x000000105d5b7223 */ /* 0x000fe20000000811 */
        /* <DEDUP_REMOVED lines=9> */
[----:B------:R-:W2:Y:S01]  /*13280*/  MUFU.EX2 R55, R55 ;  /* 0x0000003700377308 */ /* 0x000ea20000000800 */
[----:B-1----:R-:W-:Y:S01]  /*13290*/  @!P5 FMUL R54, R54, R54 ;  /* 0x000000363636d220 */ /* 0x002fe20000400000 */
[----:B------:R-:W-:-:S06]  /*132a0*/  FSETP.GEU.AND P5, PT, R89, -126, PT ;  /* 0xc2fc00005900780b */ /* 0x000fcc0003fae000 */
[----:B------:R-:W1:Y:S01]  /*132b0*/  MUFU.EX2 R53, R53 ;  /* 0x0000003500357308 */ /* 0x000e620000000800 */
[----:B---3--:R-:W-:Y:S01]  /*132c0*/  @!P6 FMUL R52, R52, R52 ;  /* 0x000000343434e220 */ /* 0x008fe20000400000 */
[----:B------:R-:W-:-:S04]  /*132d0*/  FSETP.GEU.AND P6, PT, R91, -126, PT ;  /* 0xc2fc00005b00780b */ /* 0x000fc80003fce000 */
[----:B------:R-:W-:Y:S01]  /*132e0*/  F2FP.F16.F32.PACK_AB R56, R52, R54 ;  /* 0x000000363438723e */ /* 0x000fe200000000ff */
[----:B------:R-:W-:Y:S01]  /*132f0*/  @!P5 FMUL R89, R89, 0.5 ;  /* 0x3f0000005959d820 */ /* 0x000fe20000400000 */
[----:B--2---:R-:W-:Y:S01]  /*13300*/  @!P3 FMUL R55, R55, R55 ;  /* 0x000000373737b220 */ /* 0x004fe20000400000 */
[----:B------:R-:W-:-:S04]  /*13310*/  FSETP.GEU.AND P3, PT, R94, -126, PT ;  /* 0xc2fc00005e00780b */ /* 0x000fc80003f6e000 */
[----:B------:R-:W2:Y:S02]  /*13320*/  MUFU.EX2 R89, R89 ;  /* 0x0000005900597308 */ /* 0x000ea40000000800 */
[----:B------:R-:W-:Y:S01]  /*13330*/  @!P6 FMUL R91, R91, 0.5 ;  /* 0x3f0000005b5be820 */ /* 0x000fe20000400000 */
[----:B-1----:R-:W-:Y:S01]  /*13340*/  @!P4 FMUL R53, R53, R53 ;  /* 0x000000353535c220 */ /* 0x002fe20000400000 */
[----:B------:R-:W-:-:S04]  /*13350*/  FSETP.GEU.AND P4, PT, R95, -126, PT ;  /* 0xc2fc00005f00780b */ /* 0x000fc80003f8e000 */
[----:B------:R-:W1:Y:S01]  /*13360*/  MUFU.EX2 R91, R91 ;  /* 0x0000005b005b7308 */ /* 0x000e620000000800 */
[----:B------:R-:W-:Y:S01]  /*13370*/  F2FP.F16.F32.PACK_AB R57, R53, R55 ;  /* 0x000000373539723e */ /* 0x000fe200000000ff */
[----:B------:R-:W-:-:S06]  /*13380*/  @!P3 FMUL R94, R94, 0.5 ;  /* 0x3f0000005e5eb820 */ /* 0x000fcc0000400000 */
[----:B------:R-:W3:Y:S01]  /*13390*/  MUFU.EX2 R120, R94 ;  /* 0x0000005e00787308 */ /* 0x000ee20000000800 */
[----:B--2---:R-:W-:Y:S01]  /*133a0*/  @!P5 FMUL R89, R89, R89 ;  /* 0x000000595959d220 */ /* 0x004fe20000400000 */
[----:B------:R-:W-:-:S06]  /*133b0*/  @!P4 FMUL R95, R95, 0.5 ;  /* 0x3f0000005f5fc820 */ /* 0x000fcc0000400000 */
[----:B------:R-:W2:Y:S01]  /*133c0*/  MUFU.EX2 R121, R95 ;  /* 0x0000005f00797308 */ /* 0x000ea20000000800 */
[----:B-1----:R-:W-:-:S05]  /*133d0*/  @!P6 FMUL R91, R91, R91 ;  /* 0x0000005b5b5be220 */ /* 0x002fca0000400000 */
[----:B------:R-:W-:Y:S01]  /*133e0*/  F2FP.F16.F32.PACK_AB R58, R91, R89 ;  /* 0x000000595b3a723e */ /* 0x000fe200000000ff */
[----:B---3--:R-:W-:Y:S01]  /*133f0*/  @!P3 FMUL R120, R120, R120 ;  /* 0x000000787878b220 */ /* 0x008fe20000400000 */
[----:B--2---:R-:W-:-:S05]  /*13400*/  @!P4 FMUL R121, R121, R121 ;  /* 0x000000797979c220 */ /* 0x004fca0000400000 */
[----:B------:R-:W-:-:S04]  /*13410*/  F2FP.F16.F32.PACK_AB R59, R121, R120 ;  /* 0x00000078793b723e */ /* 0x000fc800000000ff */
[----:B------:R-:W-:-:S06]  /*13420*/  WARPGROUP.ARRIVE ;  /* 0x00000000000079c5 */ /* 0x000fcc0000000000 */
[----:B------:R-:W-:Y:S01]  /*13430*/  HGMMA.64x192x16.F32 R152, R56, gdesc[UR4].tnspB, R152, gsb0 ;  /* 0x42e0000438987df0 */ /* 0x000fe20008000898 */
[----:B------:R-:W-:Y:S01]  /*13440*/  FFMA R12, R101, R16, -R17 ;  /* 0x00000010650c7223 */ /* 0x000fe20000000811 */
[----:B------:R-:W-:-:S05]  /*13450*/  IMAD.MOV.U32 R13, RZ, RZ, 0x40000040 ;  /* 0x40000040ff0d7424 */ /* 0x000fca00078e00ff */
[----:B------:R-:W-:Y:S01]  /*13460*/  R2UR UR7, R13 ;  /* 0x000000000d0772ca */ /* 0x000fe200000e0000 */
        /* <DEDUP_REMOVED lines=14> */
[----:B------:R-:W2:Y:S08]  /*13550*/  MUFU.EX2 R59, R59 ;  /* 0x0000003b003b7308 */ /* 0x000eb00000000800 */
[----:B------:R-:W3:Y:S08]  /*13560*/  MUFU.EX2 R56, R56 ;  /* 0x0000003800387308 */ /* 0x000ef00000000800 */
[----:B------:R-:W4:Y:S01]  /*13570*/  MUFU.EX2 R58, R58 ;  /* 0x0000003a003a7308 */ /* 0x000f220000000800 */
[-CC-:B------:R-:W-:Y:S01]  /*13580*/  FFMA R122, R250, R16.reuse, -R19.reuse ;  /* 0x00000010fa7a7223 */ /* 0x180fe20000000813 */
[----:B------:R-:W-:Y:S01]  /*13590*/  FFMA R123, R103, R16, -R19 ;  /* 0x00000010677b7223 */ /* 0x000fe20000000813 */
[----:B-1----:R-:W-:Y:S01]  /*135a0*/  @!P3 FMUL R57, R57, R57 ;  /* 0x000000393939b220 */ /* 0x002fe20000400000 */
[----:B--2---:R-:W-:-:S02]  /*135b0*/  @!P4 FMUL R59, R59, R59 ;  /* 0x0000003b3b3bc220 */ /* 0x004fc40000400000 */
[----:B------:R-:W-:Y:S02]  /*135c0*/  FSETP.GEU.AND P3, PT, R122, -126, PT ;  /* 0xc2fc00007a00780b */ /* 0x000fe40003f6e000 */
[----:B------:R-:W-:Y:S01]  /*135d0*/  FSETP.GEU.AND P4, PT, R123, -126, PT ;  /* 0xc2fc00007b00780b */ /* 0x000fe20003f8e000 */
[----:B---3--:R-:W-:Y:S01]  /*135e0*/  @!P5 FMUL R56, R56, R56 ;  /* 0x000000383838d220 */ /* 0x008fe20000400000 */
[----:B------:R-:W-:Y:S01]  /*135f0*/  FSETP.GEU.AND P5, PT, R251, -126, PT ;  /* 0xc2fc0000fb00780b */ /* 0x000fe20003fae000 */
[----:B----4-:R-:W-:Y:S01]  /*13600*/  @!P6 FMUL R58, R58, R58 ;  /* 0x0000003a3a3ae220 */ /* 0x010fe20000400000 */
[----:B------:R-:W-:-:S07]  /*13610*/  FSETP.GEU.AND P6, PT, R12, -126, PT ;  /* 0xc2fc00000c00780b */ /* 0x000fce0003fce000 */
[----:B------:R-:W-:Y:S02]  /*13620*/  @!P3 FMUL R122, R122, 0.5 ;  /* 0x3f0000007a7ab820 */ /* 0x000fe40000400000 */
[----:B------:R-:W-:Y:S02]  /*13630*/  @!P4 FMUL R123, R123, 0.5 ;  /* 0x3f0000007b7bc820 */ /* 0x000fe40000400000 */
[----:B------:R-:W-:Y:S02]  /*13640*/  @!P5 FMUL R251, R251, 0.5 ;  /* 0x3f000000fbfbd820 */ /* 0x000fe40000400000 */
[----:B------:R-:W-:Y:S01]  /*13650*/  MUFU.EX2 R122, R122 ;  /* 0x0000007a007a7308 */ /* 0x000fe20000000800 */
[----:B------:R-:W-:-:S07]  /*13660*/  @!P6 FMUL R12, R12, 0.5 ;  /* 0x3f0000000c0ce820 */ /* 0x000fce0000400000 */
[----:B------:R-:W1:Y:S08]  /*13670*/  MUFU.EX2 R101, R251 ;  /* 0x000000fb00657308 */ /* 0x000e700000000800 */
[----:B------:R2:W3:Y:S08]  /*13680*/  MUFU.EX2 R103, R12 ;  /* 0x0000000c00677308 */ /* 0x0004f00000000800 */
[----:B------:R-:W4:Y:S01]  /*13690*/  MUFU.EX2 R123, R123 ;  /* 0x0000007b007b7308 */ /* 0x000f220000000800 */
[----:B--2---:R-:W-:Y:S01]  /*136a0*/  IADD3 R12, R6, 0x480, RZ ;  /* 0x00000480060c7810 */ /* 0x004fe20007ffe0ff */
[----:B-1----:R-:W-:Y:S01]  /*136b0*/  @!P5 FMUL R101, R101, R101 ;  /* 0x000000656565d220 */ /* 0x002fe20000400000 */
[----:B------:R-:W-:-:S02]  /*136c0*/  @!P3 FMUL R122, R122, R122 ;  /* 0x0000007a7a7ab220 */ /* 0x000fc40000400000 */
[----:B------:R-:W-:Y:S01]  /*136d0*/  R2UR UR6, R12 ;  /* 0x000000000c0672ca */ /* 0x000fe200000e0000 */
[----:B---3--:R-:W-:Y:S01]  /*136e0*/  @!P6 FMUL R103, R103, R103 ;  /* 0x000000676767e220 */ /* 0x008fe20000400000 */
[----:B------:R-:W-:Y:S02]  /*136f0*/  F2FP.F16.F32.PACK_AB R60, R58, R56 ;  /* 0x000000383a3c723e */ /* 0x000fe400000000ff */
[----:B------:R-:W-:Y:S01]  /*13700*/  F2FP.F16.F32.PACK_AB R61, R59, R57 ;  /* 0x000000393b3d723e */ /* 0x000fe200000000ff */
[----:B----4-:R-:W-:Y:S01]  /*13710*/  @!P4 FMUL R123, R123, R123 ;  /* 0x0000007b7b7bc220 */ /* 0x010fe20000400000 */
[----:B------:R-:W-:-:S04]  /*13720*/  F2FP.F16.F32.PACK_AB R62, R103, R101 ;  /* 0x00000065673e723e */ /* 0x000fc800000000ff */
[----:B------:R-:W-:-:S04]  /*13730*/  F2FP.F16.F32.PACK_AB R63, R123, R122 ;  /* 0x0000007a7b3f723e */ /* 0x000fc800000000ff */
[----:B------:R-:W-:-:S06]  /*13740*/  WARPGROUP.ARRIVE ;  /* 0x00000000000079c5 */ /* 0x000fcc0000000000 */
[----:B------:R-:W-:Y:S01]  /*13750*/  HGMMA.64x192x16.F32 R152, R60, gdesc[UR4].tnspB, R152, gsb0 ;  /* 0x42e000043c987df0 */ /* 0x000fe20008000898 */
[-CC-:B------:R-:W-:Y:S01]  /*13760*/  FFMA R124, R64, R16.reuse, -R19.reuse ;  /* 0x00000010407c7223 */ /* 0x180fe20000000813 */
[-C--:B------:R-:W-:Y:S01]  /*13770*/  FFMA R126, R111, R16.reuse, -R19 ;  /* 0x000000106f7e7223 */ /* 0x080fe20000000813 */
[-CC-:B------:R-:W-:Y:S01]  /*13780*/  FFMA R12, R65, R16.reuse, -R17.reuse ;  /* 0x00000010410c7223 */ /* 0x180fe20000000811 */
[-CC-:B------:R-:W-:Y:S01]  /*13790*/  FFMA R13, R109, R16.reuse, -R17.reuse ;  /* 0x000000106d0d7223 */ /* 0x180fe20000000811 */
[----:B------:R-:W-:Y:S02]  /*137a0*/  WARPGROUP.DEPBAR.LE gsb0, 0x0 ;  /* 0x00008000000079c5 */ /* 0x000fe40000010000 */
[-CC-:B------:R-:W-:Y:S01]  /*137b0*/  FFMA R60, R69, R16.reuse, -R17.reuse ;  /* 0x00000010453c7223 */ /* 0x180fe20000000811 */
[-C--:B------:R-:W-:Y:S01]  /*137c0*/  FFMA R62, R68, R16.reuse, -R17 ;  /* 0x00000010443e7223 */ /* 0x080fe20000000811 */
[----:B------:R-:W2:Y:S04]  /*137d0*/  LDL.LU R69, [R1+0x28] ;  /* 0x0000280001457983 */ /* 0x000ea80000300800 */
[----:B------:R-:W3:Y:S01]  /*137e0*/  LDL.LU R68, [R1+0x24] ;  /* 0x0000240001447983 */ /* 0x000ee20000300800 */
[-CC-:B-----5:R-:W-:Y:S01]  /*137f0*/  FFMA R61, R67, R16.reuse, -R19.reuse ;  /* 0x00000010433d7223 */ /* 0x1a0fe20000000813 */
[----:B------:R-:W-:Y:S01]  /*13800*/  FFMA R63, R66, R16, -R19 ;  /* 0x00000010423f7223 */ /* 0x000fe20000000813 */
[----:B------:R-:W-:Y:S01]  /*13810*/  FSETP.GEU.AND P5, PT, R60, -126, PT ;  /* 0xc2fc00003c00780b */ /* 0x000fe20003fae000 */
[----:B------:R-:W4:Y:S02]  /*13820*/  LDL.LU R78, [R1+0x54] ;  /* 0x00005400014e7983 */ /* 0x000f240000300800 */
[----:B------:R-:W-:-:S02]  /*13830*/  FSETP.GEU.AND P3, PT, R61, -126, PT ;  /* 0xc2fc00003d00780b */ /* 0x000fc40003f6e000 */
[----:B------:R-:W-:Y:S01]  /*13840*/  FSETP.GEU.AND P4, PT, R63, -126, PT ;  /* 0xc2fc00003f00780b */ /* 0x000fe20003f8e000 */
[----:B------:R-:W5:Y:S01]  /*13850*/  LDL.LU R77, [R1+0x4c] ;  /* 0x00004c00014d7983 */ /* 0x000f620000300800 */
[----:B------:R-:W-:-:S03]  /*13860*/  FSETP.GEU.AND P6, PT, R62, -126, PT ;  /* 0xc2fc00003e00780b */ /* 0x000fc60003fce000 */
[----:B------:R-:W5:Y:S03]  /*13870*/  LDL.LU R76, [R1+0x50] ;  /* 0x00005000014c7983 */ /* 0x000f660000300800 */
[----:B------:R-:W-:Y:S01]  /*13880*/  @!P5 FMUL R60, R60, 0.5 ;  /* 0x3f0000003c3cd820 */ /* 0x000fe20000400000 */
[----:B------:R-:W5:Y:S02]  /*13890*/  LDL.LU R75, [R1+0x48] ;  /* 0x00004800014b7983 */ /* 0x000f640000300800 */
[----:B------:R-:W-:Y:S02]  /*138a0*/  @!P3 FMUL R61, R61, 0.5 ;  /* 0x3f0000003d3db820 */ /* 0x000fe40000400000 */
[----:B------:R-:W-:Y:S02]  /*138b0*/  @!P4 FMUL R63, R63, 0.5 ;  /* 0x3f0000003f3fc820 */ /* 0x000fe40000400000 */
[----:B------:R-:W-:Y:S01]  /*138c0*/  @!P6 FMUL R62, R62, 0.5 ;  /* 0x3f0000003e3ee820 */ /* 0x000fe20000400000 */
[----:B------:R-:W-:Y:S01]  /*138d0*/  MUFU.EX2 R60, R60 ;  /* 0x0000003c003c7308 */ /* 0x000fe20000000800 */
[----:B------:R-:W4:Y:S07]  /*138e0*/  LDL.LU R74, [R1+0x44] ;  /* 0x00004400014a7983 */ /* 0x000f2e0000300800 */
[----:B------:R-:W1:Y:S08]  /*138f0*/  MUFU.EX2 R61, R61 ;  /* 0x0000003d003d7308 */ /* 0x000e700000000800 */
[----:B------:R-:W1:Y:S08]  /*13900*/  MUFU.EX2 R63, R63 ;  /* 0x0000003f003f7308 */ /* 0x000e700000000800 */
[----:B------:R-:W1:Y:S02]  /*13910*/  MUFU.EX2 R62, R62 ;  /* 0x0000003e003e7308 */ /* 0x000e640000000800 */
[----:B-1----:R-:W-:Y:S01]  /*13920*/  @!P3 FMUL R61, R61, R61 ;  /* 0x0000003d3d3db220 */ /* 0x002fe20000400000 */
[----:B------:R-:W-:Y:S01]  /*13930*/  FSETP.GEU.AND P3, PT, R124, -126, PT ;  /* 0xc2fc00007c00780b */ /* 0x000fe20003f6e000 */
[----:B------:R-:W-:Y:S01]  /*13940*/  @!P5 FMUL R60, R60, R60 ;  /* 0x0000003c3c3cd220 */ /* 0x000fe20000400000 */
[----:B------:R-:W-:Y:S01]  /*13950*/  FSETP.GEU.AND P5, PT, R12, -126, PT ;  /* 0xc2fc00000c00780b */ /* 0x000fe20003fae000 */
[----:B------:R-:W-:Y:S01]  /*13960*/  @!P4 FMUL R63, R63, R63 ;  /* 0x0000003f3f3fc220 */ /* 0x000fe20000400000 */
[----:B------:R-:W-:Y:S01]  /*13970*/  FSETP.GEU.AND P4, PT, R126, -126, PT ;  /* 0xc2fc00007e00780b */ /* 0x000fe20003f8e000 */
[----:B------:R-:W-:Y:S01]  /*13980*/  @!P6 FMUL R62, R62, R62 ;  /* 0x0000003e3e3ee220 */ /* 0x000fe20000400000 */
[----:B------:R-:W-:-:S07]  /*13990*/  FSETP.GEU.AND P6, PT, R13, -126, PT ;  /* 0xc2fc00000d00780b */ /* 0x000fce0003fce000 */
[----:B------:R-:W-:Y:S02]  /*139a0*/  @!P3 FMUL R124, R124, 0.5 ;  /* 0x3f0000007c7cb820 */ /* 0x000fe40000400000 */
[----:B------:R-:W-:Y:S02]  /*139b0*/  @!P5 FMUL R12, R12, 0.5 ;  /* 0x3f0000000c0cd820 */ /* 0x000fe40000400000 */
[----:B------:R-:W-:Y:S02]  /*139c0*/  @!P4 FMUL R126, R126, 0.5 ;  /* 0x3f0000007e7ec820 */ /* 0x000fe40000400000 */
[----:B------:R1:W1:Y:S01]  /*139d0*/  MUFU.EX2 R109, R12 ;  /* 0x0000000c006d7308 */ /* 0x0002620000000800 */
[----:B------:R-:W-:-:S07]  /*139e0*/  @!P6 FMUL R13, R13, 0.5 ;  /* 0x3f0000000d0de820 */ /* 0x000fce0000400000 */
[----:B------:R-:W1:Y:S08]  /*139f0*/  MUFU.EX2 R124, R124 ;  /* 0x0000007c007c7308 */ /* 0x000e700000000800 */
[----:B------:R1:W1:Y:S08]  /*13a00*/  MUFU.EX2 R111, R13 ;  /* 0x0000000d006f7308 */ /* 0x0002700000000800 */
[----:B------:R-:W1:Y:S02]  /*13a10*/  MUFU.EX2 R126, R126 ;  /* 0x0000007e007e7308 */ /* 0x000e640000000800 */
[----:B-1----:R-:W-:-:S02]  /*13a20*/  IADD3 R12, R6, 0x500, RZ ;  /* 0x00000500060c7810 */ /* 0x002fc40007ffe0ff */
[----:B------:R-:W-:Y:S01]  /*13a30*/  MOV R13, 0x40000040 ;  /* 0x40000040000d7802 */ /* 0x000fe20000000f00 */
[----:B------:R-:W-:Y:S01]  /*13a40*/  @!P5 FMUL R109, R109, R109 ;  /* 0x0000006d6d6dd220 */ /* 0x000fe20000400000 */
[----:B------:R-:W-:Y:S01]  /*13a50*/  @!P3 FMUL R124, R124, R124 ;  /* 0x0000007c7c7cb220 */ /* 0x000fe20000400000 */
[----:B------:R-:W-:Y:S01]  /*13a60*/  R2UR UR6, R12 ;  /* 0x000000000c0672ca */ /* 0x000fe200000e0000 */
[----:B------:R-:W-:Y:S01]  /*13a70*/  @!P6 FMUL R111, R111, R111 ;  /* 0x0000006f6f6fe220 */ /* 0x000fe20000400000 */
[----:B------:R-:W-:Y:S02]  /*13a80*/  R2UR UR7, R13 ;  /* 0x000000000d0772ca */ /* 0x000fe400000e0000 */
[----:B------:R-:W-:Y:S01]  /*13a90*/  F2FP.F16.F32.PACK_AB R64, R62, R60 ;  /* 0x0000003c3e40723e */ /* 0x000fe200000000ff */
[----:B------:R-:W-:Y:S01]  /*13aa0*/  @!P4 FMUL R126, R126, R126 ;  /* 0x0000007e7e7ec220 */ /* 0x000fe20000400000 */
[----:B------:R-:W-:Y:S02]  /*13ab0*/  F2FP.F16.F32.PACK_AB R65, R63, R61 ;  /* 0x0000003d3f41723e */ /* 0x000fe400000000ff */
[----:B------:R-:W-:-:S02]  /*13ac0*/  F2FP.F16.F32.PACK_AB R66, R111, R109 ;  /* 0x0000006d6f42723e */ /* 0x000fc400000000ff */
[----:B------:R-:W-:-:S04]  /*13ad0*/  F2FP.F16.F32.PACK_AB R67, R126, R124 ;  /* 0x0000007c7e43723e */ /* 0x000fc800000000ff */
[----:B------:R-:W-:-:S06]  /*13ae0*/  WARPGROUP.ARRIVE ;  /* 0x00000000000079c5 */ /* 0x000fcc0000000000 */
[----:B------:R-:W-:Y:S01]  /*13af0*/  HGMMA.64x192x16.F32 R152, R64, gdesc[UR4].tnspB, R152, gsb0 ;  /* 0x42e0000440987df0 */ /* 0x000fe20008000898 */
[-C--:B------:R-:W-:Y:S02]  /*13b00*/  FFMA R13, R117, R16.reuse, -R17 ;  /* 0x00000010750d7223 */ /* 0x080fe40000000811 */
[----:B------:R-:W-:Y:S02]  /*13b10*/  WARPGROUP.DEPBAR.LE gsb0, 0x0 ;  /* 0x00008000000079c5 */ /* 0x000fe40000010000 */
[-CC-:B------:R-:W-:Y:S01]  /*13b20*/  FFMA R65, R71, R16.reuse, -R19.reuse ;  /* 0x0000001047417223 */ /* 0x180fe20000000813 */
[-C--:B------:R-:W-:Y:S01]  /*13b30*/  FFMA R67, R70, R16.reuse, -R19 ;  /* 0x0000001046437223 */ /* 0x080fe20000000813 */
[-CC-:B------:R-:W-:Y:S01]  /*13b40*/  FFMA R64, R73, R16.reuse, -R17.reuse ;  /* 0x0000001049407223 */ /* 0x180fe20000000811 */
[-C--:B------:R-:W-:Y:S01]  /*13b50*/  FFMA R66, R72, R16.reuse, -R17 ;  /* 0x0000001048427223 */ /* 0x080fe20000000811 */
[----:B---3--:R-:W-:Y:S01]  /*13b60*/  FFMA R128, R68, R16, -R19 ;  /* 0x0000001044807223 */ /* 0x008fe20000000813 */
[----:B------:R-:W-:Y:S01]  /*13b70*/  FSETP.GEU.AND P3, PT, R65, -126, PT ;  /* 0xc2fc00004100780b */ /* 0x000fe20003f6e000 */
[----:B------:R-:W3:Y:S01]  /*13b80*/  LDL.LU R73, [R1+0x40] ;  /* 0x0000400001497983 */ /* 0x000ee20000300800 */
[----:B------:R-:W-:-:S02]  /*13b90*/  FSETP.GEU.AND P4, PT, R67, -126, PT ;  /* 0xc2fc00004300780b */ /* 0x000fc40003f8e000 */
[----:B------:R-:W-:Y:S01]  /*13ba0*/  FSETP.GEU.AND P5, PT, R64, -126, PT ;  /* 0xc2fc00004000780b */ /* 0x000fe20003fae000 */
[----:B------:R-:W-:Y:S01]  /*13bb0*/  IMAD.MOV.U32 R72, RZ, RZ, R129 ;  /* 0x000000ffff487224 */ /* 0x000fe200078e0081 */
[----:B------:R-:W-:Y:S01]  /*13bc0*/  FSETP.GEU.AND P6, PT, R66, -126, PT ;  /* 0xc2fc00004200780b */ /* 0x000fe20003fce000 */
[----:B--2---:R-:W-:Y:S01]  /*13bd0*/  FFMA R12, R69, R16, -R17 ;  /* 0x00000010450c7223 */ /* 0x004fe20000000811 */
[----:B------:R-:W2:Y:S05]  /*13be0*/  LDL.LU R81, [R1+0x64] ;  /* 0x0000640001517983 */ /* 0x000eaa0000300800 */
[----:B------:R-:W-:Y:S02]  /*13bf0*/  @!P3 FMUL R65, R65, 0.5 ;  /* 0x3f0000004141b820 */ /* 0x000fe40000400000 */
[----:B------:R-:W-:-:S02]  /*13c00*/  @!P4 FMUL R67, R67, 0.5 ;  /* 0x3f0000004343c820 */ /* 0x000fc40000400000 */
[----:B------:R-:W-:Y:S01]  /*13c10*/  @!P5 FMUL R64, R64, 0.5 ;  /* 0x3f0000004040d820 */ /* 0x000fe20000400000 */
[----:B------:R-:W-:Y:S01]  /*13c20*/  FFMA R129, R119, R16, -R19 ;  /* 0x0000001077817223 */ /* 0x000fe20000000813 */
[----:B------:R-:W-:Y:S01]  /*13c30*/  @!P6 FMUL R66, R66, 0.5 ;  /* 0x3f0000004242e820 */ /* 0x000fe20000400000 */
[----:B------:R-:W1:Y:S01]  /*13c40*/  MUFU.EX2 R65, R65 ;  /* 0x0000004100417308 */ /* 0x000e620000000800 */
[----:B------:R-:W2:Y:S04]  /*13c50*/  LDL.LU R80, [R1+0x5c] ;  /* 0x00005c0001507983 */ /* 0x000ea80000300800 */
[----:B------:R-:W2:Y:S03]  /*13c60*/  LDL.LU R79, [R1+0x60] ;  /* 0x00006000014f7983 */ /* 0x000ea60000300800 */
[----:B------:R-:W5:Y:S08]  /*13c70*/  MUFU.EX2 R67, R67 ;  /* 0x0000004300437308 */ /* 0x000f700000000800 */
[----:B------:R-:W4:Y:S08]  /*13c80*/  MUFU.EX2 R64, R64 ;  /* 0x0000004000407308 */ /* 0x000f300000000800 */
[----:B------:R-:W4:Y:S01]  /*13c90*/  MUFU.EX2 R66, R66 ;  /* 0x0000004200427308 */ /* 0x000f220000000800 */
[----:B-1----:R-:W-:Y:S01]  /*13ca0*/  @!P3 FMUL R65, R65, R65 ;  /* 0x000000414141b220 */ /* 0x002fe20000400000 */
[----:B-----5:R-:W-:Y:S01]  /*13cb0*/  @!P4 FMUL R67, R67, R67 ;  /* 0x000000434343c220 */ /* 0x020fe20000400000 */
[----:B------:R-:W-:-:S02]  /*13cc0*/  FSETP.GEU.AND P3, PT, R128, -126, PT ;  /* 0xc2fc00008000780b */ /* 0x000fc40003f6e000 */
[----:B------:R-:W-:Y:S01]  /*13cd0*/  FSETP.GEU.AND P4, PT, R129, -126, PT ;  /* 0xc2fc00008100780b */ /* 0x000fe20003f8e000 */
[----:B----4-:R-:W-:Y:S01]  /*13ce0*/  @!P5 FMUL R64, R64, R64 ;  /* 0x000000404040d220 */ /* 0x010fe20000400000 */
[----:B------:R-:W-:Y:S01]  /*13cf0*/  FSETP.GEU.AND P5, PT, R12, -126, PT ;  /* 0xc2fc00000c00780b */ /* 0x000fe20003fae000 */
[----:B------:R-:W-:Y:S01]  /*13d00*/  @!P6 FMUL R66, R66, R66 ;  /* 0x000000424242e220 */ /* 0x000fe20000400000 */
[----:B------:R-:W-:-:S07]  /*13d10*/  FSETP.GEU.AND P6, PT, R13, -126, PT ;  /* 0xc2fc00000d00780b */ /* 0x000fce0003fce000 */
[----:B------:R-:W-:Y:S02]  /*13d20*/  @!P3 FMUL R128, R128, 0.5 ;  /* 0x3f0000008080b820 */ /* 0x000fe40000400000 */
[----:B------:R-:W-:Y:S02]  /*13d30*/  @!P4 FMUL R129, R129, 0.5 ;  /* 0x3f0000008181c820 */ /* 0x000fe40000400000 */
[----:B------:R-:W-:Y:S02]  /*13d40*/  @!P5 FMUL R12, R12, 0.5 ;  /* 0x3f0000000c0cd820 */ /* 0x000fe40000400000 */
[----:B------:R-:W-:Y:S01]  /*13d50*/  MUFU.EX2 R128, R128 ;  /* 0x0000008000807308 */ /* 0x000fe20000000800 */
[----:B------:R-:W-:-:S07]  /*13d60*/  @!P6 FMUL R13, R13, 0.5 ;  /* 0x3f0000000d0de820 */ /* 0x000fce0000400000 */
[----:B------:R1:W4:Y:S08]  /*13d70*/  MUFU.EX2 R117, R12 ;  /* 0x0000000c00757308 */ /* 0x0003300000000800 */
[----:B------:R5:W4:Y:S08]  /*13d80*/  MUFU.EX2 R119, R13 ;  /* 0x0000000d00777308 */ /* 0x000b300000000800 */
[----:B------:R-:W4:Y:S01]  /*13d90*/  MUFU.EX2 R129, R129 ;  /* 0x0000008100817308 */ /* 0x000f220000000800 */
[----:B-1----:R-:W-:-:S02]  /*13da0*/  IADD3 R12, R6, 0x580, RZ ;  /* 0x00000580060c7810 */ /* 0x002fc40007ffe0ff */
[----:B-----5:R-:W-:Y:S01]  /*13db0*/  MOV R13, 0x40000040 ;  /* 0x40000040000d7802 */ /* 0x020fe20000000f00 */
[----:B----4-:R-:W-:Y:S01]  /*13dc0*/  @!P5 FMUL R117, R117, R117 ;  /* 0x000000757575d220 */ /* 0x010fe20000400000 */
        /* <DEDUP_REMOVED lines=11> */
[-CC-:B------:R-:W-:Y:S01]  /*13e80*/  FFMA R12, R74, R16.reuse, -R17.reuse ;  /* 0x000000104a0c7223 */ /* 0x180fe20000000811 */
[-CC-:B------:R-:W-:Y:S01]  /*13e90*/  FFMA R13, R125, R16.reuse, -R17.reuse ;  /* 0x000000107d0d7223 */ /* 0x180fe20000000811 */
[----:B------:R-:W-:Y:S02]  /*13ea0*/  WARPGROUP.DEPBAR.LE gsb0, 0x0 ;  /* 0x00008000000079c5 */ /* 0x000fe40000010000 */
[-C--:B------:R-:W-:Y:S02]  /*13eb0*/  FFMA R68, R78, R16.reuse, -R17 ;  /* 0x000000104e447223 */ /* 0x080fe40000000811 */
[----:B------:R-:W4:Y:S01]  /*13ec0*/  LDL.LU R78, [R1+0x58] ;  /* 0x00005800014e7983 */ /* 0x000f220000300800 */
[-CC-:B------:R-:W-:Y:S01]  /*13ed0*/  FFMA R69, R76, R16.reuse, -R19.reuse ;  /* 0x000000104c457223 */ /* 0x180fe20000000813 */
[-C--:B------:R-:W-:Y:S01]  /*13ee0*/  FFMA R71, R75, R16.reuse, -R19 ;  /* 0x000000104b477223 */ /* 0x080fe20000000813 */
[----:B------:R-:W-:Y:S01]  /*13ef0*/  FFMA R70, R77, R16, -R17 ;  /* 0x000000104d467223 */ /* 0x000fe20000000811 */
[----:B------:R-:W-:-:S02]  /*13f00*/  FSETP.GEU.AND P5, PT, R68, -126, PT ;  /* 0xc2fc00004400780b */ /* 0x000fc40003fae000 */
[----:B------:R-:W-:Y:S02]  /*13f10*/  FSETP.GEU.AND P3, PT, R69, -126, PT ;  /* 0xc2fc00004500780b */ /* 0x000fe40003f6e000 */
[----:B------:R-:W-:Y:S02]  /*13f20*/  FSETP.GEU.AND P4, PT, R71, -126, PT ;  /* 0xc2fc00004700780b */ /* 0x000fe40003f8e000 */
[----:B------:R-:W-:-:S07]  /*13f30*/  FSETP.GEU.AND P6, PT, R70, -126, PT ;  /* 0xc2fc00004600780b */ /* 0x000fce0003fce000 */
[----:B------:R-:W-:Y:S02]  /*13f40*/  @!P5 FMUL R68, R68, 0.5 ;  /* 0x3f0000004444d820 */ /* 0x000fe40000400000 */
[----:B------:R-:W-:Y:S02]  /*13f50*/  @!P3 FMUL R69, R69, 0.5 ;  /* 0x3f0000004545b820 */ /* 0x000fe40000400000 */
[----:B------:R-:W-:Y:S02]  /*13f60*/  @!P4 FMUL R71, R71, 0.5 ;  /* 0x3f0000004747c820 */ /* 0x000fe40000400000 */
[----:B------:R-:W-:Y:S02]  /*13f70*/  @!P6 FMUL R70, R70, 0.5 ;  /* 0x3f0000004646e820 */ /* 0x000fe40000400000 */
[----:B------:R-:W1:Y:S08]  /*13f80*/  MUFU.EX2 R69, R69 ;  /* 0x0000004500457308 */ /* 0x000e700000000800 */
[----:B------:R-:W5:Y:S08]  /*13f90*/  MUFU.EX2 R71, R71 ;  /* 0x0000004700477308 */ /* 0x000f700000000800 */
[----:B------:R-:W5:Y:S08]  /*13fa0*/  MUFU.EX2 R68, R68 ;  /* 0x0000004400447308 */ /* 0x000f700000000800 */
[----:B------:R-:W5:Y:S01]  /*13fb0*/  MUFU.EX2 R70, R70 ;  /* 0x0000004600467308 */ /* 0x000f620000000800 */
[----:B------:R-:W-:Y:S01]  /*13fc0*/  MOV R77, R131 ;  /* 0x00000083004d7202 */ /* 0x000fe20000000f00 */
[-CC-:B---3--:R-:W-:Y:S01]  /*13fd0*/  FFMA R130, R73, R16.reuse, -R19.reuse ;  /* 0x0000001049827223 */ /* 0x188fe20000000813 */
[----:B------:R-:W-:Y:S01]  /*13fe0*/  FFMA R131, R127, R16, -R19 ;  /* 0x000000107f837223 */ /* 0x000fe20000000813 */
[----:B-1----:R-:W-:Y:S01]  /*13ff0*/  @!P3 FMUL R69, R69, R69 ;  /* 0x000000454545b220 */ /* 0x002fe20000400000 */
[----:B-----5:R-:W-:-:S02]  /*14000*/  @!P4 FMUL R71, R71, R71 ;  /* 0x000000474747c220 */ /* 0x020fc40000400000 */
[----:B------:R-:W-:Y:S02]  /*14010*/  FSETP.GEU.AND P3, PT, R130, -126, PT ;  /* 0xc2fc00008200780b */ /* 0x000fe40003f6e000 */
        /* <DEDUP_REMOVED lines=10> */
[----:B------:R-:W1:Y:S08]  /*140c0*/  MUFU.EX2 R125, R12 ;  /* 0x0000000c007d7308 */ /* 0x000e700000000800 */
[----:B------:R3:W5:Y:S08]  /*140d0*/  MUFU.EX2 R127, R13 ;  /* 0x0000000d007f7308 */ /* 0x0007700000000800 */
[----:B------:R-:W2:Y:S01]  /*140e0*/  MUFU.EX2 R131, R131 ;  /* 0x0000008300837308 */ /* 0x000ea20000000800 */
[----:B---3--:R-:W-:Y:S01]  /*140f0*/  IMAD.MOV.U32 R13, RZ, RZ, 0x40000040 ;  /* 0x40000040ff0d7424 */ /* 0x008fe200078e00ff */
[----:B------:R-:W-:Y:S01]  /*14100*/  IADD3 R12, R6, 0x600, RZ ;  /* 0x00000600060c7810 */ /* 0x000fe20007ffe0ff */
[----:B-1----:R-:W-:Y:S01]  /*14110*/  @!P5 FMUL R125, R125, R125 ;  /* 0x0000007d7d7dd220 */ /* 0x002fe20000400000 */
[----:B------:R-:W-:-:S02]  /*14120*/  @!P3 FMUL R130, R130, R130 ;  /* 0x000000828282b220 */ /* 0x000fc40000400000 */
[----:B------:R-:W-:Y:S01]  /*14130*/  R2UR UR6, R12 ;  /* 0x000000000c0672ca */ /* 0x000fe200000e0000 */
[----:B-----5:R-:W-:Y:S01]  /*14140*/  @!P6 FMUL R127, R127, R127 ;  /* 0x0000007f7f7fe220 */ /* 0x020fe20000400000 */
[----:B------:R-:W-:Y:S01]  /*14150*/  R2UR UR7, R13 ;  /* 0x000000000d0772ca */ /* 0x000fe200000e0000 */
[----:B------:R-:W-:Y:S01]  /*14160*/  IMAD.MOV.U32 R76, RZ, RZ, R72 ;  /* 0x000000ffff4c7224 */ /* 0x000fe200078e0048 */
[----:B------:R-:W-:Y:S01]  /*14170*/  F2FP.F16.F32.PACK_AB R72, R70, R68 ;  /* 0x000000444648723e */ /* 0x000fe200000000ff */
[----:B--2---:R-:W-:Y:S01]  /*14180*/  @!P4 FMUL R131, R131, R131 ;  /* 0x000000838383c220 */ /* 0x004fe20000400000 */
[----:B------:R-:W-:Y:S02]  /*14190*/  F2FP.F16.F32.PACK_AB R73, R71, R69 ;  /* 0x000000454749723e */ /* 0x000fe400000000ff */
[----:B------:R-:W-:Y:S02]  /*141a0*/  F2FP.F16.F32.PACK_AB R74, R127, R125 ;  /* 0x0000007d7f4a723e */ /* 0x000fe400000000ff */
[----:B------:R-:W-:-:S04]  /*141b0*/  F2FP.F16.F32.PACK_AB R75, R131, R130 ;  /* 0x00000082834b723e */ /* 0x000fc800000000ff */
[----:B------:R-:W-:-:S06]  /*141c0*/  WARPGROUP.ARRIVE ;  /* 0x00000000000079c5 */ /* 0x000fcc0000000000 */
[----:B------:R-:W-:Y:S01]  /*141d0*/  HGMMA.64x192x16.F32 R152, R72, gdesc[UR4].tnspB, R152, gsb0 ;  /* 0x42e0000448987df0 */ /* 0x000fe20008000898 */
[-CC-:B------:R-:W-:Y:S01]  /*141e0*/  FFMA R132, R132, R16.reuse, -R17.reuse ;  /* 0x0000001084847223 */ /* 0x180fe20000000811 */
[-C--:B------:R-:W-:Y:S01]  /*141f0*/  FFMA R133, R133, R16.reuse, -R17 ;  /* 0x0000001085857223 */ /* 0x080fe20000000811 */
[-CC-:B------:R-:W-:Y:S01]  /*14200*/  FFMA R134, R134, R16.reuse, -R19.reuse ;  /* 0x0000001086867223 */ /* 0x180fe20000000813 */
[----:B------:R-:W-:Y:S01]  /*14210*/  FFMA R135, R135, R16, -R19 ;  /* 0x0000001087877223 */ /* 0x000fe20000000813 */
[----:B------:R-:W-:Y:S01]  /*14220*/  VIADD R12, R6, 0x680 ;  /* 0x00000680060c7836 */ /* 0x000fe20000000000 */
[----:B------:R-:W-:Y:S02]  /*14230*/  MOV R13, 0x40000040 ;  /* 0x40000040000d7802 */ /* 0x000fe40000000f00 */
[----:B------:R-:W-:Y:S02]  /*14240*/  MOV R249, R77 ;  /* 0x0000004d00f97202 */ /* 0x000fe40000000f00 */
[----:B------:R-:W-:-:S02]  /*14250*/  R2UR UR6, R12 ;  /* 0x000000000c0672ca */ /* 0x000fc400000e0000 */
[----:B------:R-:W-:Y:S02]  /*14260*/  R2UR UR7, R13 ;  /* 0x000000000d0772ca */ /* 0x000fe400000e0000 */
[----:B------:R-:W-:Y:S01]  /*14270*/  MOV R248, R76 ;  /* 0x0000004c00f87202 */ /* 0x000fe20000000f00 */
[----:B------:R-:W-:Y:S02]  /*14280*/  WARPGROUP.DEPBAR.LE gsb0, 0x0 ;  /* 0x00008000000079c5 */ /* 0x000fe40000010000 */
[-CC-:B------:R-:W-:Y:S01]  /*14290*/  FFMA R72, R81, R16.reuse, -R17.reuse ;  /* 0x0000001051487223 */ /* 0x180fe20000000811 */
[-C--:B------:R-:W-:Y:S01]  /*142a0*/  FFMA R74, R80, R16.reuse, -R17 ;  /* 0x00000010504a7223 */ /* 0x080fe20000000811 */
[-CC-:B------:R-:W-:Y:S01]  /*142b0*/  FFMA R73, R79, R16.reuse, -R19.reuse ;  /* 0x000000104f497223 */ /* 0x180fe20000000813 */
[----:B----4-:R-:W-:Y:S02]  /*142c0*/  FFMA R75, R78, R16, -R19 ;  /* 0x000000104e4b7223 */ /* 0x010fe40000000813 */
[----:B------:R-:W-:-:S02]  /*142d0*/  FSETP.GEU.AND P5, PT, R72, -126, PT ;  /* 0xc2fc00004800780b */ /* 0x000fc40003fae000 */
        /* <DEDUP_REMOVED lines=11> */
[----:B-1----:R-:W-:Y:S01]  /*14390*/  @!P5 FMUL R72, R72, R72 ;  /* 0x000000484848d220 */ /* 0x002fe20000400000 */
[----:B--2---:R-:W-:Y:S01]  /*143a0*/  @!P6 FMUL R74, R74, R74 ;  /* 0x0000004a4a4ae220 */ /* 0x004fe20000400000 */
[----:B------:R-:W-:-:S02]  /*143b0*/  FSETP.GEU.AND P5, PT, R132, -126, PT ;  /* 0xc2fc00008400780b */ /* 0x000fc40003fae000 */
        /* <DEDUP_REMOVED lines=8> */
[----:B------:R-:W1:Y:S01]  /*14440*/  MUFU.EX2 R132, R132 ;  /* 0x0000008400847308 */ /* 0x000e620000000800 */
[----:B------:R-:W-:-:S07]  /*14450*/  @!P4 FMUL R135, R135, 0.5 ;  /* 0x3f0000008787c820 */ /* 0x000fce0000400000 */
[----:B------:R-:W2:Y:S08]  /*14460*/  MUFU.EX2 R133, R133 ;  /* 0x0000008500857308 */ /* 0x000eb00000000800 */
[----:B------:R-:W3:Y:S08]  /*14470*/  MUFU.EX2 R134, R134 ;  /* 0x0000008600867308 */ /* 0x000ef00000000800 */
[----:B------:R-:W4:Y:S01]  /*14480*/  MUFU.EX2 R135, R135 ;  /* 0x0000008700877308 */ /* 0x000f220000000800 */
[----:B-1----:R-:W-:Y:S01]  /*14490*/  @!P5 FMUL R132, R132, R132 ;  /* 0x000000848484d220 */ /* 0x002fe20000400000 */
[----:B--2---:R-:W-:Y:S01]  /*144a0*/  @!P6 FMUL R133, R133, R133 ;  /* 0x000000858585e220 */ /* 0x004fe20000400000 */
[----:B------:R-:W-:Y:S01]  /*144b0*/  F2FP.F16.F32.PACK_AB R76, R74, R72 ;  /* 0x000000484a4c723e */ /* 0x000fe200000000ff */
[----:B---3--:R-:W-:Y:S01]  /*144c0*/  @!P3 FMUL R134, R134, R134 ;  /* 0x000000868686b220 */ /* 0x008fe20000400000 */
[----:B------:R-:W-:-:S02]  /*144d0*/  F2FP.F16.F32.PACK_AB R77, R75, R73 ;  /* 0x000000494b4d723e */ /* 0x000fc400000000ff */
[----:B------:R-:W-:Y:S01]  /*144e0*/  F2FP.F16.F32.PACK_AB R78, R133, R132 ;  /* 0x00000084854e723e */ /* 0x000fe200000000ff */
[----:B----4-:R-:W-:-:S05]  /*144f0*/  @!P4 FMUL R135, R135, R135 ;  /* 0x000000878787c220 */ /* 0x010fca0000400000 */
[----:B------:R-:W-:-:S04]  /*14500*/  F2FP.F16.F32.PACK_AB R79, R135, R134 ;  /* 0x00000086874f723e */ /* 0x000fc800000000ff */
[----:B------:R-:W-:-:S06]  /*14510*/  WARPGROUP.ARRIVE ;  /* 0x00000000000079c5 */ /* 0x000fcc0000000000 */
[----:B------:R-:W-:Y:S01]  /*14520*/  HGMMA.64x192x16.F32 R152, R76, gdesc[UR4].tnspB, R152, gsb0 ;  /* 0x42e000044c987df0 */ /* 0x000fe20008000898 */
[----:B------:R-:W-:Y:S01]  /*14530*/  IMAD.MOV.U32 R13, RZ, RZ, 0x40000040 ;  /* 0x40000040ff0d7424 */ /* 0x000fe200078e00ff */
[----:B------:R-:W-:-:S04]  /*14540*/  IADD3 R12, R6, 0x700, RZ ;  /* 0x00000700060c7810 */ /* 0x000fc80007ffe0ff */
[----:B------:R-:W-:Y:S02]  /*14550*/  R2UR UR6, R12 ;  /* 0x000000000c0672ca */ /* 0x000fe400000e0000 */
[----:B------:R-:W-:Y:S01]  /*14560*/  R2UR UR7, R13 ;  /* 0x000000000d0772ca */ /* 0x000fe200000e0000 */
        /* <DEDUP_REMOVED lines=8> */
[-CC-:B------:R-:W-:Y:S01]  /*145f0*/  FFMA R12, R144, R16.reuse, -R17.reuse ;  /* 0x00000010900c7223 */ /* 0x180fe20000000811 */
[-C--:B------:R-:W-:Y:S01]  /*14600*/  FFMA R13, R145, R16.reuse, -R17 ;  /* 0x00000010910d7223 */ /* 0x080fe20000000811 */
[----:B------:R-:W-:Y:S01]  /*14610*/  FADD R25, R18, R25 ;  /* 0x0000001912197221 */ /* 0x000fe20000000000 */
[-CC-:B------:R-:W-:Y:S01]  /*14620*/  FFMA R18, R146, R16.reuse, -R19.reuse ;  /* 0x0000001092127223 */ /* 0x180fe20000000813 */
[----:B------:R-:W-:Y:S01]  /*14630*/  FFMA R147, R147, R16, -R19 ;  /* 0x0000001093937223 */ /* 0x000fe20000000813 */
        /* <DEDUP_REMOVED lines=28> */
[-C--:B------:R-:W-:Y:S01]  /*14800*/  FFMA R137, R141, R16.reuse, -R17 ;  /* 0x000000108d897223 */ /* 0x080fe20000000811 */
[-CC-:B------:R-:W-:Y:S01]  /*14810*/  FFMA R138, R142, R16.reuse, -R19.reuse ;  /* 0x000000108e8a7223 */ /* 0x180fe20000000813 */
[----:B------:R-:W-:Y:S01]  /*14820*/  FFMA R139, R143, R16, -R19 ;  /* 0x000000108f8b7223 */ /* 0x000fe20000000813 */
[----:B-1----:R-:W-:Y:S01]  /*14830*/  @!P5 FMUL R76, R76, R76 ;  /* 0x0000004c4c4cd220 */ /* 0x002fe20000400000 */
[----:B--2---:R-:W-:Y:S01]  /*14840*/  @!P6 FMUL R78, R78, R78 ;  /* 0x0000004e4e4ee220 */ /* 0x004fe20000400000 */
[----:B------:R-:W-:Y:S01]  /*14850*/  FSETP.GEU.AND P5, PT, R136, -126, PT ;  /* 0xc2fc00008800780b */ /* 0x000fe20003fae000 */
[----:B---3--:R-:W-:Y:S01]  /*14860*/  @!P3 FMUL R77, R77, R77 ;  /* 0x0000004d4d4db220 */ /* 0x008fe20000400000 */
[----:B------:R-:W-:-:S02]  /*14870*/  FSETP.GEU.AND P6, PT, R137, -126, PT ;  /* 0xc2fc00008900780b */ /* 0x000fc40003fce000 */
[----:B------:R-:W-:Y:S01]  /*14880*/  FSETP.GEU.AND P3, PT, R138, -126, PT ;  /* 0xc2fc00008a00780b */ /* 0x000fe20003f6e000 */
[----:B----4-:R-:W-:Y:S01]  /*14890*/  @!P4 FMUL R79, R79, R79 ;  /* 0x0000004f4f4fc220 */ /* 0x010fe20000400000 */
        /* <DEDUP_REMOVED lines=19> */
[----:B------:R-:W-:Y:S02]  /*149d0*/  FSETP.GEU.AND P5, PT, R12, -126, PT ;  /* 0xc2fc00000c00780b */ /* 0x000fe40003fae000 */
[----:B------:R-:W-:Y:S02]  /*149e0*/  FSETP.GEU.AND P6, PT, R13, -126, PT ;  /* 0xc2fc00000d00780b */ /* 0x000fe40003fce000 */
[----:B------:R-:W-:Y:S02]  /*149f0*/  FSETP.GEU.AND P3, PT, R18, -126, PT ;  /* 0xc2fc00001200780b */ /* 0x000fe40003f6e000 */
[----:B------:R-:W-:Y:S01]  /*14a00*/  FSETP.GEU.AND P4, PT, R147, -126, PT ;  /* 0xc2fc00009300780b */ /* 0x000fe20003f8e000 */
[----:B------:R-:W-:Y:S01]  /*14a10*/  FADD R34, R97, R34 ;  /* 0x0000002261227221 */ /* 0x000fe20000000000 */
[----:B------:R-:W-:-:S05]  /*14a20*/  FFMA R20, R148, R16, -R17 ;  /* 0x0000001094147223 */ /* 0x000fca0000000811 */
[----:B------:R-:W-:Y:S02]  /*14a30*/  @!P5 FMUL R12, R12, 0.5 ;  /* 0x3f0000000c0cd820 */ /* 0x000fe40000400000 */
[----:B------:R-:W-:Y:S02]  /*14a40*/  @!P6 FMUL R13, R13, 0.5 ;  /* 0x3f0000000d0de820 */ /* 0x000fe40000400000 */
[----:B------:R-:W-:Y:S02]  /*14a50*/  @!P3 FMUL R18, R18, 0.5 ;  /* 0x3f0000001212b820 */ /* 0x000fe40000400000 */
[----:B------:R-:W-:Y:S01]  /*14a60*/  @!P4 FMUL R147, R147, 0.5 ;  /* 0x3f0000009393c820 */ /* 0x000fe20000400000 */
[----:B------:R-:W-:Y:S01]  /*14a70*/  FFMA R149, R149, R16, -R17 ;  /* 0x0000001095957223 */ /* 0x000fe20000000811 */
[----:B------:R-:W1:Y:S01]  /*14a80*/  MUFU.EX2 R12, R12 ;  /* 0x0000000c000c7308 */ /* 0x000e620000000800 */
[----:B------:R-:W-:Y:S01]  /*14a90*/  FADD R33, R32, R33 ;  /* 0x0000002120217221 */ /* 0x000fe20000000000 */
[----:B------:R-:W-:-:S06]  /*14aa0*/  FADD R35, R34, R35 ;  /* 0x0000002322237221 */ /* 0x000fcc0000000000 */
[----:B------:R-:W2:Y:S01]  /*14ab0*/  MUFU.EX2 R17, R147 ;  /* 0x0000009300117308 */ /* 0x000ea20000000800 */
[----:B------:R-:W-:Y:S01]  /*14ac0*/  FADD R98, R33, R98 ;  /* 0x0000006221627221 */ /* 0x000fe20000000000 */
[----:B------:R-:W-:-:S06]  /*14ad0*/  FADD R35, R35, R102 ;  /* 0x0000006623237221 */ /* 0x000fcc0000000000 */
[----:B------:R-:W3:Y:S08]  /*14ae0*/  MUFU.EX2 R13, R13 ;  /* 0x0000000d000d7308 */ /* 0x000ef00000000800 */
[----:B------:R-:W4:Y:S01]  /*14af0*/  MUFU.EX2 R18, R18 ;  /* 0x0000001200127308 */ /* 0x000f220000000800 */
[----:B------:R-:W-:Y:S01]  /*14b00*/  FADD R99, R98, R99 ;  /* 0x0000006362637221 */ /* 0x000fe20000000000 */
[----:B------:R-:W-:Y:S01]  /*14b10*/  FADD R35, R35, R100 ;  /* 0x0000006423237221 */ /* 0x000fe20000000000 */
[-CC-:B------:R-:W-:Y:S01]  /*14b20*/  FFMA R21, R151, R16.reuse, -R19.reuse ;  /* 0x0000001097157223 */ /* 0x180fe20000000813 */
[----:B------:R-:W-:Y:S01]  /*14b30*/  FFMA R150, R150, R16, -R19 ;  /* 0x0000001096967223 */ /* 0x000fe20000000813 */
[----:B------:R-:W-:Y:S01]  /*14b40*/  FADD R36, R99, R36 ;  /* 0x0000002463247221 */ /* 0x000fe20000000000 */
[----:B------:R-:W-:Y:S01]  /*14b50*/  FADD R38, R35, R38 ;  /* 0x0000002623267221 */ /* 0x000fe20000000000 */
[----:B-1----:R-:W-:Y:S01]  /*14b60*/  @!P5 FMUL R12, R12, R12 ;  /* 0x0000000c0c0cd220 */ /* 0x002fe20000400000 */
[----:B--2---:R-:W-:Y:S01]  /*14b70*/  @!P4 FMUL R17, R17, R17 ;  /* 0x000000111111c220 */ /* 0x004fe20000400000 */
[----:B------:R-:W-:Y:S01]  /*14b80*/  FSETP.GEU.AND P5, PT, R20, -126, PT ;  /* 0xc2fc00001400780b */ /* 0x000fe20003fae000 */
[----:B------:R-:W-:Y:S01]  /*14b90*/  FADD R36, R36, R37 ;  /* 0x0000002524247221 */ /* 0x000fe20000000000 */
[----:B------:R-:W-:Y:S01]  /*14ba0*/  FSETP.GEU.AND P4, PT, R21, -126, PT ;  /* 0xc2fc00001500780b */ /* 0x000fe20003f8e000 */
[----:B------:R-:W-:Y:S01]  /*14bb0*/  FADD R38, R38, R39 ;  /* 0x0000002726267221 */ /* 0x000fe20000000000 */
[----:B---3--:R-:W-:Y:S01]  /*14bc0*/  @!P6 FMUL R13, R13, R13 ;  /* 0x0000000d0d0de220 */ /* 0x008fe20000400000 */
[----:B------:R-:W-:Y:S01]  /*14bd0*/  FSETP.GEU.AND P6, PT, R149, -126, PT ;  /* 0xc2fc00009500780b */ /* 0x000fe20003fce000 */
[----:B----4-:R-:W-:Y:S01]  /*14be0*/  @!P3 FMUL R18, R18, R18 ;  /* 0x000000121212b220 */ /* 0x010fe20000400000 */
[----:B------:R-:W-:Y:S01]  /*14bf0*/  FSETP.GEU.AND P3, PT, R150, -126, PT ;  /* 0xc2fc00009600780b */ /* 0x000fe20003f6e000 */
[----:B------:R-:W-:Y:S01]  /*14c00*/  FADD R107, R36, R107 ;  /* 0x0000006b246b7221 */ /* 0x000fe20000000000 */
[----:B------:R-:W-:-:S03]  /*14c10*/  FADD R105, R38, R105 ;  /* 0x0000006926697221 */ /* 0x000fc60000000000 */
[----:B------:R-:W-:Y:S01]  /*14c20*/  FADD R104, R107, R104 ;  /* 0x000000686b687221 */ /* 0x000fe20000000000 */
[----:B------:R-:W-:Y:S01]  /*14c30*/  FADD R105, R105, R106 ;  /* 0x0000006a69697221 */ /* 0x000fe20000000000 */
[----:B------:R-:W-:Y:S01]  /*14c40*/  @!P5 FMUL R20, R20, 0.5 ;  /* 0x3f0000001414d820 */ /* 0x000fe20000400000 */
[----:B------:R-:W-:Y:S01]  /*14c50*/  @!P4 FMUL R21, R21, 0.5 ;  /* 0x3f0000001515c820 */ /* 0x000fe20000400000 */
[----:B------:R-:W-:Y:S01]  /*14c60*/  FADD R41, R104, R41 ;  /* 0x0000002968297221 */ /* 0x000fe20000000000 */
[----:B------:R-:W-:Y:S01]  /*14c70*/  FADD R42, R105, R42 ;  /* 0x0000002a692a7221 */ /* 0x000fe20000000000 */
[----:B------:R-:W-:Y:S02]  /*14c80*/  @!P6 FMUL R149, R149, 0.5 ;  /* 0x3f0000009595e820 */ /* 0x000fe40000400000 */
[----:B------:R-:W-:Y:S01]  /*14c90*/  @!P3 FMUL R150, R150, 0.5 ;  /* 0x3f0000009696b820 */ /* 0x000fe20000400000 */
[----:B------:R-:W-:Y:S01]  /*14ca0*/  FADD R41, R41, R40 ;  /* 0x0000002829297221 */ /* 0x000fe20000000000 */
[----:B------:R-:W-:Y:S01]  /*14cb0*/  FADD R43, R42, R43 ;  /* 0x0000002b2a2b7221 */ /* 0x000fe20000000000 */
[----:B------:R-:W1:Y:S02]  /*14cc0*/  MUFU.EX2 R20, R20 ;  /* 0x0000001400147308 */ /* 0x000e640000000800 */
[----:B------:R-:W-:Y:S01]  /*14cd0*/  FADD R41, R41, R108 ;  /* 0x0000006c29297221 */ /* 0x000fe20000000000 */
[----:B------:R-:W-:-:S05]  /*14ce0*/  FADD R112, R43, R112 ;  /* 0x000000702b707221 */ /* 0x000fca0000000000 */
[----:B------:R-:W2:Y:S01]  /*14cf0*/  MUFU.EX2 R19, R149 ;  /* 0x0000009500137308 */ /* 0x000ea20000000800 */
[----:B------:R-:W-:Y:S01]  /*14d00*/  FADD R41, R41, R110 ;  /* 0x0000006e29297221 */ /* 0x000fe20000000000 */
[----:B------:R-:W-:-:S06]  /*14d10*/  FADD R113, R112, R113 ;  /* 0x0000007170717221 */ /* 0x000fcc0000000000 */
[----:B------:R-:W3:Y:S08]  /*14d20*/  MUFU.EX2 R16, R150 ;  /* 0x0000009600107308 */ /* 0x000ef00000000800 */
[----:B------:R-:W4:Y:S01]  /*14d30*/  MUFU.EX2 R21, R21 ;  /* 0x0000001500157308 */ /* 0x000f220000000800 */
[----:B------:R-:W-:Y:S01]  /*14d40*/  FADD R44, R41, R44 ;  /* 0x0000002c292c7221 */ /* 0x000fe20000000000 */
[----:B------:R-:W-:Y:S01]  /*14d50*/  FADD R46, R113, R46 ;  /* 0x0000002e712e7221 */ /* 0x000fe20000000000 */
[----:B------:R-:W-:-:S02]  /*14d60*/  IADD3 R6, R6, 0x780, RZ ;  /* 0x0000078006067810 */ /* 0x000fc40007ffe0ff */
[----:B------:R-:W-:Y:S01]  /*14d70*/  FADD R45, R44, R45 ;  /* 0x0000002d2c2d7221 */ /* 0x000fe20000000000 */
[----:B------:R-:W-:Y:S01]  /*14d80*/  FADD R47, R46, R47 ;  /* 0x0000002f2e2f7221 */ /* 0x000fe20000000000 */
[----:B------:R-:W-:Y:S01]  /*14d90*/  MOV R7, 0x40000040 ;  /* 0x4000004000077802 */ /* 0x000fe20000000f00 */
[----:B-1----:R-:W-:Y:S01]  /*14da0*/  @!P5 FMUL R20, R20, R20 ;  /* 0x000000141414d220 */ /* 0x002fe20000400000 */
[----:B--2---:R-:W-:Y:S01]  /*14db0*/  @!P6 FMUL R19, R19, R19 ;  /* 0x000000131313e220 */ /* 0x004fe20000400000 */
[----:B---3--:R-:W-:Y:S01]  /*14dc0*/  @!P3 FMUL R16, R16, R16 ;  /* 0x000000101010b220 */ /* 0x008fe20000400000 */
[----:B------:R-:W-:Y:S01]  /*14dd0*/  FADD R114, R45, R114 ;  /* 0x000000722d727221 */ /* 0x000fe20000000000 */
[----:B------:R-:W-:Y:S01]  /*14de0*/  FADD R47, R47, R116 ;  /* 0x000000742f2f7221 */ /* 0x000fe20000000000 */
[----:B------:R-:W-:Y:S02]  /*14df0*/  R2UR UR6, R6 ;  /* 0x00000000060672ca */ /* 0x000fe400000e0000 */
[----:B------:R-:W-:Y:S01]  /*14e00*/  R2UR UR7, R7 ;  /* 0x00000000070772ca */ /* 0x000fe200000e0000 */
[----:B----4-:R-:W-:Y:S01]  /*14e10*/  @!P4 FMUL R21, R21, R21 ;  /* 0x000000151515c220 */ /* 0x010fe20000400000 */
[----:B------:R-:W-:Y:S01]  /*14e20*/  FADD R115, R114, R115 ;  /* 0x0000007372737221 */ /* 0x000fe20000000000 */
[----:B------:R-:W-:Y:S01]  /*14e30*/  FADD R118, R47, R118 ;  /* 0x000000762f767221 */ /* 0x000fe20000000000 */
[----:B------:R-:W-:-:S02]  /*14e40*/  F2FP.F16.F32.PACK_AB R92, R13, R12 ;  /* 0x0000000c0d5c723e */ /* 0x000fc400000000ff */
[----:B------:R-:W-:Y:S02]  /*14e50*/  F2FP.F16.F32.PACK_AB R93, R17, R18 ;  /* 0x00000012115d723e */ /* 0x000fe400000000ff */
[----:B------:R-:W-:Y:S02]  /*14e60*/  F2FP.F16.F32.PACK_AB R94, R19, R20 ;  /* 0x00000014135e723e */ /* 0x000fe400000000ff */
[----:B------:R-:W-:Y:S01]  /*14e70*/  F2FP.F16.F32.PACK_AB R95, R21, R16 ;  /* 0x00000010155f723e */ /* 0x000fe200000000ff */
        /* <DEDUP_REMOVED lines=21> */
[----:B------:R-:W-:-:S06]  /*14fd0*/  WARPGROUP.ARRIVE ;  /* 0x00000000000079c5 */ /* 0x000fcc0000000000 */
[----:B------:R-:W-:Y:S01]  /*14fe0*/  HGMMA.64x192x16.F32 R152, R92, gdesc[UR4].tnspB, R152, gsb0 ;  /* 0x42e000045c987df0 */ /* 0x000fe20008000898 */
        /* <DEDUP_REMOVED lines=24> */
[----:B------:R-:W1:Y:S02]  /*15170*/  S2R R81, SR_CgaCtaId ;  /* 0x0000000000517919 */ /* 0x000e640000008800 */
        /* <DEDUP_REMOVED lines=14> */
[----:B------:R-:W-:Y:S02]  /*15260*/  MOV R80, 0x400 ;  /* 0x0000040000507802 */ /* 0x000fe40000000f00 */
[----:B------:R-:W-:Y:S01]  /*15270*/  FADD R133, R133, R78 ;  /* 0x0000004e85857221 */ /* 0x000fe20000000000 */
[----:B------:R-:W-:Y:S01]  /*15280*/  FADD R79, R134, R79 ;  /* 0x0000004f864f7221 */ /* 0x000fe20000000000 */
[----:B-1----:R-:W-:Y:S02]  /*15290*/  LEA R80, R81, R80, 0x18 ;  /* 0x0000005051507211 */ /* 0x002fe400078ec0ff */
[----:B------:R-:W-:Y:S01]  /*152a0*/  FADD R136, R133, R136 ;  /* 0x0000008885887221 */ /* 0x000fe20000000000 */
[----:B------:R-:W-:Y:S01]  /*152b0*/  FADD R138, R79, R138 ;  /* 0x0000008a4f8a7221 */ /* 0x000fe20000000000 */
[----:B------:R-:W-:Y:S01]  /*152c0*/  SEL R7, R14, RZ, P2 ;  /* 0x000000ff0e077207 */ /* 0x000fe20001000000 */
[----:B------:R-:W-:-:S02]  /*152d0*/  VIADD R80, R80, 0x66020 ;  /* 0x0006602050507836 */ /* 0x000fc40000000000 */
[----:B------:R-:W-:Y:S01]  /*152e0*/  FADD R137, R136, R137 ;  /* 0x0000008988897221 */ /* 0x000fe20000000000 */
[----:B------:R-:W-:-:S03]  /*152f0*/  FADD R139, R138, R139 ;  /* 0x0000008b8a8b7221 */ /* 0x000fc60000000000 */
[----:B------:R-:W-:Y:S01]  /*15300*/  FADD R12, R137, R12 ;  /* 0x0000000c890c7221 */ /* 0x000fe20000000000 */
[----:B------:R-:W-:Y:S01]  /*15310*/  FADD R18, R139, R18 ;  /* 0x000000128b127221 */ /* 0x000fe20000000000 */
[----:B------:R-:W-:Y:S02]  /*15320*/  LEA R6, R7, R80, 0x3 ;  /* 0x0000005007067211 */ /* 0x000fe400078e18ff */
[----:B------:R-:W-:Y:S01]  /*15330*/  FADD R13, R12, R13 ;  /* 0x0000000d0c0d7221 */ /* 0x000fe20000000000 */
[----:B------:R-:W-:Y:S01]  /*15340*/  FADD R17, R18, R17 ;  /* 0x0000001112117221 */ /* 0x000fe20000000000 */
[----:B------:R-:W-:Y:S02]  /*15350*/  PRMT R6, RZ, 0x654, R6 ;  /* 0x00000654ff067816 */ /* 0x000fe40000000006 */
[----:B------:R-:W-:Y:S01]  /*15360*/  FADD R18, R13, R20 ;  /* 0x000000140d127221 */ /* 0x000fe20000000000 */
[----:B------:R-:W-:-:S03]  /*15370*/  FADD R16, R17, R16 ;  /* 0x0000001011107221 */ /* 0x000fc60000000000 */
[----:B------:R-:W-:Y:S01]  /*15380*/  FADD R18, R18, R19 ;  /* 0x0000001312127221 */ /* 0x000fe20000000000 */
[----:B------:R-:W-:Y:S01]  /*15390*/  FADD R20, R16, R21 ;  /* 0x0000001510147221 */ /* 0x000fe20000000000 */
[----:B------:R-:W-:Y:S02]  /*153a0*/  WARPGROUP.DEPBAR.LE gsb0, 0x0 ;  /* 0x00008000000079c5 */ /* 0x000fe40000010000 */
[----:B------:R1:W-:Y:S01]  /*153b0*/  SYNCS.ARRIVE.TRANS64.RED.A1T0 RZ, [R6+URZ], RZ ;  /* 0x000000ff06ff79a7 */ /* 0x0003e2000810043f */
[----:B------:R-:W-:Y:S05]  /*153c0*/  @P1 BRA `(.L_x_46) ;  /* 0x0000000400181947 */ /* 0x000fea0003800000 */
[----:B------:R-:W-:Y:S01]  /*153d0*/  ISETP.LT.OR P1, PT, R9, 0x1, !P0 ;  /* 0x000000010900780c */ /* 0x000fe20004721670 */
[----:B------:R-:W-:-:S12]  /*153e0*/  BSSY B0, `(.L_x_47) ;  /* 0x0000043000007945 */ /* 0x000fd80003800000 */
[----:B------:R-:W-:Y:S05]  /*153f0*/  @P1 BRA `(.L_x_48) ;  /* 0x0000000400041947 */ /* 0x000fea0003800000 */
[----:B------:R-:W2:Y:S01]  /*15400*/  S2R R249, SR_TID.X ;  /* 0x0000000000f97919 */ /* 0x000ea20000002100 */
[----:B------:R-:W-:Y:S02]  /*15410*/  MOV R80, 0x400 ;  /* 0x0000040000507802 */ /* 0x000fe40000000f00 */
[----:B------:R-:W-:Y:S01]  /*15420*/  SHF.L.U32 R13, R10, 0x1f, RZ ;  /* 0x0000001f0a0d7819 */ /* 0x000fe200000006ff */
[----:B------:R-:W3:Y:S01]  /*15430*/  S2R R81, SR_CgaCtaId ;  /* 0x0000000000517919 */ /* 0x000ee20000008800 */
[----:B--2---:R-:W-:-:S04]  /*15440*/  SHF.R.S32.HI R82, RZ, 0x1f, R249 ;  /* 0x0000001fff527819 */ /* 0x004fc800000114f9 */
[----:B------:R-:W-:Y:S02]  /*15450*/  LEA.HI R82, R82, R249, RZ, 0x7 ;  /* 0x000000f952527211 */ /* 0x000fe400078f38ff */
[----:B---3--:R-:W-:Y:S02]  /*15460*/  LEA R80, R81, R80, 0x18 ;  /* 0x0000005051507211 */ /* 0x008fe400078ec0ff */
[----:B------:R-:W-:-:S03]  /*15470*/  LOP3.LUT R82, R82, 0xffffff80, RZ, 0xc0, !PT ;  /* 0xffffff8052527812 */ /* 0x000fc600078ec0ff */
[----:B-1----:R-:W-:Y:S01]  /*15480*/  IMAD R6, R4, 0x8, R80 ;  /* 0x0000000804067824 */ /* 0x002fe200078e0250 */
[----:B------:R-:W-:-:S04]  /*15490*/  IADD3 R82, R249, -R82, RZ ;  /* 0x80000052f9527210 */ /* 0x000fc80007ffe0ff */
[----:B------:R-:W-:-:S13]  /*154a0*/  ISETP.NE.AND P2, PT, R82, RZ, PT ;  /* 0x000000ff5200720c */ /* 0x000fda0003f45270 */
.L_x_49:
[----:B-1----:R1:W2:Y:S02]  /*154b0*/  SYNCS.PHASECHK.TRANS64.TRYWAIT P1, [R6+URZ+0x66020], R13 ;  /* 0x0660200d060075a7 */ /* 0x0022a4000802017f */
[----:B--2---:R-:W-:Y:S05]  /*154c0*/  @!P1 NANOSLEEP.SYNCS 0x989680 ;  /* 0x009896800000995d */ /* 0x004fea0003900000 */
[----:B------:R-:W2:Y:S02]  /*154d0*/  @!P1 SYNCS.PHASECHK.TRANS64 P1, [R6+URZ+0x66020], R13 ;  /* 0x0660200d060095a7 */ /* 0x000ea4000802007f */
[----:B--2---:R-:W-:Y:S05]  /*154e0*/  @!P1 BRA `(.L_x_49) ;  /* 0xfffffffc00f09947 */ /* 0x004fea000383ffff */
[----:B------:R-:W-:Y:S05]  /*154f0*/  @P2 BRA `(.L_x_50) ;  /* 0x00000000001c2947 */ /* 0x000fea0003800000 */
[----:B------:R-:W2:Y:S01]  /*15500*/  S2R R12, SR_TID.X ;  /* 0x00000000000c7919 */ /* 0x000ea20000002100 */
[----:B-1----:R-:W-:-:S04]  /*15510*/  MOV R13, 0x18000 ;  /* 0x00018000000d7802 */ /* 0x002fc80000000f00 */
[----:B------:R3:W-:Y:S01]  /*15520*/  SYNCS.ARRIVE.TRANS64 RZ, [R6+URZ+0x66000], R13 ;  /* 0x0660000d06ff79a7 */ /* 0x0007e2000800003f */
[----:B--2---:R-:W-:-:S04]  /*15530*/  LOP3.LUT R12, R12, 0x1f, RZ, 0xc0, !PT ;  /* 0x0000001f0c0c7812 */ /* 0x004fc800078ec0ff */
[----:B------:R-:W-:-:S13]  /*15540*/  ISETP.NE.AND P1, PT, R12, RZ, PT ;  /* 0x000000ff0c00720c */ /* 0x000fda0003f25270 */
[----:B---3--:R-:W-:Y:S05]  /*15550*/  @!P1 BRA `(.L_x_50) ;  /* 0x0000000000049947 */ /* 0x008fea0003800000 */
[----:B------:R-:W-:Y:S01]  /*15560*/  BPT.TRAP 0x1 ;  /* 0x000000040000795c */ /* 0x000fe20000300000 */
.L_x_50:
[----:B------:R-:W2:Y:S01]  /*15570*/  LDL.LU R14, [R1+0x30] ;  /* 0x00003000010e7983 */ /* 0x000ea20000300800 */
[----:B------:R-:W-:Y:S01]  /*15580*/  MOV R12, 0x400 ;  /* 0x00000400000c7802 */ /* 0x000fe20000000f00 */
[----:B-1----:R-:W1:Y:S01]  /*15590*/  S2R R13, SR_CgaCtaId ;  /* 0x00000000000d7919 */ /* 0x002e620000008800 */
        /* <DEDUP_REMOVED lines=29> */
[C---:B--2---:R-:W-:Y:S01]  /*15770*/  R2UR UR27, R14.reuse ;  /* 0x000000000e1b72ca */ /* 0x044fe200000e0000 */
[----:B------:R-:W-:-:S12]  /*15780*/  VIADD R14, R14, 0x1 ;  /* 0x000000010e0e7836 */ /* 0x000fd80000000000 */
[----:B------:R-:W-:Y:S01]  /*15790*/  USHF.L.U32 UR27, UR27, 0x8, URZ ;  /* 0x000000081b1b7899 */ /* 0x000fe2000800063f */
[----:B------:R2:W-:Y:S06]  /*157a0*/  STL [R1+0x30], R14 ;  /* 0x0000300e01007387 */ /* 0x0005ec0000100800 */
[----:B------:R-:W-:Y:S01]  /*157b0*/  UMOV UR19, UR27 ;  /* 0x0000001b00137c82 */ /* 0x000fe20008000000 */
[----:B------:R-:W-:Y:S01]  /*157c0*/  UMOV UR11, UR27 ;  /* 0x0000001b000b7c82 */ /* 0x000fe20008000000 */
[----:B------:R2:W-:Y:S01]  /*157d0*/  UTMALDG.4D [UR24], [UR30], desc[UR6] ;  /* 0x000006181e0075b4 */ /* 0x0005e20008019000 */
[----:B------:R2:W-:Y:S01]  /*157e0*/  UTMALDG.4D [UR16], [UR30], desc[UR6] ;  /* 0x000006101e0075b4 */ /* 0x0005e20008019000 */
[----:B------:R2:W-:Y:S02]  /*157f0*/  UTMALDG.4D [UR8], [UR30], desc[UR6] ;  /* 0x000006081e0075b4 */ /* 0x0005e40008019000 */
[----:B--2---:R-:W-:Y:S01]  /*15800*/  NOP ;  /* 0x0000000000007918 */ /* 0x004fe20000000000 */
.L_x_48:
[----:B------:R-:W-:Y:S05]  /*15810*/  BSYNC B0 ;  /* 0x0000000000007941 */ /* 0x000fea0003800000 */
.L_x_47:
[----:B------:R-:W-:-:S07]  /*15820*/  IADD3 R9, R9, -0x1, RZ ;  /* 0xffffffff09097810 */ /* 0x000fce0007ffe0ff */
.L_x_46:
[----:B------:R-:W2:Y:S01]  /*15830*/  LDL.LU R13, [R1+0x68] ;  /* 0x00006800010d7983 */ /* 0x000ea20000300800 */
[----:B-1----:R-:W-:Y:S01]  /*15840*/  IADD3 R6, R15, 0x1, RZ ;  /* 0x000000010f067810 */ /* 0x002fe20007ffe0ff */
[----:B------:R-:W-:Y:S01]  /*15850*/  VIADD R7, R7, 0x1 ;  /* 0x0000000107077836 */ /* 0x000fe20000000000 */
[----:B------:R-:W-:Y:S02]  /*15860*/  IADD3 R0, R0, 0x100, RZ ;  /* 0x0000010000007810 */ /* 0x000fe40007ffe0ff */
[C---:B------:R-:W-:Y:S02]  /*15870*/  ISETP.NE.AND P1, PT, R6.reuse, 0x4, PT ;  /* 0x000000040600780c */ /* 0x040fe40003f25270 */
[----:B------:R-:W-:Y:S02]  /*15880*/  ISETP.NE.AND P2, PT, R7, 0x4, PT ;  /* 0x000000040700780c */ /* 0x000fe40003f45270 */
[----:B------:R-:W-:Y:S02]  /*15890*/  SEL R12, RZ, 0x1, P1 ;  /* 0x00000001ff0c7807 */ /* 0x000fe40000800000 */
[----:B------:R-:W-:-:S02]  /*158a0*/  SEL R6, R6, RZ, P1 ;  /* 0x000000ff06067207 */ /* 0x000fc40000800000 */
[----:B------:R-:W-:Y:S02]  /*158b0*/  LOP3.LUT R11, R11, R12, RZ, 0x3c, !PT ;  /* 0x0000000c0b0b7212 */ /* 0x000fe400078e3cff */
[----:B------:R-:W-:Y:S02]  /*158c0*/  MOV R12, R5 ;  /* 0x00000005000c7202 */ /* 0x000fe40000000f00 */
[----:B------:R-:W-:Y:S02]  /*158d0*/  SEL R7, R7, RZ, P2 ;  /* 0x000000ff07077207 */ /* 0x000fe40001000000 */
[C---:B--2---:R-:W-:Y:S02]  /*158e0*/  IADD3 R14, R13.reuse, -0x1, RZ ;  /* 0xffffffff0d0e7810 */ /* 0x044fe40007ffe0ff */
[----:B------:R-:W-:Y:S01]  /*158f0*/  ISETP.GT.AND P3, PT, R13, 0x1, PT ;  /* 0x000000010d00780c */ /* 0x000fe20003f64270 */
[----:B------:R-:W-:Y:S02]  /*15900*/  IMAD.MOV.U32 R13, RZ, RZ, R8 ;  /* 0x000000ffff0d7224 */ /* 0x000fe400078e0008 */
[----:B------:R2:W-:Y:S10]  /*15910*/  STL [R1+0x68], R14 ;  /* 0x0000680e01007387 */ /* 0x0005f40000100800 */
[----:B--2---:R-:W-:Y:S05]  /*15920*/  @P3 BRA `(.L_x_51) ;  /* 0xffffff88008c3947 */ /* 0x004fea000383ffff */
.L_x_37:
[----:B------:R-:W-:Y:S05]  /*15930*/  WARPSYNC.ALL ;  /* 0x0000000000007948 */ /* 0x000fea0003800000 */
[----:B------:R-:W2:Y:S01]  /*15940*/  SHFL.BFLY PT, R3, R18, 0x1, 0x1f ;  /* 0x0c201f0012037f89 */ /* 0x000ea200000e0000 */
[----:B------:R-:W-:Y:S01]  /*15950*/  BSSY B0, `(.L_x_52) ;  /* 0x0000023000007945 */ /* 0x000fe20003800000 */
[----:B------:R-:W-:Y:S01]  /*15960*/  IMAD.MOV.U32 R9, RZ, RZ, 0x3f800000 ;  /* 0x3f800000ff097424 */ /* 0x000fe200078e00ff */
[----:B------:R-:W-:Y:S01]  /*15970*/  MOV R11, 0x7f800000 ;  /* 0x7f800000000b7802 */ /* 0x000fe20000000f00 */
[----:B------:R-:W3:Y:S01]  /*15980*/  SHFL.BFLY PT, R7, R20, 0x1, 0x1f ;  /* 0x0c201f0014077f89 */ /* 0x000ee200000e0000 */
[----:B--2---:R-:W-:Y:S01]  /*15990*/  FADD R3, R3, R18 ;  /* 0x0000001203037221 */ /* 0x004fe20000000000 */
[----:B---3--:R-:W-:-:S04]  /*159a0*/  FADD R16, R7, R20 ;  /* 0x0000001407107221 */ /* 0x008fc80000000000 */
[----:B------:R-:W2:Y:S01]  /*159b0*/  SHFL.BFLY PT, R0, R3, 0x2, 0x1f ;  /* 0x0c401f0003007f89 */ /* 0x000ea200000e0000 */
[----:B------:R-:W-:-:S03]  /*159c0*/  MOV R7, 0x7f800000 ;  /* 0x7f80000000077802 */ /* 0x000fc60000000f00 */
[----:B------:R-:W3:Y:S01]  /*159d0*/  SHFL.BFLY PT, R17, R16, 0x2, 0x1f ;  /* 0x0c401f0010117f89 */ /* 0x000ee200000e0000 */
[C---:B--2---:R-:W-:Y:S01]  /*159e0*/  FSETP.NE.AND P0, PT, R3.reuse, -R0, PT ;  /* 0x800000000300720b */ /* 0x044fe20003f05000 */
[----:B------:R-:W-:Y:S01]  /*159f0*/  FADD R4, R3, R0 ;  /* 0x0000000003047221 */ /* 0x000fe20000000000 */
[----:B------:R-:W-:Y:S01]  /*15a00*/  MOV R0, 0x3f800000 ;  /* 0x3f80000000007802 */ /* 0x000fe20000000f00 */
[----:B---3--:R-:W-:-:S10]  /*15a10*/  FADD R6, R16, R17 ;  /* 0x0000001110067221 */ /* 0x008fd40000000000 */
[----:B------:R-:W-:Y:S05]  /*15a20*/  @!P0 BRA `(.L_x_53) ;  /* 0x0000000000548947 */ /* 0x000fea0003800000 */
[----:B------:R-:W-:Y:S01]  /*15a30*/  VIADD R0, R4, 0x1800000 ;  /* 0x0180000004007836 */ /* 0x000fe20000000000 */
[----:B------:R-:W-:Y:S04]  /*15a40*/  BSSY B1, `(.L_x_54) ;  /* 0x000000c000017945 */ /* 0x000fe80003800000 */
[----:B------:R-:W-:-:S04]  /*15a50*/  LOP3.LUT R0, R0, 0x7f800000, RZ, 0xc0, !PT ;  /* 0x7f80000000007812 */ /* 0x000fc800078ec0ff */
[----:B------:R-:W-:-:S13]  /*15a60*/  ISETP.GT.U32.AND P0, PT, R0, 0x1ffffff, PT ;  /* 0x01ffffff0000780c */ /* 0x000fda0003f04070 */
[----:B------:R-:W-:Y:S05]  /*15a70*/  @P0 BRA `(.L_x_55) ;  /* 0x0000000000100947 */ /* 0x000fea0003800000 */
[----:B------:R-:W-:Y:S02]  /*15a80*/  MOV R2, R4 ;  /* 0x0000000400027202 */ /* 0x000fe40000000f00 */
[----:B-1----:R-:W-:-:S07]  /*15a90*/  MOV R15, 0x15ab0 ;  /* 0x00015ab0000f7802 */ /* 0x002fce0000000f00 */
[----:B------:R-:W-:Y:S05]  /*15aa0*/  CALL.REL.NOINC `($__internal_0_$__cuda_sm20_rcp_rn_f32_slowpath) ;  /* 0x0000002000687944 */ /* 0x000fea0003c00000 */
[----:B------:R-:W-:Y:S05]  /*15ab0*/  BRA `(.L_x_56) ;  /* 0x0000000000107947 */ /* 0x000fea0003800000 */
.L_x_55:
[----:B------:R-:W2:Y:S02]  /*15ac0*/  MUFU.RCP R3, R4 ;  /* 0x0000000400037308 */ /* 0x000ea40000001000 */
[----:B--2---:R-:W-:-:S04]  /*15ad0*/  FFMA R0, R4, R3, -1 ;  /* 0xbf80000004007423 */ /* 0x004fc80000000003 */
[----:B------:R-:W-:-:S04]  /*15ae0*/  FADD.FTZ R0, -R0, -RZ ;  /* 0x800000ff00007221 */ /* 0x000fc80000010100 */
[----:B------:R-:W-:-:S07]  /*15af0*/  FFMA R0, R3, R0, R3 ;  /* 0x0000000003007223 */ /* 0x000fce0000000003 */
.L_x_56:
[----:B------:R-:W-:Y:S05]  /*15b00*/  BSYNC B1 ;  /* 0x0000000000017941 */ /* 0x000fea0003800000 */
.L_x_54:
[----:B------:R-:W-:Y:S01]  /*15b10*/  FSETP.GEU.AND P0, PT, |R4|, 1.175494350822287508e-38, PT ;  /* 0x008000000400780b */ /* 0x000fe20003f0e200 */
[----:B------:R-:W-:-:S12]  /*15b20*/  ULDC UR6, c[0x0][0x600] ;  /* 0x0001800000067ab9 */ /* 0x000fd80000000800 */
[----:B------:R-:W-:-:S04]  /*15b30*/  @!P0 FMUL R4, R4, 16777216 ;  /* 0x4b80000004048820 */ /* 0x000fc80000400000 */
[----:B------:R-:W2:Y:S02]  /*15b40*/  MUFU.LG2 R2, R4 ;  /* 0x0000000400027308 */ /* 0x000ea40000000c00 */
[----:B--2---:R-:W-:-:S04]  /*15b50*/  @!P0 FADD R2, R2, -24 ;  /* 0xc1c0000002028421 */ /* 0x004fc80000000000 */
[----:B------:R-:W-:-:S04]  /*15b60*/  FMUL R11, R2, 0.69314718246459960938 ;  /* 0x3f317218020b7820 */ /* 0x000fc80000400000 */
[----:B------:R-:W-:-:S07]  /*15b70*/  FFMA R11, R8, UR6, R11 ;  /* 0x00000006080b7c23 */ /* 0x000fce000800000b */
.L_x_53:
[----:B------:R-:W-:Y:S05]  /*15b80*/  BSYNC B0 ;  /* 0x0000000000007941 */ /* 0x000fea0003800000 */
.L_x_52:
[----:B------:R-:W-:Y:S01]  /*15b90*/  FSETP.NE.AND P0, PT, R16, -R17, PT ;  /* 0x800000111000720b */ /* 0x000fe20003f05000 */
[----:B------:R-:W-:Y:S01]  /*15ba0*/  ULDC UR4, c[0x0][0x608] ;  /* 0x0001820000047ab9 */ /* 0x000fe20000000800 */
[----:B------:R-:W-:Y:S01]  /*15bb0*/  BSSY B0, `(.L_x_57) ;  /* 0x0000049000007945 */ /* 0x000fe20003800000 */
[----:B------:R-:W-:-:S04]  /*15bc0*/  FMUL R0, R0, UR4 ;  /* 0x0000000400007c20 */ /* 0x000fc80008400000 */
        /* <DEDUP_REMOVED lines=48> */
[----:B------:R-:W-:Y:S06]  /*15ed0*/  @!P0 BRA `(.L_x_58) ;  /* 0x0000000000588947 */ /* 0x000fec0003800000 */
[----:B------:R-:W-:Y:S01]  /*15ee0*/  IADD3 R0, R6, 0x1800000, RZ ;  /* 0x0180000006007810 */ /* 0x000fe20007ffe0ff */
[----:B------:R-:W-:Y:S03]  /*15ef0*/  BSSY B1, `(.L_x_59) ;  /* 0x000000d000017945 */ /* 0x000fe60003800000 */
[----:B------:R-:W-:-:S04]  /*15f00*/  LOP3.LUT R0, R0, 0x7f800000, RZ, 0xc0, !PT ;  /* 0x7f80000000007812 */ /* 0x000fc800078ec0ff */
[----:B------:R-:W-:-:S13]  /*15f10*/  ISETP.GT.U32.AND P0, PT, R0, 0x1ffffff, PT ;  /* 0x01ffffff0000780c */ /* 0x000fda0003f04070 */
[----:B------:R-:W-:Y:S05]  /*15f20*/  @P0 BRA `(.L_x_60) ;  /* 0x0000000000140947 */ /* 0x000fea0003800000 */
[----:B------:R-:W-:Y:S01]  /*15f30*/  IMAD.MOV.U32 R2, RZ, RZ, R6 ;  /* 0x000000ffff027224 */ /* 0x000fe200078e0006 */
[----:B-1----:R-:W-:-:S07]  /*15f40*/  MOV R15, 0x15f60 ;  /* 0x00015f60000f7802 */ /* 0x002fce0000000f00 */
[----:B------:R-:W-:Y:S05]  /*15f50*/  CALL.REL.NOINC `($__internal_0_$__cuda_sm20_rcp_rn_f32_slowpath) ;  /* 0x0000001c003c7944 */ /* 0x000fea0003c00000 */
[----:B------:R-:W-:Y:S01]  /*15f60*/  MOV R9, R0 ;  /* 0x0000000000097202 */ /* 0x000fe20000000f00 */
[----:B------:R-:W-:Y:S06]  /*15f70*/  BRA `(.L_x_61) ;  /* 0x0000000000107947 */ /* 0x000fec0003800000 */
.L_x_60:
[----:B------:R-:W2:Y:S02]  /*15f80*/  MUFU.RCP R9, R6 ;  /* 0x0000000600097308 */ /* 0x000ea40000001000 */
[----:B--2---:R-:W-:-:S04]  /*15f90*/  FFMA R0, R6, R9, -1 ;  /* 0xbf80000006007423 */ /* 0x004fc80000000009 */
[----:B------:R-:W-:-:S04]  /*15fa0*/  FADD.FTZ R0, -R0, -RZ ;  /* 0x800000ff00007221 */ /* 0x000fc80000010100 */
[----:B------:R-:W-:-:S07]  /*15fb0*/  FFMA R9, R9, R0, R9 ;  /* 0x0000000009097223 */ /* 0x000fce0000000009 */
.L_x_61:
[----:B------:R-:W-:Y:S05]  /*15fc0*/  BSYNC B1 ;  /* 0x0000000000017941 */ /* 0x000fea0003800000 */
.L_x_59:
[----:B------:R-:W-:Y:S01]  /*15fd0*/  FSETP.GEU.AND P0, PT, |R6|, 1.175494350822287508e-38, PT ;  /* 0x008000000600780b */ /* 0x000fe20003f0e200 */
[----:B------:R-:W-:-:S12]  /*15fe0*/  ULDC UR4, c[0x0][0x600] ;  /* 0x0001800000047ab9 */ /* 0x000fd80000000800 */
[----:B------:R-:W-:-:S04]  /*15ff0*/  @!P0 FMUL R6, R6, 16777216 ;  /* 0x4b80000006068820 */ /* 0x000fc80000400000 */
[----:B------:R-:W2:Y:S02]  /*16000*/  MUFU.LG2 R0, R6 ;  /* 0x0000000600007308 */ /* 0x000ea40000000c00 */
[----:B--2---:R-:W-:-:S04]  /*16010*/  @!P0 FADD R0, R0, -24 ;  /* 0xc1c0000000008421 */ /* 0x004fc80000000000 */
[----:B------:R-:W-:-:S04]  /*16020*/  FMUL R0, R0, 0.69314718246459960938 ;  /* 0x3f31721800007820 */ /* 0x000fc80000400000 */
[----:B------:R-:W-:-:S07]  /*16030*/  FFMA R7, R5, UR4, R0 ;  /* 0x0000000405077c23 */ /* 0x000fce0008000000 */
.L_x_58:
[----:B------:R-:W-:Y:S05]  /*16040*/  BSYNC B0 ;  /* 0x0000000000007941 */ /* 0x000fea0003800000 */
.L_x_57:
[----:B------:R-:W2:Y:S01]  /*16050*/  S2R R19, SR_TID.X ;  /* 0x0000000000137919 */ /* 0x000ea20000002100 */
[----:B------:R-:W-:Y:S01]  /*16060*/  ULDC UR4, c[0x0][0x608] ;  /* 0x0001820000047ab9 */ /* 0x000fe20000000800 */
[----:B------:R-:W-:Y:S01]  /*16070*/  ULDC.64 UR6, c[0x0][0x208] ;  /* 0x0000820000067ab9 */ /* 0x000fe20000000a00 */
[----:B------:R-:W-:Y:S01]  /*16080*/  FMUL R9, R9, UR4 ;  /* 0x0000000409097c20 */ /* 0x000fe20008400000 */
[----:B------:R-:W-:Y:S01]  /*16090*/  BSSY B0, `(.L_x_62) ;  /* 0x0000018000007945 */ /* 0x000fe20003800000 */
[C---:B--2---:R-:W-:Y:S02]  /*160a0*/  LOP3.LUT P0, RZ, R19.reuse, 0x3, RZ, 0xc0, !PT ;  /* 0x0000000313ff7812 */ /* 0x044fe4000780c0ff */
[----:B------:R-:W-:-:S04]  /*160b0*/  LOP3.LUT R16, R19, 0x7f, RZ, 0xc0, !PT ;  /* 0x0000007f13107812 */ /* 0x000fc800078ec0ff */
[----:B------:R-:W-:-:S07]  /*160c0*/  SHF.R.U32.HI R17, RZ, 0x5, R16 ;  /* 0x00000005ff117819 */ /* 0x000fce0000011610 */
[----:B------:R-:W-:Y:S05]  /*160d0*/  @P0 BRA `(.L_x_63) ;  /* 0x00000000004c0947 */ /* 0x000fea0003800000 */
[----:B------:R-:W-:Y:S01]  /*160e0*/  SHF.R.U32.HI R0, RZ, 0x2, R19 ;  /* 0x00000002ff007819 */ /* 0x000fe20000011613 */
[----:B------:R-:W-:Y:S01]  /*160f0*/  ULDC.64 UR4, c[0x0][0x688] ;  /* 0x0001a20000047ab9 */ /* 0x000fe20000000a00 */
[----:B------:R-:W-:Y:S01]  /*16100*/  SHF.L.U32 R3, R17, 0x4, RZ ;  /* 0x0000000411037819 */ /* 0x000fe200000006ff */
[----:B------:R-:W-:Y:S01]  /*16110*/  UIMAD UR4, UR36, UR4, UR43 ;  /* 0x00000004240472a4 */ /* 0x000fe2000f8e022b */
[----:B------:R-:W-:-:S03]  /*16120*/  LOP3.LUT R0, R0, 0x7, RZ, 0xc0, !PT ;  /* 0x0000000700007812 */ /* 0x000fc600078ec0ff */
[----:B------:R-:W-:Y:S01]  /*16130*/  UIMAD UR4, UR37, UR5, UR4 ;  /* 0x00000005250472a4 */ /* 0x000fe2000f8e0204 */
[----:B------:R-:W-:Y:S02]  /*16140*/  LOP3.LUT R0, R3, 0xfffffff0, R0, 0xe2, !PT ;  /* 0xfffffff003007812 */ /* 0x000fe400078ee200 */
[----:B------:R-:W-:Y:S02]  /*16150*/  ULDC UR5, c[0x0][0x288] ;  /* 0x0000a20000057ab9 */ /* 0x000fe40000000800 */
[C---:B------:R-:W-:Y:S02]  /*16160*/  LOP3.LUT R2, R0.reuse, UR43, RZ, 0xfc, !PT ;  /* 0x0000002b00027c12 */ /* 0x040fe4000f8efcff */
[----:B------:R-:W-:Y:S02]  /*16170*/  IADD3 R0, P2, R0, UR4, RZ ;  /* 0x0000000400007c10 */ /* 0x000fe4000ff5e0ff */
[C---:B------:R-:W-:Y:S01]  /*16180*/  ISETP.GE.U32.AND P0, PT, R2.reuse, UR5, PT ;  /* 0x0000000502007c0c */ /* 0x040fe2000bf06070 */
[----:B------:R-:W-:-:S05]  /*16190*/  VIADD R3, R2, 0x8 ;  /* 0x0000000802037836 */ /* 0x000fca0000000000 */
[----:B------:R-:W-:Y:S01]  /*161a0*/  ISETP.GE.U32.AND P1, PT, R3, UR5, PT ;  /* 0x0000000503007c0c */ /* 0x000fe2000bf26070 */
[----:B------:R-:W-:Y:S01]  /*161b0*/  ULDC.64 UR4, c[0x0][0x680] ;  /* 0x0001a00000047ab9 */ /* 0x000fe20000000a00 */
[----:B------:R-:W-:Y:S02]  /*161c0*/  IADD3.X R3, RZ, RZ, RZ, P2, !PT ;  /* 0x000000ffff037210 */ /* 0x000fe400017fe4ff */
[----:B------:R-:W-:-:S04]  /*161d0*/  LEA R2, P2, R0, UR4, 0x2 ;  /* 0x0000000400027c11 */ /* 0x000fc8000f8410ff */
[----:B------:R-:W-:-:S05]  /*161e0*/  LEA.HI.X R3, R0, UR5, R3, 0x2, P2 ;  /* 0x0000000500037c11 */ /* 0x000fca00090f1403 */
[----:B------:R2:W-:Y:S04]  /*161f0*/  @!P0 STG.E desc[UR6][R2.64], R11 ;  /* 0x0000000b02008986 */ /* 0x0005e8000c101906 */
[----:B------:R2:W-:Y:S02]  /*16200*/  @!P1 STG.E desc[UR6][R2.64+0x20], R7 ;  /* 0x0000200702009986 */ /* 0x0005e4000c101906 */
.L_x_63:
[----:B------:R-:W-:Y:S05]  /*16210*/  BSYNC B0 ;  /* 0x0000000000007941 */ /* 0x000fea0003800000 */
.L_x_62:
[----:B------:R-:W-:Y:S01]  /*16220*/  ULDC.64 UR4, c[0x0][0x730] ;  /* 0x0001cc0000047ab9 */ /* 0x000fe20000000a00 */
[-C--:B------:R-:W-:Y:S01]  /*16230*/  FMUL R154, R154, R9.reuse ;  /* 0x000000099a9a7220 */ /* 0x080fe20000400000 */
[----:B------:R-:W-:Y:S01]  /*16240*/  ISETP.NE.U32.AND P0, PT, RZ, UR4, PT ;  /* 0x00000004ff007c0c */ /* 0x000fe2000bf05070 */
[-C--:B------:R-:W-:Y:S01]  /*16250*/  FMUL R18, R155, R9.reuse ;  /* 0x000000099b127220 */ /* 0x080fe20000400000 */
[-C--:B------:R-:W-:Y:S01]  /*16260*/  FMUL R158, R158, R9.reuse ;  /* 0x000000099e9e7220 */ /* 0x080fe20000400000 */
[-C--:B------:R-:W-:Y:S01]  /*16270*/  FMUL R22, R159, R9.reuse ;  /* 0x000000099f167220 */ /* 0x080fe20000400000 */
[----:B------:R-:W-:Y:S01]  /*16280*/  ISETP.NE.AND.EX P0, PT, RZ, UR5, PT, P0 ;  /* 0x00000005ff007c0c */ /* 0x000fe2000bf05300 */
        /* <DEDUP_REMOVED lines=44> */
[----:B------:R-:W-:Y:S06]  /*16550*/  @P0 BRA `(.L_x_64) ;  /* 0x0000000000200947 */ /* 0x000fec0003800000 */
[----:B------:R-:W-:Y:S02]  /*16560*/  ULDC.64 UR4, c[0x0][0x728] ;  /* 0x0001ca0000047ab9 */ /* 0x000fe40000000a00 */
[----:B------:R-:W-:-:S04]  /*16570*/  ISETP.NE.U32.AND P0, PT, RZ, UR4, PT ;  /* 0x00000004ff007c0c */ /* 0x000fc8000bf05070 */
[----:B------:R-:W-:-:S13]  /*16580*/  ISETP.NE.AND.EX P0, PT, RZ, UR5, PT, P0 ;  /* 0x00000005ff007c0c */ /* 0x000fda000bf05300 */
[----:B------:R-:W-:Y:S05]  /*16590*/  @!P0 BRA `(.L_x_65) ;  /* 0x00000000000c8947 */ /* 0x000fea0003800000 */
[----:B--2---:R-:W2:Y:S02]  /*165a0*/  LDC.64 R2, c[0x0][0x728] ;  /* 0x0001ca00ff027b82 */ /* 0x004ea40000000a00 */
[----:B--2---:R3:W5:Y:S01]  /*165b0*/  LDG.E R2, desc[UR6][R2.64] ;  /* 0x0000000602027981 */ /* 0x004762000c1e1900 */
[----:B------:R-:W-:Y:S05]  /*165c0*/  BRA `(.L_x_64) ;  /* 0x0000000000047947 */ /* 0x000fea0003800000 */
.L_x_65:
[----:B--2---:R-:W4:Y:S02]  /*165d0*/  LDC R2, c[0x0][0x720] ;  /* 0x0001c800ff027b82 */ /* 0x004f240000000800 */
.L_x_64:
[----:B------:R-:W-:Y:S02]  /*165e0*/  MOV R0, RZ ;  /* 0x000000ff00007202 */ /* 0x000fe40000000f00 */
[----:B----45:R-:W-:Y:S02]  /*165f0*/  MOV R53, R2 ;  /* 0x0000000200357202 */ /* 0x030fe40000000f00 */
[----:B------:R-:W-:-:S13]  /*16600*/  LOP3.LUT P0, RZ, R0, 0x1bf, RZ, 0xc0, !PT ;  /* 0x000001bf00ff7812 */ /* 0x000fda000780c0ff */
[----:B------:R-:W-:Y:S05]  /*16610*/  @!P0 BRA `(.L_x_66) ;  /* 0x0000000000408947 */ /* 0x000fea0003800000 */
[----:B------:R-:W-:Y:S01]  /*16620*/  MOV R0, 0x0 ;  /* 0x0000000000007802 */ /* 0x000fe20000000f00 */
[----:B------:R-:W-:Y:S01]  /*16630*/  ULDC.64 UR4, c[0x4][0x70] ;  /* 0x01001c0000047ab9 */ /* 0x000fe20000000a00 */
[----:B------:R-:W-:Y:S01]  /*16640*/  ULDC.64 UR6, c[0x4][0x8] ;  /* 0x0100020000067ab9 */ /* 0x000fe20000000a00 */
[----:B------:R-:W-:Y:S01]  /*16650*/  IMAD.U32 R4, RZ, RZ, UR4 ;  /* 0x00000004ff047e24 */ /* 0x000fe2000f8e00ff */
[----:B--23--:R2:W3:Y:S01]  /*16660*/  LDC.64 R2, c[0x4][R0] ;  /* 0x0100000000027b82 */ /* 0x00c4e20000000a00 */
[----:B------:R-:W-:Y:S01]  /*16670*/  MOV R5, UR5 ;  /* 0x0000000500057c02 */ /* 0x000fe20008000f00 */
[----:B------:R-:W-:Y:S01]  /*16680*/  ULDC.64 UR4, c[0x4][0x78] ;  /* 0x01001e0000047ab9 */ /* 0x000fe20000000a00 */
[----:B------:R-:W-:Y:S01]  /*16690*/  MOV R10, UR6 ;  /* 0x00000006000a7c02 */ /* 0x000fe20008000f00 */
[----:B------:R-:W-:Y:S01]  /*166a0*/  IMAD.U32 R7, RZ, RZ, UR5 ;  /* 0x00000005ff077e24 */ /* 0x000fe2000f8e00ff */
[----:B------:R-:W-:Y:S01]  /*166b0*/  MOV R6, UR4 ;  /* 0x0000000400067c02 */ /* 0x000fe20008000f00 */
[----:B------:R-:W-:Y:S01]  /*166c0*/  IMAD.MOV.U32 R8, RZ, RZ, 0x70 ;  /* 0x00000070ff087424 */ /* 0x000fe200078e00ff */
[----:B------:R-:W-:-:S02]  /*166d0*/  MOV R11, UR7 ;  /* 0x00000007000b7c02 */ /* 0x000fc40008000f00 */
[----:B------:R-:W-:Y:S02]  /*166e0*/  MOV R12, 0x1 ;  /* 0x00000001000c7802 */ /* 0x000fe40000000f00 */
[----:B-12---:R-:W-:-:S07]  /*166f0*/  MOV R13, RZ ;  /* 0x000000ff000d7202 */ /* 0x006fce0000000f00 */
[----:B------:R-:W-:-:S07]  /*16700*/  LEPC R20, `(.L_x_66) ;  /* 0x000000001014794e */ /* 0x000fce0000000000 */
[----:B---3--:R-:W-:Y:S05]  /*16710*/  CALL.ABS.NOINC R2 ;  /* 0x0000000002007343 */ /* 0x008fea0003c00000 */
.L_x_66:
[----:B------:R-:W4:Y:S01]  /*16720*/  S2R R57, SR_CgaCtaId ;  /* 0x0000000000397919 */ /* 0x000f220000008800 */
[----:B------:R-:W-:-:S04]  /*16730*/  MOV R55, 0x400 ;  /* 0x0000040000377802 */ /* 0x000fc80000000f00 */
[----:B----4-:R-:W-:-:S04]  /*16740*/  LEA R55, R57, R55, 0x18 ;  /* 0x0000003739377211 */ /* 0x010fc800078ec0ff */
        /* <DEDUP_REMOVED lines=18> */
.L_x_67:
[----:B------:R-:W-:Y:S01]  /*16870*/  ULDC.64 UR4, c[0x0][0x730] ;  /* 0x0001cc0000047ab9 */ /* 0x000fe20000000a00 */
[----:B------:R-:W-:Y:S01]  /*16880*/  IMAD.SHL.U32 R0, R19, 0x20, RZ ;  /* 0x0000002013007824 */ /* 0x000fe200078e00ff */
[----:B------:R-:W-:Y:S01]  /*16890*/  ISETP.NE.U32.AND P0, PT, RZ, UR4, PT ;  /* 0x00000004ff007c0c */ /* 0x000fe2000bf05070 */
[----:B------:R-:W-:Y:S01]  /*168a0*/  VIADD R16, R16, 0x1f ;  /* 0x0000001f10107836 */ /* 0x000fe20000000000 */
[----:B--23--:R-:W-:Y:S02]  /*168b0*/  SHF.R.U32.HI R3, RZ, 0x1, R19 ;  /* 0x00000001ff037819 */ /* 0x00cfe40000011613 */
[----:B------:R-:W-:Y:S02]  /*168c0*/  ISETP.NE.AND.EX P0, PT, RZ, UR5, PT, P0 ;  /* 0x00000005ff007c0c */ /* 0x000fe4000bf05300 */
[C---:B------:R-:W-:Y:S02]  /*168d0*/  LOP3.LUT R2, R0.reuse, 0xc0, RZ, 0xc0, !PT ;  /* 0x000000c000027812 */ /* 0x040fe400078ec0ff */
[----:B------:R-:W-:-:S02]  /*168e0*/  LOP3.LUT R4, R0, 0x20, RZ, 0xc0, !PT ;  /* 0x0000002000047812 */ /* 0x000fc400078ec0ff */
[----:B------:R-:W-:Y:S02]  /*168f0*/  LOP3.LUT R2, R2, 0x8, R3, 0xf8, !PT ;  /* 0x0000000802027812 */ /* 0x000fe400078ef803 */
[----:B------:R-:W-:Y:S02]  /*16900*/  SHF.L.U32 R3, R19, 0x2, RZ ;  /* 0x0000000213037819 */ /* 0x000fe400000006ff */
[----:B------:R-:W-:Y:S02]  /*16910*/  ISETP.GT.U32.AND P1, PT, R16, 0x3e, PT ;  /* 0x0000003e1000780c */ /* 0x000fe40003f24070 */
[----:B------:R-:W-:Y:S01]  /*16920*/  LEA R4, R17, R4, 0x9 ;  /* 0x0000000411047211 */ /* 0x000fe200078e48ff */
[----:B------:R-:W2:Y:S01]  /*16930*/  @P0 LDC R53, c[0x0][0x720] ;  /* 0x0001c800ff350b82 */ /* 0x000ea20000000800 */
[----:B------:R-:W-:Y:S02]  /*16940*/  LOP3.LUT R3, R2, 0x18, R3, 0x78, !PT ;  /* 0x0000001802037812 */ /* 0x000fe400078e7803 */
[----:B------:R-:W-:-:S02]  /*16950*/  LOP3.LUT R0, R0, 0x100, RZ, 0xc0, !PT ;  /* 0x0000010000007812 */ /* 0x000fc400078ec0ff */
[----:B------:R-:W-:Y:S02]  /*16960*/  LOP3.LUT P0, RZ, R19, 0x4, RZ, 0xc0, !PT ;  /* 0x0000000413ff7812 */ /* 0x000fe4000780c0ff */
[----:B------:R-:W-:-:S04]  /*16970*/  IADD3 R0, R3, R4, R0 ;  /* 0x0000000403007210 */ /* 0x000fc80007ffe000 */
[----:B------:R-:W-:-:S05]  /*16980*/  LEA R3, R0, R55, 0x1 ;  /* 0x0000003700037211 */ /* 0x000fca00078e08ff */
[----:B------:R-:W-:Y:S02]  /*16990*/  VIADD R21, R3, 0x1000 ;  /* 0x0000100003157836 */ /* 0x000fe40000000000 */
[-C--:B--2---:R-:W-:Y:S01]  /*169a0*/  FMUL R5, R154, R53.reuse ;  /* 0x000000359a057220 */ /* 0x084fe20000400000 */
        /* <DEDUP_REMOVED lines=15> */
[----:B------:R-:W-:Y:S01]  /*16aa0*/  F2FP.F16.F32.PACK_AB R5, R2, R5 ;  /* 0x000000050205723e */ /* 0x000fe200000000ff */
[-C--:B-1----:R-:W-:Y:S01]  /*16ab0*/  FMUL R13, R28, R53.reuse ;  /* 0x000000351c0d7220 */ /* 0x082fe20000400000 */
[----:B------:R-:W-:Y:S01]  /*16ac0*/  MOV R2, 0x10 ;  /* 0x0000001000027802 */ /* 0x000fe20000000f00 */
        /* <DEDUP_REMOVED lines=79> */
[----:B------:R-:W-:Y:S01]  /*16fc0*/  FMUL R53, R246, R53 ;  /* 0x00000035f6357220 */ /* 0x000fe20000400000 */
[----:B------:R-:W-:-:S02]  /*16fd0*/  F2FP.F16.F32.PACK_AB R9, R10, R9 ;  /* 0x000000090a09723e */ /* 0x000fc400000000ff */
[----:B------:R-:W-:Y:S02]  /*16fe0*/  F2FP.F16.F32.PACK_AB R4, R153, R4 ;  /* 0x000000049904723e */ /* 0x000fe400000000ff */
[----:B------:R-:W-:Y:S02]  /*16ff0*/  F2FP.F16.F32.PACK_AB R6, R157, R6 ;  /* 0x000000069d06723e */ /* 0x000fe400000000ff */
[----:B------:R-:W-:Y:S02]  /*17000*/  F2FP.F16.F32.PACK_AB R8, R161, R160 ;  /* 0x000000a0a108723e */ /* 0x000fe400000000ff */
[----:B------:R-:W-:Y:S02]  /*17010*/  F2FP.F16.F32.PACK_AB R10, R165, R164 ;  /* 0x000000a4a50a723e */ /* 0x000fe400000000ff */
[----:B------:R-:W-:Y:S02]  /*17020*/  F2FP.F16.F32.PACK_AB R11, R12, R11 ;  /* 0x0000000b0c0b723e */ /* 0x000fe400000000ff */
[----:B------:R-:W-:Y:S01]  /*17030*/  SEL R0, R2, 0xfffffff0, !P0 ;  /* 0xfffffff002007807 */ /* 0x000fe20004000000 */
[----:B------:R-:W-:Y:S06]  /*17040*/  @P1 BRA `(.L_x_68) ;  /* 0x0000000000041947 */ /* 0x000fec0003800000 */
[----:B------:R-:W-:-:S04]  /*17050*/  DEPBAR.LE SB0, 0x1 ;  /* 0x000080400000791a */ /* 0x000fc80000000000 */
.L_x_68:
[----:B------:R-:W-:Y:S05]  /*17060*/  WARPSYNC.ALL ;  /* 0x0000000000007948 */ /* 0x000fea0003800000 */
[----:B------:R-:W-:Y:S01]  /*17070*/  BAR.SYNC.DEFER_BLOCKING 0x1, 0x80 ;  /* 0x0042000000007b1d */ /* 0x000fe20000010000 */
[C---:B------:R-:W-:Y:S02]  /*17080*/  LEA R21, R0.reuse, R21, 0x1 ;  /* 0x0000001500157211 */ /* 0x040fe400078e08ff */
[----:B------:R-:W-:Y:S02]  /*17090*/  LEA R0, R0, R3, 0x1 ;  /* 0x0000000300007211 */ /* 0x000fe400078e08ff */
[----:B------:R-:W-:Y:S01]  /*170a0*/  F2FP.F16.F32.PACK_AB R13, R13, R14 ;  /* 0x0000000e0d0d723e */ /* 0x000fe200000000ff */
[----:B------:R-:W-:Y:S01]  /*170b0*/  BSSY B0, `(.L_x_69) ;  /* 0x000001d000007945 */ /* 0x000fe20003800000 */
[----:B------:R-:W-:-:S02]  /*170c0*/  F2FP.F16.F32.PACK_AB R15, R15, R16 ;  /* 0x000000100f0f723e */ /* 0x000fc400000000ff */
[----:B------:R-:W-:Y:S02]  /*170d0*/  F2FP.F16.F32.PACK_AB R17, R17, R18 ;  /* 0x000000121111723e */ /* 0x000fe400000000ff */
[----:B------:R-:W-:Y:S02]  /*170e0*/  F2FP.F16.F32.PACK_AB R12, R169, R168 ;  /* 0x000000a8a90c723e */ /* 0x000fe400000000ff */
[----:B------:R-:W-:Y:S02]  /*170f0*/  F2FP.F16.F32.PACK_AB R14, R173, R172 ;  /* 0x000000acad0e723e */ /* 0x000fe400000000ff */
[----:B------:R-:W-:Y:S02]  /*17100*/  F2FP.F16.F32.PACK_AB R16, R177, R176 ;  /* 0x000000b0b110723e */ /* 0x000fe400000000ff */
[----:B------:R-:W-:Y:S02]  /*17110*/  F2FP.F16.F32.PACK_AB R18, R181, R180 ;  /* 0x000000b4b512723e */ /* 0x000fe400000000ff */
[----:B------:R-:W-:Y:S01]  /*17120*/  F2FP.F16.F32.PACK_AB R19, R19, R20 ;  /* 0x000000141313723e */ /* 0x000fe200000000ff */
[----:B------:R1:W-:Y:S04]  /*17130*/  STSM.16.M88.4 [R3], R4 ;  /* 0x0000000403007844 */ /* 0x0003e80000000200 */
[----:B------:R1:W-:Y:S01]  /*17140*/  STSM.16.M88.4 [R0], R8 ;  /* 0x0000000800007844 */ /* 0x0003e20000000200 */
[----:B------:R-:W-:Y:S01]  /*17150*/  @!PT LDS RZ, [RZ] ;  /* 0x00000000fffff984 */ /* 0x000fe20000000800 */
[----:B------:R-:W-:Y:S01]  /*17160*/  @!PT LDS RZ, [RZ] ;  /* 0x00000000fffff984 */ /* 0x000fe20000000800 */
[----:B------:R-:W-:Y:S01]  /*17170*/  @!PT LDS RZ, [RZ] ;  /* 0x00000000fffff984 */ /* 0x000fe20000000800 */
[----:B------:R-:W-:Y:S01]  /*17180*/  @!PT LDS RZ, [RZ] ;  /* 0x00000000fffff984 */ /* 0x000fe20000000800 */
[----:B------:R2:W-:Y:S06]  /*17190*/  MEMBAR.ALL.CTA ;  /* 0x0000000000007992 */ /* 0x0005ec0000008000 */
[----:B--2---:R-:W2:Y:S02]  /*171a0*/  FENCE.VIEW.ASYNC.S ;  /* 0x00000000000073c6 */ /* 0x004ea40000000000 */
[----:B--2---:R-:W-:Y:S06]  /*171b0*/  BAR.SYNC.DEFER_BLOCKING 0x1, 0x80 ;  /* 0x0042000000007b1d */ /* 0x004fec0000010000 */
[----:B------:R-:W-:Y:S05]  /*171c0*/  @P1 BRA `(.L_x_70) ;  /* 0x00000000002c1947 */ /* 0x000fea0003800000 */
[----:B------:R-:W-:Y:S01]  /*171d0*/  ULDC.64 UR4, c[0x0][0x198] ;  /* 0x0000660000047ab9 */ /* 0x000fe20000000a00 */
[----:B------:R-:W-:Y:S01]  /*171e0*/  R2UR UR8, R55 ;  /* 0x00000000370872ca */ /* 0x000fe200000e0000 */
[----:B------:R-:W-:Y:S01]  /*171f0*/  UIADD3 UR4, UP0, UR4, 0x670, URZ ;  /* 0x0000067004047890 */ /* 0x000fe2000ff1e03f */
[----:B------:R-:W-:Y:S01]  /*17200*/  UMOV UR9, URZ ;  /* 0x0000003f00097c82 */ /* 0x000fe20008000000 */
[----:B------:R-:W-:Y:S02]  /*17210*/  UMOV UR10, UR43 ;  /* 0x0000002b000a7c82 */ /* 0x000fe40008000000 */
[----:B------:R-:W-:Y:S01]  /*17220*/  UIADD3.X UR5, URZ, UR5, URZ, UP0, !UPT ;  /* 0x000000053f057290 */ /* 0x000fe200087fe43f */
[----:B------:R-:W-:Y:S01]  /*17230*/  UMOV UR11, UR36 ;  /* 0x00000024000b7c82 */ /* 0x000fe20008000000 */
[----:B------:R-:W-:-:S07]  /*17240*/  UMOV UR12, UR37 ;  /* 0x00000025000c7c82 */ /* 0x000fce0008000000 */
[----:B------:R2:W-:Y:S01]  /*17250*/  UTMASTG.4D [UR8], [UR4] ;  /* 0x00000008040073b5 */ /* 0x0005e20008018000 */
[----:B------:R0:W-:Y:S01]  /*17260*/  UTMACMDFLUSH ;  /* 0x00000000000079b7 */ /* 0x0001e20000000000 */
[----:B--2---:R-:W-:-:S04]  /*17270*/  DEPBAR.LE SB0, 0x1 ;  /* 0x000080400000791a */ /* 0x004fc80000000000 */
.L_x_70:
[----:B------:R-:W-:Y:S05]  /*17280*/  BSYNC B0 ;  /* 0x0000000000007941 */ /* 0x000fea0003800000 */
.L_x_69:
[----:B------:R-:W-:Y:S01]  /*17290*/  BAR.SYNC.DEFER_BLOCKING 0x1, 0x80 ;  /* 0x0042000000007b1d */ /* 0x000fe20000010000 */
[----:B------:R-:W-:Y:S02]  /*172a0*/  F2FP.F16.F32.PACK_AB R192, R193, R192 ;  /* 0x000000c0c1c0723e */ /* 0x000fe400000000ff */
[----:B-1----:R-:W-:Y:S02]  /*172b0*/  F2FP.F16.F32.PACK_AB R4, R185, R184 ;  /* 0x000000b8b904723e */ /* 0x002fe400000000ff */
[----:B------:R-:W-:Y:S01]  /*172c0*/  F2FP.F16.F32.PACK_AB R5, R22, R23 ;  /* 0x000000171605723e */ /* 0x000fe200000000ff */
[----:B------:R-:W-:Y:S01]  /*172d0*/  BSSY B0, `(.L_x_71) ;  /* 0x000001c000007945 */ /* 0x000fe20003800000 */
[----:B------:R-:W-:Y:S02]  /*172e0*/  F2FP.F16.F32.PACK_AB R6, R189, R188 ;  /* 0x000000bcbd06723e */ /* 0x000fe400000000ff */
[----:B------:R-:W-:Y:S02]  /*172f0*/  F2FP.F16.F32.PACK_AB R7, R24, R25 ;  /* 0x000000191807723e */ /* 0x000fe400000000ff */
[----:B------:R-:W-:-:S02]  /*17300*/  F2FP.F16.F32.PACK_AB R193, R26, R27 ;  /* 0x0000001b1ac1723e */ /* 0x000fc400000000ff */
[----:B------:R-:W-:Y:S02]  /*17310*/  F2FP.F16.F32.PACK_AB R194, R197, R196 ;  /* 0x000000c4c5c2723e */ /* 0x000fe400000000ff */
[----:B------:R-:W-:Y:S01]  /*17320*/  F2FP.F16.F32.PACK_AB R195, R28, R29 ;  /* 0x0000001d1cc3723e */ /* 0x000fe200000000ff */
[----:B------:R1:W-:Y:S04]  /*17330*/  STSM.16.M88.4 [R3+0x1000], R12 ;  /* 0x0010000c03007844 */ /* 0x0003e80000000200 */
[----:B------:R1:W-:Y:S01]  /*17340*/  STSM.16.M88.4 [R0+0x1000], R16 ;  /* 0x0010001000007844 */ /* 0x0003e20000000200 */
        /* <DEDUP_REMOVED lines=8> */
[----:B------:R-:W-:Y:S01]  /*173d0*/  R2UR UR8, R55 ;  /* 0x00000000370872ca */ /* 0x000fe200000e0000 */
[----:B------:R-:W-:Y:S01]  /*173e0*/  ULDC.64 UR4, c[0x0][0x198] ;  /* 0x0000660000047ab9 */ /* 0x000fe20000000a00 */
[----:B------:R-:W-:Y:S01]  /*173f0*/  UMOV UR9, 0x20 ;  /* 0x0000002000097882 */ /* 0x000fe20000000000 */
[----:B------:R-:W-:Y:S01]  /*17400*/  UIADD3 UR4, UP0, UR4, 0x670, URZ ;  /* 0x0000067004047890 */ /* 0x000fe2000ff1e03f */
[----:B------:R-:W-:Y:S01]  /*17410*/  UMOV UR10, UR43 ;  /* 0x0000002b000a7c82 */ /* 0x000fe20008000000 */
[----:B------:R-:W-:Y:S02]  /*17420*/  UMOV UR11, UR36 ;  /* 0x00000024000b7c82 */ /* 0x000fe40008000000 */
[----:B------:R-:W-:Y:S01]  /*17430*/  UIADD3.X UR5, URZ, UR5, URZ, UP0, !UPT ;  /* 0x000000053f057290 */ /* 0x000fe200087fe43f */
[----:B------:R-:W-:-:S05]  /*17440*/  UMOV UR12, UR37 ;  /* 0x00000025000c7c82 */ /* 0x000fca0008000000 */
[----:B------:R-:W-:-:S09]  /*17450*/  UIADD3 UR8, UR8, 0x1000, URZ ;  /* 0x0000100008087890 */ /* 0x000fd2000fffe03f */
[----:B------:R2:W-:Y:S01]  /*17460*/  UTMASTG.4D [UR8], [UR4] ;  /* 0x00000008040073b5 */ /* 0x0005e20008018000 */
[----:B------:R0:W-:Y:S01]  /*17470*/  UTMACMDFLUSH ;  /* 0x00000000000079b7 */ /* 0x0001e20000000000 */
[----:B--2---:R-:W-:-:S04]  /*17480*/  DEPBAR.LE SB0, 0x1 ;  /* 0x000080400000791a */ /* 0x004fc80000000000 */
.L_x_72:
[----:B------:R-:W-:Y:S05]  /*17490*/  BSYNC B0 ;  /* 0x0000000000007941 */ /* 0x000fea0003800000 */
.L_x_71:
[----:B------:R-:W-:Y:S01]  /*174a0*/  BAR.SYNC.DEFER_BLOCKING 0x1, 0x80 ;  /* 0x0042000000007b1d */ /* 0x000fe20000010000 */
[----:B------:R-:W-:Y:S02]  /*174b0*/  F2FP.F16.F32.PACK_AB R200, R201, R200 ;  /* 0x000000c8c9c8723e */ /* 0x000fe400000000ff */
[----:B------:R-:W-:Y:S02]  /*174c0*/  F2FP.F16.F32.PACK_AB R208, R209, R208 ;  /* 0x000000d0d1d0723e */ /* 0x000fe400000000ff */
[----:B------:R-:W-:Y:S01]  /*174d0*/  F2FP.F16.F32.PACK_AB R201, R30, R31 ;  /* 0x0000001f1ec9723e */ /* 0x000fe200000000ff */
[----:B------:R-:W-:Y:S01]  /*174e0*/  BSSY B0, `(.L_x_73) ;  /* 0x000001b000007945 */ /* 0x000fe20003800000 */
[----:B------:R-:W-:Y:S02]  /*174f0*/  F2FP.F16.F32.PACK_AB R202, R205, R204 ;  /* 0x000000cccdca723e */ /* 0x000fe400000000ff */
[----:B------:R-:W-:Y:S02]  /*17500*/  F2FP.F16.F32.PACK_AB R203, R32, R33 ;  /* 0x0000002120cb723e */ /* 0x000fe400000000ff */
[----:B------:R-:W-:-:S02]  /*17510*/  F2FP.F16.F32.PACK_AB R209, R34, R35 ;  /* 0x0000002322d1723e */ /* 0x000fc400000000ff */
        /* <DEDUP_REMOVED lines=9> */
[----:B---3--:R-:W3:Y:S02]  /*175b0*/  FENCE.VIEW.ASYNC.S ;  /* 0x00000000000073c6 */ /* 0x008ee40000000000 */
[----:B---3--:R-:W-:Y:S06]  /*175c0*/  BAR.SYNC.DEFER_BLOCKING 0x1, 0x80 ;  /* 0x0042000000007b1d */ /* 0x008fec0000010000 */
[----:B------:R-:W-:Y:S05]  /*175d0*/  @P1 BRA `(.L_x_74) ;  /* 0x00000000002c1947 */ /* 0x000fea0003800000 */
[----:B------:R-:W-:Y:S01]  /*175e0*/  ULDC.64 UR4, c[0x0][0x198] ;  /* 0x0000660000047ab9 */ /* 0x000fe20000000a00 */
[----:B------:R-:W-:Y:S01]  /*175f0*/  R2UR UR8, R55 ;  /* 0x00000000370872ca */ /* 0x000fe200000e0000 */
[----:B------:R-:W-:Y:S01]  /*17600*/  UIADD3 UR4, UP0, UR4, 0x670, URZ ;  /* 0x0000067004047890 */ /* 0x000fe2000ff1e03f */
[----:B------:R-:W-:Y:S01]  /*17610*/  UMOV UR9, 0x40 ;  /* 0x0000004000097882 */ /* 0x000fe20000000000 */
[----:B------:R-:W-:Y:S02]  /*17620*/  UMOV UR10, UR43 ;  /* 0x0000002b000a7c82 */ /* 0x000fe40008000000 */
[----:B------:R-:W-:Y:S01]  /*17630*/  UIADD3.X UR5, URZ, UR5, URZ, UP0, !UPT ;  /* 0x000000053f057290 */ /* 0x000fe200087fe43f */
[----:B------:R-:W-:Y:S01]  /*17640*/  UMOV UR11, UR36 ;  /* 0x00000024000b7c82 */ /* 0x000fe20008000000 */
[----:B------:R-:W-:-:S07]  /*17650*/  UMOV UR12, UR37 ;  /* 0x00000025000c7c82 */ /* 0x000fce0008000000 */
[----:B------:R3:W-:Y:S01]  /*17660*/  UTMASTG.4D [UR8], [UR4] ;  /* 0x00000008040073b5 */ /* 0x0007e20008018000 */
[----:B------:R0:W-:Y:S01]  /*17670*/  UTMACMDFLUSH ;  /* 0x00000000000079b7 */ /* 0x0001e20000000000 */
[----:B---3--:R-:W-:-:S04]  /*17680*/  DEPBAR.LE SB0, 0x1 ;  /* 0x000080400000791a */ /* 0x008fc80000000000 */
.L_x_74:
[----:B------:R-:W-:Y:S05]  /*17690*/  BSYNC B0 ;  /* 0x0000000000007941 */ /* 0x000fea0003800000 */
.L_x_73:
        /* <DEDUP_REMOVED lines=11> */
[----:B------:R3:W-:Y:S01]  /*17750*/  STSM.16.M88.4 [R21], R208 ;  /* 0x000000d015007844 */ /* 0x0007e20000000200 */
[----:B------:R-:W-:Y:S01]  /*17760*/  @!PT LDS RZ, [RZ] ;  /* 0x00000000fffff984 */ /* 0x000fe20000000800 */
[----:B------:R-:W-:Y:S01]  /*17770*/  @!PT LDS RZ, [RZ] ;  /* 0x00000000fffff984 */ /* 0x000fe20000000800 */
[----:B------:R-:W-:Y:S01]  /*17780*/  @!PT LDS RZ, [RZ] ;  /* 0x00000000fffff984 */ /* 0x000fe20000000800 */
[----:B------:R-:W-:Y:S01]  /*17790*/  @!PT LDS RZ, [RZ] ;  /* 0x00000000fffff984 */ /* 0x000fe20000000800 */
[----:B------:R4:W-:Y:S06]  /*177a0*/  MEMBAR.ALL.CTA ;  /* 0x0000000000007992 */ /* 0x0009ec0000008000 */
[----:B----4-:R-:W4:Y:S02]  /*177b0*/  FENCE.VIEW.ASYNC.S ;  /* 0x00000000000073c6 */ /* 0x010f240000000000 */
[----:B----4-:R-:W-:Y:S06]  /*177c0*/  BAR.SYNC.DEFER_BLOCKING 0x1, 0x80 ;  /* 0x0042000000007b1d */ /* 0x010fec0000010000 */
        /* <DEDUP_REMOVED lines=12> */
[----:B----4-:R-:W-:-:S04]  /*17890*/  DEPBAR.LE SB0, 0x1 ;  /* 0x000080400000791a */ /* 0x010fc80000000000 */
.L_x_76:
[----:B------:R-:W-:Y:S05]  /*178a0*/  BSYNC B0 ;  /* 0x0000000000007941 */ /* 0x000fea0003800000 */
.L_x_75:
        /* <DEDUP_REMOVED lines=17> */
[----:B-----5:R-:W5:Y:S02]  /*179c0*/  FENCE.VIEW.ASYNC.S ;  /* 0x00000000000073c6 */ /* 0x020f640000000000 */
[----:B-----5:R-:W-:Y:S06]  /*179d0*/  BAR.SYNC.DEFER_BLOCKING 0x1, 0x80 ;  /* 0x0042000000007b1d */ /* 0x020fec0000010000 */
        /* <DEDUP_REMOVED lines=11> */
[----:B-1----:R-:W-:-:S04]  /*17a90*/  DEPBAR.LE SB0, 0x1 ;  /* 0x000080400000791a */ /* 0x002fc80000000000 */
.L_x_78:
[----:B------:R-:W-:Y:S05]  /*17aa0*/  BSYNC B0 ;  /* 0x0000000000007941 */ /* 0x000fea0003800000 */
.L_x_77:
[----:B------:R-:W-:Y:S06]  /*17ab0*/  BAR.SYNC.DEFER_BLOCKING 0x1, 0x80 ;  /* 0x0042000000007b1d */ /* 0x000fec0000010000 */
[----:B------:R-:W-:Y:S01]  /*17ac0*/  BSSY B0, `(.L_x_79) ;  /* 0x0000016000007945 */ /* 0x000fe20003800000 */
[----:B------:R1:W-:Y:S04]  /*17ad0*/  STSM.16.M88.4 [R3+0x1000], R232 ;  /* 0x001000e803007844 */ /* 0x0003e80000000200 */
        /* <DEDUP_REMOVED lines=18> */
[----:B------:R1:W-:Y:S02]  /*17c00*/  UTMASTG.4D [UR8], [UR4] ;  /* 0x00000008040073b5 */ /* 0x0003e40008018000 */
[----:B-1----:R0:W-:Y:S02]  /*17c10*/  UTMACMDFLUSH ;  /* 0x00000000000079b7 */ /* 0x0021e40000000000 */
.L_x_80:
[----:B------:R-:W-:Y:S05]  /*17c20*/  BSYNC B0 ;  /* 0x0000000000007941 */ /* 0x000fea0003800000 */
.L_x_79:
[----:B------:R-:W-:-:S04]  /*17c30*/  DEPBAR.LE SB0, 0x0 ;  /* 0x000080000000791a */ /* 0x000fc80000000000 */
[----:B------:R-:W-:Y:S05]  /*17c40*/  EXIT ;  /* 0x000000000000794d */ /* 0x000fea0003800000 */
        .weak           $__internal_0_$__cuda_sm20_rcp_rn_f32_slowpath
        .type           $__internal_0_$__cuda_sm20_rcp_rn_f32_slowpath,@function
        .size           $__internal_0_$__cuda_sm20_rcp_rn_f32_slowpath,(.L_x_86 - $__internal_0_$__cuda_sm20_rcp_rn_f32_slowpath)
$__internal_0_$__cuda_sm20_rcp_rn_f32_slowpath:
[----:B------:R-:W-:Y:S01]  /*17c50*/  IMAD.SHL.U32 R0, R2, 0x2, RZ ;  /* 0x0000000202007824 */ /* 0x000fe200078e00ff */
[----:B------:R-:W-:Y:S04]  /*17c60*/  BSSY B2, `(.L_x_81) ;  /* 0x0000030000027945 */ /* 0x000fe80003800000 */
[----:B------:R-:W-:-:S04]  /*17c70*/  SHF.R.U32.HI R18, RZ, 0x18, R0 ;  /* 0x00000018ff127819 */ /* 0x000fc80000011600 */
[----:B------:R-:W-:-:S13]  /*17c80*/  ISETP.NE.U32.AND P0, PT, R18, RZ, PT ;  /* 0x000000ff1200720c */ /* 0x000fda0003f05070 */
[----:B------:R-:W-:Y:S05]  /*17c90*/  @P0 BRA `(.L_x_82) ;  /* 0x0000000000280947 */ /* 0x000fea0003800000 */
[----:B------:R-:W-:-:S04]  /*17ca0*/  SHF.L.U32 R0, R2, 0x1, RZ ;  /* 0x0000000102007819 */ /* 0x000fc800000006ff */
[----:B------:R-:W-:-:S13]  /*17cb0*/  ISETP.NE.AND P0, PT, R0, RZ, PT ;  /* 0x000000ff0000720c */ /* 0x000fda0003f05270 */
[----:B------:R-:W-:Y:S01]  /*17cc0*/  @P0 FFMA R10, R2, 1.84467440737095516160e+19, RZ ;  /* 0x5f800000020a0823 */ /* 0x000fe200000000ff */
[----:B------:R-:W-:Y:S08]  /*17cd0*/  @!P0 MUFU.RCP R3, R2 ;  /* 0x0000000200038308 */ /* 0x000ff00000001000 */
[----:B------:R-:W1:Y:S02]  /*17ce0*/  @P0 MUFU.RCP R13, R10 ;  /* 0x0000000a000d0308 */ /* 0x000e640000001000 */
[----:B-1----:R-:W-:-:S04]  /*17cf0*/  @P0 FFMA R0, R10, R13, -1 ;  /* 0xbf8000000a000423 */ /* 0x002fc8000000000d */
[----:B------:R-:W-:-:S04]  /*17d00*/  @P0 FADD.FTZ R0, -R0, -RZ ;  /* 0x800000ff00000221 */ /* 0x000fc80000010100 */
[----:B------:R-:W-:-:S04]  /*17d10*/  @P0 FFMA R0, R13, R0, R13 ;  /* 0x000000000d000223 */ /* 0x000fc8000000000d */
[----:B------:R-:W-:Y:S01]  /*17d20*/  @P0 FFMA R3, R0, 1.84467440737095516160e+19, RZ ;  /* 0x5f80000000030823 */ /* 0x000fe200000000ff */
[----:B------:R-:W-:Y:S06]  /*17d30*/  BRA `(.L_x_83) ;  /* 0x0000000000887947 */ /* 0x000fec0003800000 */
.L_x_82:
[----:B------:R-:W-:-:S04]  /*17d40*/  IADD3 R19, R18, -0xfd, RZ ;  /* 0xffffff0312137810 */ /* 0x000fc80007ffe0ff */
[----:B------:R-:W-:-:S13]  /*17d50*/  ISETP.GT.U32.AND P0, PT, R19, 0x1, PT ;  /* 0x000000011300780c */ /* 0x000fda0003f04070 */
[----:B------:R-:W-:Y:S05]  /*17d60*/  @P0 BRA `(.L_x_84) ;  /* 0x0000000000780947 */ /* 0x000fea0003800000 */
[----:B------:R-:W-:Y:S01]  /*17d70*/  LOP3.LUT R0, R2, 0x7fffff, RZ, 0xc0, !PT ;  /* 0x007fffff02007812 */ /* 0x000fe200078ec0ff */
[----:B------:R-:W-:-:S03]  /*17d80*/  IMAD.MOV.U32 R14, RZ, RZ, 0x3 ;  /* 0x00000003ff0e7424 */ /* 0x000fc600078e00ff */
[----:B------:R-:W-:Y:S02]  /*17d90*/  LOP3.LUT R0, R0, 0x3f800000, RZ, 0xfc, !PT ;  /* 0x3f80000000007812 */ /* 0x000fe400078efcff */
[----:B------:R-:W-:Y:S02]  /*17da0*/  SHF.L.U32 R14, R14, R19, RZ ;  /* 0x000000130e0e7219 */ /* 0x000fe400000006ff */
[----:B------:R-:W1:Y:S02]  /*17db0*/  MUFU.RCP R3, R0 ;  /* 0x0000000000037308 */ /* 0x000e640000001000 */
[----:B-1----:R-:W-:-:S04]  /*17dc0*/  FFMA R10, R0, R3, -1 ;  /* 0xbf800000000a7423 */ /* 0x002fc80000000003 */
[----:B------:R-:W-:-:S04]  /*17dd0*/  FADD.FTZ R10, -R10, -RZ ;  /* 0x800000ff0a0a7221 */ /* 0x000fc80000010100 */
[CCC-:B------:R-:W-:Y:S01]  /*17de0*/  FFMA.RM R12, R3.reuse, R10.reuse, R3.reuse ;  /* 0x0000000a030c7223 */ /* 0x1c0fe20000004003 */
[----:B------:R-:W-:-:S04]  /*17df0*/  FFMA.RP R13, R3, R10, R3 ;  /* 0x0000000a030d7223 */ /* 0x000fc80000008003 */
[C---:B------:R-:W-:Y:S02]  /*17e00*/  LOP3.LUT R3, R12.reuse, 0x7fffff, RZ, 0xc0, !PT ;  /* 0x007fffff0c037812 */ /* 0x040fe400078ec0ff */
[----:B------:R-:W-:Y:S02]  /*17e10*/  FSETP.NEU.FTZ.AND P0, PT, R12, R13, PT ;  /* 0x0000000d0c00720b */ /* 0x000fe40003f1d000 */
[----:B------:R-:W-:Y:S02]  /*17e20*/  LOP3.LUT R3, R3, 0x800000, RZ, 0xfc, !PT ;  /* 0x0080000003037812 */ /* 0x000fe400078efcff */
[----:B------:R-:W-:Y:S02]  /*17e30*/  SEL R10, RZ, 0xffffffff, !P0 ;  /* 0xffffffffff0a7807 */ /* 0x000fe40004000000 */
[----:B------:R-:W-:Y:S02]  /*17e40*/  LOP3.LUT R14, R14, R3, RZ, 0xc0, !PT ;  /* 0x000000030e0e7212 */ /* 0x000fe400078ec0ff */
[----:B------:R-:W-:-:S02]  /*17e50*/  IADD3 R10, -R10, RZ, RZ ;  /* 0x000000ff0a0a7210 */ /* 0x000fc40007ffe1ff */
[-C--:B------:R-:W-:Y:S02]  /*17e60*/  SHF.R.U32.HI R14, RZ, R19.reuse, R14 ;  /* 0x00000013ff0e7219 */ /* 0x080fe4000001160e */
[----:B------:R-:W-:Y:S02]  /*17e70*/  LOP3.LUT P1, RZ, R10, R19, R3, 0xf8, !PT ;  /* 0x000000130aff7212 */ /* 0x000fe4000782f803 */
[C---:B------:R-:W-:Y:S02]  /*17e80*/  LOP3.LUT P0, RZ, R14.reuse, 0x1, RZ, 0xc0, !PT ;  /* 0x000000010eff7812 */ /* 0x040fe4000780c0ff */
[----:B------:R-:W-:-:S04]  /*17e90*/  LOP3.LUT P2, RZ, R14, 0x2, RZ, 0xc0, !PT ;  /* 0x000000020eff7812 */ /* 0x000fc8000784c0ff */
[----:B------:R-:W-:Y:S02]  /*17ea0*/  PLOP3.LUT P0, PT, P0, P1, P2, 0xe0, 0x0 ;  /* 0x000000000000781c */ /* 0x000fe40000703c20 */
[----:B------:R-:W-:Y:S02]  /*17eb0*/  LOP3.LUT P1, RZ, R2, 0x7fffff, RZ, 0xc0, !PT ;  /* 0x007fffff02ff7812 */ /* 0x000fe4000782c0ff */
[----:B------:R-:W-:-:S04]  /*17ec0*/  SEL R0, RZ, 0x1, !P0 ;  /* 0x00000001ff007807 */ /* 0x000fc80004000000 */
[----:B------:R-:W-:-:S04]  /*17ed0*/  IADD3 R0, -R0, RZ, RZ ;  /* 0x000000ff00007210 */ /* 0x000fc80007ffe1ff */
[----:B------:R-:W-:Y:S01]  /*17ee0*/  ISETP.GE.AND P0, PT, R0, RZ, PT ;  /* 0x000000ff0000720c */ /* 0x000fe20003f06270 */
[----:B------:R-:W-:-:S05]  /*17ef0*/  VIADD R0, R18, 0xffffff04 ;  /* 0xffffff0412007836 */ /* 0x000fca0000000000 */
[----:B------:R-:W-:-:S07]  /*17f00*/  SHF.R.U32.HI R3, RZ, R0, R3 ;  /* 0x00000000ff037219 */ /* 0x000fce0000011603 */
[----:B------:R-:W-:-:S04]  /*17f10*/  @!P0 IADD3 R3, R3, 0x1, RZ ;  /* 0x0000000103038810 */ /* 0x000fc80007ffe0ff */
[----:B------:R-:W-:-:S04]  /*17f20*/  @!P1 SHF.L.U32 R3, R3, 0x1, RZ ;  /* 0x0000000103039819 */ /* 0x000fc800000006ff */
[----:B------:R-:W-:Y:S01]  /*17f30*/  LOP3.LUT R3, R3, 0x80000000, R2, 0xf8, !PT ;  /* 0x8000000003037812 */ /* 0x000fe200078ef802 */
[----:B------:R-:W-:Y:S06]  /*17f40*/  BRA `(.L_x_83) ;  /* 0x0000000000047947 */ /* 0x000fec0003800000 */
.L_x_84:
[----:B------:R1:W2:Y:S02]  /*17f50*/  MUFU.RCP R3, R2 ;  /* 0x0000000200037308 */ /* 0x0002a40000001000 */
.L_x_83:
[----:B------:R-:W-:Y:S05]  /*17f60*/  BSYNC B2 ;  /* 0x0000000000027941 */ /* 0x000fea0003800000 */
.L_x_81:
[----:B--2---:R-:W-:Y:S01]  /*17f70*/  IMAD.MOV.U32 R0, RZ, RZ, R3 ;  /* 0x000000ffff007224 */ /* 0x004fe200078e0003 */
[----:B-1----:R-:W-:Y:S02]  /*17f80*/  MOV R2, R15 ;  /* 0x0000000f00027202 */ /* 0x002fe40000000f00 */
[----:B------:R-:W-:-:S04]  /*17f90*/  MOV R3, 0x0 ;  /* 0x0000000000037802 */ /* 0x000fc80000000f00 */
[----:B------:R-:W-:Y:S05]  /*17fa0*/  RET.REL.NODEC R2 `(_ZN7cutlass13device_kernelINS_4fmha6kernel13FmhaKernelTmaINS1_10collective15FmhaMainloopTmaINS_6half_tEfN4cute5tupleIJNS7_1CILi64EEENS9_ILi256EEENS9_ILi192EEEEEENS4_12CausalFusionEJEEENS4_15FmhaFwdEpilogueIS6_fNS8_IJSA_SC_SB_EEEEEJEEEEEvNT_6ParamsE) ;  /* 0xfffffe8002147950 */ /* 0x000fea0003c3ffff */
.L_x_85:
[----:B------:R-:W-:-:S00]  /*17fb0*/  BRA `(.L_x_85) ;  /* 0xfffffffc00fc7947 */ /* 0x000fc0000383ffff */
[----:B------:R-:W-:-:S00]  /*17fc0*/  NOP ;  /* 0x0000000000007918 */ /* 0x000fc00000000000 */
        /* <DEDUP_REMOVED lines=11> */
.L_x_86:


//--------------------- .nv.global.init           --------------------------
	.section	.nv.global.init,"aw",@progbits
.nv.global.init:
	.type		$str$23,@object
	.size		$str$23,($str$24 - $str$23)
$str$23:
        /*0000*/ 	.byte	0x28, 0x61, 0x64, 0x64, 0x72, 0x65, 0x73, 0x73, 0x20, 0x26, 0x20, 0x6d, 0x61, 0x73, 0x6b, 0x29
        /*0010*/ 	.byte	0x20, 0x3d, 0x3d, 0x20, 0x30, 0x00
	.type		$str$24,@object
	.size		$str$24,(__unnamed_1 - $str$24)
$str$24:
        /*0016*/ 	.byte	0x2f, 0x74, 0x6d, 0x70, 0x2f, 0x63, 0x75, 0x74, 0x6c, 0x61, 0x73, 0x73, 0x5f, 0x73, 0x77, 0x65
        /*0026*/ 	.byte	0x65, 0x70, 0x5f, 0x73, 0x72, 0x63, 0x2f, 0x69, 0x6e, 0x63, 0x6c, 0x75, 0x64, 0x65, 0x2f, 0x63
        /*0036*/ 	.byte	0x75, 0x74, 0x65, 0x2f, 0x70, 0x6f, 0x69, 0x6e, 0x74, 0x65, 0x72, 0x5f, 0x66, 0x6c, 0x61, 0x67
        /*0046*/ 	.byte	0x67, 0x65, 0x64, 0x2e, 0x68, 0x70, 0x70, 0x00
	.type		__unnamed_1,@object
	.size		__unnamed_1,(__unnamed_2 - __unnamed_1)
__unnamed_1:
        /* <DEDUP_REMOVED lines=28> */
        /*020e*/ 	.byte	0x3e, 0x3e, 0x3e, 0x3e, 0x3e, 0x5d, 0x00
	.type		__unnamed_2,@object
	.size		__unnamed_2,(.L_1 - __unnamed_2)
__unnamed_2:
        /* <DEDUP_REMOVED lines=29> */
.L_1:


//--------------------- .nv.shared._ZN7cutlass13device_kernelINS_4fmha6kernel13FmhaKernelTmaINS1_10collective15FmhaMainloopTmaINS_6half_tEfN4cute5tupleIJNS7_1CILi64EEENS9_ILi256EEENS9_ILi192EEEEEENS4_12CausalFusionEJEEENS4_15FmhaFwdEpilogueIS6_fNS8_IJSA_SC_SB_EEEEEJEEEEEvNT_6ParamsE --------------------------
	.section	.nv.shared._ZN7cutlass13device_kernelINS_4fmha6kernel13FmhaKernelTmaINS1_10collective15FmhaMainloopTmaINS_6half_tEfN4cute5tupleIJNS7_1CILi64EEENS9_ILi256EEENS9_ILi192EEEEEENS4_12CausalFusionEJEEENS4_15FmhaFwdEpilogueIS6_fNS8_IJSA_SC_SB_EEEEEJEEEEEvNT_6ParamsE,"aw",@nobits
	.sectionflags	@""
	.align	16
	.zero		1024


//--------------------- .nv.shared.reserved.0     --------------------------
	.section	.nv.shared.reserved.0,"aw",@nobits
	.weak		__nv_reservedSMEM_offset_0_alias
	.size		__nv_reservedSMEM_offset_0_alias, 0, 0
	.other		__nv_reservedSMEM_offset_0_alias,@"STO_CUDA_RESERVED_SHARED STV_DEFAULT"
__nv_reservedSMEM_offset_0_alias:
	.zero		0


//--------------------- .nv.global                --------------------------
	.section	.nv.global,"aw",@nobits
.nv.global:
	.type		_ZN39_INTERNAL_1369bb9c_4_k_cu_9043b675_29664cute1_E,@object
	.size		_ZN39_INTERNAL_1369bb9c_4_k_cu_9043b675_29664cute1_E,(_ZN39_INTERNAL_1369bb9c_4_k_cu_9043b675_29664cuda3std3__45__cpo6cbeginE - _ZN39_INTERNAL_1369bb9c_4_k_cu_9043b675_29664cute1_E)
_ZN39_INTERNAL_1369bb9c_4_k_cu_9043b675_29664cute1_E:
	.zero		1
	.type		_ZN39_INTERNAL_1369bb9c_4_k_cu_9043b675_29664cuda3std3__45__cpo6cbeginE,@object
	.size		_ZN39_INTERNAL_1369bb9c_4_k_cu_9043b675_29664cuda3std3__45__cpo6cbeginE,(_ZN39_INTERNAL_1369bb9c_4_k_cu_9043b675_29664cuda3std3__48in_placeE - _ZN39_INTERNAL_1369bb9c_4_k_cu_9043b675_29664cuda3std3__45__cpo6cbeginE)
_ZN39_INTERNAL_1369bb9c_4_k_cu_9043b675_29664cuda3std3__45__cpo6cbeginE:
	.zero		1
	.type		_ZN39_INTERNAL_1369bb9c_4_k_cu_9043b675_29664cuda3std3__48in_placeE,@object
	.size		_ZN39_INTERNAL_1369bb9c_4_k_cu_9043b675_29664cuda3std3__48in_placeE,(_ZN39_INTERNAL_1369bb9c_4_k_cu_9043b675_29664cuda3std6ranges3__45__cpo9iter_moveE - _ZN39_INTERNAL_1369bb9c_4_k_cu_9043b675_29664cuda3std3__48in_placeE)
_ZN39_INTERNAL_1369bb9c_4_k_cu_9043b675_29664cuda3std3__48in_placeE:
	.zero		1
	.type		_ZN39_INTERNAL_1369bb9c_4_k_cu_9043b675_29664cuda3std6ranges3__45__cpo9iter_moveE,@object
	.size		_ZN39_INTERNAL_1369bb9c_4_k_cu_9043b675_29664cuda3std6ranges3__45__cpo9iter_moveE,(_ZN39_INTERNAL_1369bb9c_4_k_cu_9043b675_29664cuda3std3__45__cpo5beginE - _ZN39_INTERNAL_1369bb9c_4_k_cu_9043b675_29664cuda3std6ranges3__45__cpo9iter_moveE)
_ZN39_INTERNAL_1369bb9c_4_k_cu_9043b675_29664cuda3std6ranges3__45__cpo9iter_moveE:
	.zero		1
	.type		_ZN39_INTERNAL_1369bb9c_4_k_cu_9043b675_29664cuda3std3__45__cpo5beginE,@object
	.size		_ZN39_INTERNAL_1369bb9c_4_k_cu_9043b675_29664cuda3std3__45__cpo5beginE,(_ZN39_INTERNAL_1369bb9c_4_k_cu_9043b675_29664cuda3std3__441_GLOBAL__N__1369bb9c_4_k_cu_9043b675_29666ignoreE - _ZN39_INTERNAL_1369bb9c_4_k_cu_9043b675_29664cuda3std3__45__cpo5beginE)
_ZN39_INTERNAL_1369bb9c_4_k_cu_9043b675_29664cuda3std3__45__cpo5beginE:
	.zero		1
	.type		_ZN39_INTERNAL_1369bb9c_4_k_cu_9043b675_29664cuda3std3__441_GLOBAL__N__1369bb9c_4_k_cu_9043b675_29666ignoreE,@object
	.size		_ZN39_INTERNAL_1369bb9c_4_k_cu_9043b675_29664cuda3std3__441_GLOBAL__N__1369bb9c_4_k_cu_9043b675_29666ignoreE,(_ZN39_INTERNAL_1369bb9c_4_k_cu_9043b675_29664cute7productE - _ZN39_INTERNAL_1369bb9c_4_k_cu_9043b675_29664cuda3std3__441_GLOBAL__N__1369bb9c_4_k_cu_9043b675_29666ignoreE)
_ZN39_INTERNAL_1369bb9c_4_k_cu_9043b675_29664cuda3std3__441_GLOBAL__N__1369bb9c_4_k_cu_9043b675_29666ignoreE:
	.zero		1
	.type		_ZN39_INTERNAL_1369bb9c_4_k_cu_9043b675_29664cute7productE,@object
	.size		_ZN39_INTERNAL_1369bb9c_4_k_cu_9043b675_29664cute7productE,(_ZN39_INTERNAL_1369bb9c_4_k_cu_9043b675_29664cuda3std3__45__cpo3endE - _ZN39_INTERNAL_1369bb9c_4_k_cu_9043b675_29664cute7productE)
_ZN39_INTERNAL_1369bb9c_4_k_cu_9043b675_29664cute7productE:
	.zero		1
	.type		_ZN39_INTERNAL_1369bb9c_4_k_cu_9043b675_29664cuda3std3__45__cpo3endE,@object
	.size		_ZN39_INTERNAL_1369bb9c_4_k_cu_9043b675_29664cuda3std3__45__cpo3endE,(_ZN39_INTERNAL_1369bb9c_4_k_cu_9043b675_29664cuda3std3__419piecewise_constructE - _ZN39_INTERNAL_1369bb9c_4_k_cu_9043b675_29664cuda3std3__45__cpo3endE)
_ZN39_INTERNAL_1369bb9c_4_k_cu_9043b675_29664cuda3std3__45__cpo3endE:
	.zero		1
	.type		_ZN39_INTERNAL_1369bb9c_4_k_cu_9043b675_29664cuda3std3__419piecewise_constructE,@object
	.size		_ZN39_INTERNAL_1369bb9c_4_k_cu_9043b675_29664cuda3std3__419piecewise_constructE,(_ZN39_INTERNAL_1369bb9c_4_k_cu_9043b675_29664cuda3std3__45__cpo4cendE - _ZN39_INTERNAL_1369bb9c_4_k_cu_9043b675_29664cuda3std3__419piecewise_constructE)
_ZN39_INTERNAL_1369bb9c_4_k_cu_9043b675_29664cuda3std3__419piecewise_constructE:
	.zero		1
	.type		_ZN39_INTERNAL_1369bb9c_4_k_cu_9043b675_29664cuda3std3__45__cpo4cendE,@object
	.size		_ZN39_INTERNAL_1369bb9c_4_k_cu_9043b675_29664cuda3std3__45__cpo4cendE,(_ZN39_INTERNAL_1369bb9c_4_k_cu_9043b675_29664cuda3std6ranges3__45__cpo4swapE - _ZN39_INTERNAL_1369bb9c_4_k_cu_9043b675_29664cuda3std3__45__cpo4cendE)
_ZN39_INTERNAL_1369bb9c_4_k_cu_9043b675_29664cuda3std3__45__cpo4cendE:
	.zero		1
	.type		_ZN39_INTERNAL_1369bb9c_4_k_cu_9043b675_29664cuda3std6ranges3__45__cpo4swapE,@object
	.size		_ZN39_INTERNAL_1369bb9c_4_k_cu_9043b675_29664cuda3std6ranges3__45__cpo4swapE,(.L_9 - _ZN39_INTERNAL_1369bb9c_4_k_cu_9043b675_29664cuda3std6ranges3__45__cpo4swapE)
_ZN39_INTERNAL_1369bb9c_4_k_cu_9043b675_29664cuda3std6ranges3__45__cpo4swapE:
	.zero		1
.L_9:


//--------------------- .nv.constant0._ZN7cutlass13device_kernelINS_4fmha6kernel13FmhaKernelTmaINS1_10collective15FmhaMainloopTmaINS_6half_tEfN4cute5tupleIJNS7_1CILi64EEENS9_ILi256EEENS9_ILi192EEEEEENS4_12CausalFusionEJEEENS4_15FmhaFwdEpilogueIS6_fNS8_IJSA_SC_SB_EEEEEJEEEEEvNT_6ParamsE --------------------------
	.section	.nv.constant0._ZN7cutlass13device_kernelINS_4fmha6kernel13FmhaKernelTmaINS1_10collective15FmhaMainloopTmaINS_6half_tEfN4cute5tupleIJNS7_1CILi64EEENS9_ILi256EEENS9_ILi192EEEEEENS4_12CausalFusionEJEEENS4_15FmhaFwdEpilogueIS6_fNS8_IJSA_SC_SB_EEEEEJEEEEEvNT_6ParamsE,"a",@progbits
	.sectionflags	@""
	.align	4
.nv.constant0._ZN7cutlass13device_kernelINS_4fmha6kernel13FmhaKernelTmaINS1_10collective15FmhaMainloopTmaINS_6half_tEfN4cute5tupleIJNS7_1CILi64EEENS9_ILi256EEENS9_ILi192EEEEEENS4_12CausalFusionEJEEENS4_15FmhaFwdEpilogueIS6_fNS8_IJSA_SC_SB_EEEEEJEEEEEvNT_6ParamsE:
	.zero		2688


//--------------------- SYMBOLS --------------------------

	.type		.nv.reservedSmem.offset0,@object
	.size		.nv.reservedSmem.offset0,0x4
	.type		__assertfail,@function
